	.target	sm_90a

	.elftype	@"ET_EXEC"


//--------------------- .note.nv.tkinfo           --------------------------
	.section	.note.nv.tkinfo,"",@"SHT_NOTE"
	.sectionflags	@"SHF_NOTE_NV_TKINFO"
	.tkinfo
        /*0018*/ 	.word	0x00000002
        /*0030*/ 	.string	""
        /*0030*/ 	.string	"ptxas"
        /*0030*/ 	.string	"Cuda compilation tools, release 13.0, V13.0.88"
        /*0030*/ 	.string	"Build cuda_13.0.r13.0/compiler.36424714_0"
        /*0030*/ 	.string	"-v  -suppress-debug-info  -lineinfo  -arch sm_90a "



//--------------------- .note.nv.cuinfo           --------------------------
	.section	.note.nv.cuinfo,"",@"SHT_NOTE"
	.sectionflags	@"SHF_NOTE_NV_CUINFO"
        /*0018*/ 	.short	0x0002
        /*001a*/ 	.short	0x005a
        /*001c*/ 	.short	0x0082
	.zero		2


//--------------------- .nv.info                  --------------------------
	.section	.nv.info,"",@"SHT_CUDA_INFO"
	.align	4


	//----- nvinfo : EIATTR_REGCOUNT
	.align		4
        /*0000*/ 	.byte	0x04, 0x2f
        /*0002*/ 	.short	(.L_1 - .L_0)
	.align		4
.L_0:
        /*0004*/ 	.word	index@(matmul_kernel)
        /*0008*/ 	.word	0x000000ff


	//----- nvinfo : EIATTR_FRAME_SIZE
	.align		4
.L_1:
        /*000c*/ 	.byte	0x04, 0x11
        /*000e*/ 	.short	(.L_3 - .L_2)
	.align		4
.L_2:
        /*0010*/ 	.word	index@(matmul_kernel)
        /*0014*/ 	.word	0x000013b8


	//----- nvinfo : EIATTR_MIN_STACK_SIZE
	.align		4
.L_3:
        /*0018*/ 	.byte	0x04, 0x12
        /*001a*/ 	.short	(.L_5 - .L_4)
	.align		4
.L_4:
        /*001c*/ 	.word	index@(matmul_kernel)
        /*0020*/ 	.word	0x000013b8
.L_5:


//--------------------- .nv.compat                --------------------------
	.section	.nv.compat,"",@"SHT_CUDA_COMPAT_INFO"
	.align	4
        /*0000*/ 	.byte	0x02, 0x09, 0x01, 0x00, 0x02, 0x02, 0x04, 0x00, 0x02, 0x05, 0x05, 0x00, 0x03, 0x07, 0x01, 0x01
        /*0010*/ 	.byte	0x02, 0x03, 0x00, 0x00, 0x02, 0x06, 0x01, 0x00, 0x04, 0x0b, 0x08, 0x00, 0x00, 0x00, 0x00, 0x00
        /*0020*/ 	.byte	0x00, 0x00, 0x00, 0x00


//--------------------- .nv.info.matmul_kernel    --------------------------
	.section	.nv.info.matmul_kernel,"",@"SHT_CUDA_INFO"
	.sectionflags	@""
	.align	4


	//----- nvinfo : EIATTR_CUDA_API_VERSION
	.align		4
        /*0000*/ 	.byte	0x04, 0x37
        /*0002*/ 	.short	(.L_7 - .L_6)
.L_6:
        /*0004*/ 	.word	0x00000082


	//----- nvinfo : EIATTR_KPARAM_INFO
	.align		4
.L_7:
        /*0008*/ 	.byte	0x04, 0x17
        /*000a*/ 	.short	(.L_9 - .L_8)
.L_8:
        /*000c*/ 	.word	0x00000000
        /*0010*/ 	.short	0x000d
        /*0012*/ 	.short	0x0048
        /*0014*/ 	.byte	0x00, 0xf4, 0x21, 0x00


	//----- nvinfo : EIATTR_KPARAM_INFO
	.align		4
.L_9:
        /*0018*/ 	.byte	0x04, 0x17
        /*001a*/ 	.short	(.L_11 - .L_10)
.L_10:
        /*001c*/ 	.word	0x00000000
        /*0020*/ 	.short	0x000c
        /*0022*/ 	.short	0x0040
        /*0024*/ 	.byte	0x00, 0xf4, 0x21, 0x00


	//----- nvinfo : EIATTR_KPARAM_INFO
	.align		4
.L_11:
        /*0028*/ 	.byte	0x04, 0x17
        /*002a*/ 	.short	(.L_13 - .L_12)
.L_12:
        /*002c*/ 	.word	0x00000000
        /*0030*/ 	.short	0x000b
        /*0032*/ 	.short	0x0038
        /*0034*/ 	.byte	0x00, 0xf0, 0x11, 0x00


	//----- nvinfo : EIATTR_KPARAM_INFO
	.align		4
.L_13:
        /*0038*/ 	.byte	0x04, 0x17
        /*003a*/ 	.short	(.L_15 - .L_14)
.L_14:
        /*003c*/ 	.word	0x00000000
        /*0040*/ 	.short	0x000a
        /*0042*/ 	.short	0x0034
        /*0044*/ 	.byte	0x00, 0xf0, 0x11, 0x00


	//----- nvinfo : EIATTR_KPARAM_INFO
	.align		4
.L_15:
        /*0048*/ 	.byte	0x04, 0x17
        /*004a*/ 	.short	(.L_17 - .L_16)
.L_16:
        /*004c*/ 	.word	0x00000000
        /*0050*/ 	.short	0x0009
        /*0052*/ 	.short	0x0030
        /*0054*/ 	.byte	0x00, 0xf0, 0x11, 0x00


	//----- nvinfo : EIATTR_KPARAM_INFO
	.align		4
.L_17:
        /*0058*/ 	.byte	0x04, 0x17
        /*005a*/ 	.short	(.L_19 - .L_18)
.L_18:
        /*005c*/ 	.word	0x00000000
        /*0060*/ 	.short	0x0008
        /*0062*/ 	.short	0x002c
        /*0064*/ 	.byte	0x00, 0xf0, 0x11, 0x00


	//----- nvinfo : EIATTR_KPARAM_INFO
	.align		4
.L_19:
        /*0068*/ 	.byte	0x04, 0x17
        /*006a*/ 	.short	(.L_21 - .L_20)
.L_20:
        /*006c*/ 	.word	0x00000000
        /*0070*/ 	.short	0x0007
        /*0072*/ 	.short	0x0028
        /*0074*/ 	.byte	0x00, 0xf0, 0x11, 0x00


	//----- nvinfo : EIATTR_KPARAM_INFO
	.align		4
.L_21:
        /*0078*/ 	.byte	0x04, 0x17
        /*007a*/ 	.short	(.L_23 - .L_22)
.L_22:
        /*007c*/ 	.word	0x00000000
        /*0080*/ 	.short	0x0006
        /*0082*/ 	.short	0x0024
        /*0084*/ 	.byte	0x00, 0xf0, 0x11, 0x00


	//----- nvinfo : EIATTR_KPARAM_INFO
	.align		4
.L_23:
        /*0088*/ 	.byte	0x04, 0x17
        /*008a*/ 	.short	(.L_25 - .L_24)
.L_24:
        /*008c*/ 	.word	0x00000000
        /*0090*/ 	.short	0x0005
        /*0092*/ 	.short	0x0020
        /*0094*/ 	.byte	0x00, 0xf0, 0x11, 0x00


	//----- nvinfo : EIATTR_KPARAM_INFO
	.align		4
.L_25:
        /*0098*/ 	.byte	0x04, 0x17
        /*009a*/ 	.short	(.L_27 - .L_26)
.L_26:
        /*009c*/ 	.word	0x00000000
        /*00a0*/ 	.short	0x0004
        /*00a2*/ 	.short	0x001c
        /*00a4*/ 	.byte	0x00, 0xf0, 0x11, 0x00


	//----- nvinfo : EIATTR_KPARAM_INFO
	.align		4
.L_27:
        /*00a8*/ 	.byte	0x04, 0x17
        /*00aa*/ 	.short	(.L_29 - .L_28)
.L_28:
        /*00ac*/ 	.word	0x00000000
        /*00b0*/ 	.short	0x0003
        /*00b2*/ 	.short	0x0018
        /*00b4*/ 	.byte	0x00, 0xf0, 0x11, 0x00


	//----- nvinfo : EIATTR_KPARAM_INFO
	.align		4
.L_29:
        /*00b8*/ 	.byte	0x04, 0x17
        /*00ba*/ 	.short	(.L_31 - .L_30)
.L_30:
        /*00bc*/ 	.word	0x00000000
        /*00c0*/ 	.short	0x0002
        /*00c2*/ 	.short	0x0010
        /*00c4*/ 	.byte	0x00, 0xf4, 0x21, 0x00


	//----- nvinfo : EIATTR_KPARAM_INFO
	.align		4
.L_31:
        /*00c8*/ 	.byte	0x04, 0x17
        /*00ca*/ 	.short	(.L_33 - .L_32)
.L_32:
        /*00cc*/ 	.word	0x00000000
        /*00d0*/ 	.short	0x0001
        /*00d2*/ 	.short	0x0008
        /*00d4*/ 	.byte	0x00, 0xf4, 0x21, 0x00


	//----- nvinfo : EIATTR_KPARAM_INFO
	.align		4
.L_33:
        /*00d8*/ 	.byte	0x04, 0x17
        /*00da*/ 	.short	(.L_35 - .L_34)
.L_34:
        /*00dc*/ 	.word	0x00000000
        /*00e0*/ 	.short	0x0000
        /*00e2*/ 	.short	0x0000
        /*00e4*/ 	.byte	0x00, 0xf4, 0x21, 0x00


	//----- nvinfo : EIATTR_SPARSE_MMA_MASK
	.align		4
.L_35:
        /*00e8*/ 	.byte	0x03, 0x50
        /*00ea*/ 	.short	0x0000


	//----- nvinfo : EIATTR_MAXREG_COUNT
	.align		4
        /*00ec*/ 	.byte	0x03, 0x1b
        /*00ee*/ 	.short	0x00ff


	//----- nvinfo : EIATTR_NUM_BARRIERS
	.align		4
        /*00f0*/ 	.byte	0x02, 0x4c
        /*00f2*/ 	.byte	0x01
	.zero		1


	//----- nvinfo : EIATTR_ANNOTATIONS
	.align		4
        /*00f4*/ 	.byte	0x04, 0x55
        /*00f6*/ 	.short	(.L_37 - .L_36)


	//   ....[0]....
.L_36:
        /*00f8*/ 	.word	0x00000001
        /*00fc*/ 	.byte	0x20, 0x05, 0x00, 0x00, 0x01, 0x00, 0x00, 0x00, 0x50, 0x05, 0x00, 0x00, 0x01, 0x00, 0x00, 0x00
        /* <DEDUP_REMOVED lines=3745> */
        /*eb1c*/ 	.byte	0xd0, 0x66, 0x05, 0x00, 0x01, 0x00, 0x00, 0x00, 0x00, 0x67, 0x05, 0x00


	//----- nvinfo : EIATTR_MERCURY_ISA_VERSION
	.align		4
.L_37:
        /*eb28*/ 	.byte	0x03, 0x5f
        /*eb2a*/ 	.short	0x0101


	//----- nvinfo : EIATTR_EXIT_INSTR_OFFSETS
	.align		4
        /*eb2c*/ 	.byte	0x04, 0x1c
        /*eb2e*/ 	.short	(.L_39 - .L_38)


	//   ....[0]....
.L_38:
        /*eb30*/ 	.word	0x00057370


	//   ....[1]....
        /*eb34*/ 	.word	0x00057390


	//----- nvinfo : EIATTR_REQNTID
	.align		4
.L_39:
        /*eb38*/ 	.byte	0x04, 0x10
        /*eb3a*/ 	.short	(.L_41 - .L_40)
.L_40:
        /*eb3c*/ 	.word	0x00000080
        /*eb40*/ 	.word	0x00000001
        /*eb44*/ 	.word	0x00000001


	//----- nvinfo : EIATTR_CBANK_PARAM_SIZE
	.align		4
.L_41:
        /*eb48*/ 	.byte	0x03, 0x19
        /*eb4a*/ 	.short	0x0050


	//----- nvinfo : EIATTR_PARAM_CBANK
	.align		4
        /*eb4c*/ 	.byte	0x04, 0x0a
        /*eb4e*/ 	.short	(.L_43 - .L_42)
	.align		4
.L_42:
        /*eb50*/ 	.word	index@(.nv.constant0.matmul_kernel)
        /*eb54*/ 	.short	0x0210
        /*eb56*/ 	.short	0x0050


	//----- nvinfo : EIATTR_SW_WAR
	.align		4
.L_43:
        /*eb58*/ 	.byte	0x04, 0x36
        /*eb5a*/ 	.short	(.L_45 - .L_44)
.L_44:
        /*eb5c*/ 	.word	0x00000008
.L_45:


//--------------------- .nv.callgraph             --------------------------
	.section	.nv.callgraph,"",@"SHT_CUDA_CALLGRAPH"
	.align	4
	.sectionentsize	8
	.align		4
        /*0000*/ 	.word	0x00000000
	.align		4
        /*0004*/ 	.word	0xffffffff
	.align		4
        /*0008*/ 	.word	0x00000000
	.align		4
        /*000c*/ 	.word	0xfffffffe
	.align		4
        /*0010*/ 	.word	0x00000000
	.align		4
        /*0014*/ 	.word	0xfffffffd
	.align		4
        /*0018*/ 	.word	0x00000000
	.align		4
        /*001c*/ 	.word	0xfffffffc


//--------------------- .text.matmul_kernel       --------------------------
	.section	.text.matmul_kernel,"ax",@progbits
	.align	128
        .global         matmul_kernel
        .type           matmul_kernel,@function
        .size           matmul_kernel,(.L_x_4 - matmul_kernel)
        .other          matmul_kernel,@"STO_CUDA_ENTRY STV_DEFAULT"
matmul_kernel:
.text.matmul_kernel:
[----:B------:R-:W0:Y:S08]  /*0000*/  LDC R1, c[0x0][0x28] ;  /* 0x00000a00ff017b82 */ /* 0x000e300000000800 */
[----:B------:R-:W1:Y:S01]  /*0010*/  LDC.64 R124, c[0x0][0x228] ;  /* 0x00008a00ff7c7b82 */ /* 0x000e620000000a00 */
[----:B------:R-:W2:Y:S01]  /*0020*/  S2R R5, SR_CTAID.X ;  /* 0x0000000000057919 */ /* 0x000ea20000002500 */
[----:B0-----:R-:W-:Y:S01]  /*0030*/  VIADD R1, R1, 0xffffec48 ;  /* 0xffffec4801017836 */ /* 0x001fe20000000000 */
[----:B------:R-:W-:Y:S01]  /*0040*/  UMOV UR4, 0x400 ;  /* 0x0000040000047882 */ /* 0x000fe20000000000 */
[----:B------:R-:W-:Y:S01]  /*0050*/  ULDC.64 UR32, c[0x0][0x208] ;  /* 0x0000820000207ab9 */ /* 0x000fe20000000a00 */
[----:B------:R-:W0:Y:S03]  /*0060*/  S2R R12, SR_TID.X ;  /* 0x00000000000c7919 */ /* 0x000e260000002100 */
[----:B------:R-:W3:Y:S01]  /*0070*/  S2UR UR5, SR_CgaCtaId ;  /* 0x00000000000579c3 */ /* 0x000ee20000008800 */
[----:B-1----:R-:W-:-:S05]  /*0080*/  VIADD R0, R125, 0x1ff ;  /* 0x000001ff7d007836 */ /* 0x002fca0000000000 */
[----:B------:R-:W-:Y:S01]  /*0090*/  SHF.R.S32.HI R3, RZ, 0x1f, R0 ;  /* 0x0000001fff037819 */ /* 0x000fe20000011400 */
[----:B---3--:R-:W-:-:S03]  /*00a0*/  ULEA UR4, UR5, UR4, 0x18 ;  /* 0x0000000405047291 */ /* 0x008fc6000f8ec03f */
[----:B------:R-:W-:Y:S02]  /*00b0*/  LEA.HI R3, R3, R0, RZ, 0x9 ;  /* 0x0000000003037211 */ /* 0x000fe400078f48ff */
[----:B--2---:R-:W-:Y:S02]  /*00c0*/  IABS R8, R5 ;  /* 0x0000000500087213 */ /* 0x004fe40000000000 */
[----:B------:R-:W-:Y:S02]  /*00d0*/  SHF.R.S32.HI R3, RZ, 0x9, R3 ;  /* 0x00000009ff037819 */ /* 0x000fe40000011403 */
[----:B0-----:R-:W-:-:S03]  /*00e0*/  LOP3.LUT R232, R12, 0x7f, RZ, 0xc0, !PT ;  /* 0x0000007f0ce87812 */ /* 0x001fc600078ec0ff */
[----:B------:R-:W-:-:S05]  /*00f0*/  IMAD.SHL.U32 R4, R3, 0x8, RZ ;  /* 0x0000000803047824 */ /* 0x000fca00078e00ff */
[-C--:B------:R-:W-:Y:S02]  /*0100*/  IABS R7, R4.reuse ;  /* 0x0000000400077213 */ /* 0x080fe40000000000 */
[----:B------:R-:W-:Y:S02]  /*0110*/  IABS R10, R4 ;  /* 0x00000004000a7213 */ /* 0x000fe40000000000 */
[----:B------:R-:W0:Y:S08]  /*0120*/  I2F.RP R0, R7 ;  /* 0x0000000700007306 */ /* 0x000e300000209400 */
[----:B0-----:R-:W0:Y:S02]  /*0130*/  MUFU.RCP R0, R0 ;  /* 0x0000000000007308 */ /* 0x001e240000001000 */
[----:B0-----:R-:W-:-:S02]  /*0140*/  VIADD R2, R0, 0xffffffe ;  /* 0x0ffffffe00027836 */ /* 0x001fc40000000000 */
[----:B------:R-:W-:-:S04]  /*0150*/  IMAD.MOV R0, RZ, RZ, -R10 ;  /* 0x000000ffff007224 */ /* 0x000fc800078e0a0a */
[----:B------:R0:W1:Y:S02]  /*0160*/  F2I.FTZ.U32.TRUNC.NTZ R3, R2 ;  /* 0x0000000200037305 */ /* 0x000064000021f000 */
[----:B0-----:R-:W-:Y:S02]  /*0170*/  IMAD.MOV.U32 R2, RZ, RZ, RZ ;  /* 0x000000ffff027224 */ /* 0x001fe400078e00ff */
[----:B-1----:R-:W-:-:S04]  /*0180*/  IMAD.MOV R6, RZ, RZ, -R3 ;  /* 0x000000ffff067224 */ /* 0x002fc800078e0a03 */
[----:B------:R-:W-:Y:S02]  /*0190*/  IMAD R9, R6, R7, RZ ;  /* 0x0000000706097224 */ /* 0x000fe400078e02ff */
[----:B------:R-:W-:Y:S02]  /*01a0*/  IMAD.MOV.U32 R6, RZ, RZ, R8 ;  /* 0x000000ffff067224 */ /* 0x000fe400078e0008 */
[----:B------:R-:W-:-:S06]  /*01b0*/  IMAD.HI.U32 R3, R3, R9, R2 ;  /* 0x0000000903037227 */ /* 0x000fcc00078e0002 */
[----:B------:R-:W-:-:S04]  /*01c0*/  IMAD.HI.U32 R3, R3, R6, RZ ;  /* 0x0000000603037227 */ /* 0x000fc800078e00ff */
[----:B------:R-:W-:-:S05]  /*01d0*/  IMAD R0, R3, R0, R6 ;  /* 0x0000000003007224 */ /* 0x000fca00078e0206 */
[----:B------:R-:W-:-:S13]  /*01e0*/  ISETP.GT.U32.AND P1, PT, R7, R0, PT ;  /* 0x000000000700720c */ /* 0x000fda0003f24070 */
[----:B------:R-:W-:Y:S02]  /*01f0*/  @!P1 IMAD.IADD R0, R0, 0x1, -R7 ;  /* 0x0000000100009824 */ /* 0x000fe400078e0a07 */
[----:B------:R-:W-:Y:S01]  /*0200*/  @!P1 VIADD R3, R3, 0x1 ;  /* 0x0000000103039836 */ /* 0x000fe20000000000 */
[----:B------:R-:W-:Y:S02]  /*0210*/  ISETP.NE.AND P1, PT, R4, RZ, PT ;  /* 0x000000ff0400720c */ /* 0x000fe40003f25270 */
[----:B------:R-:W-:Y:S02]  /*0220*/  ISETP.GE.U32.AND P0, PT, R0, R7, PT ;  /* 0x000000070000720c */ /* 0x000fe40003f06070 */
[----:B------:R-:W-:-:S04]  /*0230*/  LOP3.LUT R0, R5, R4, RZ, 0x3c, !PT ;  /* 0x0000000405007212 */ /* 0x000fc800078e3cff */
[----:B------:R-:W-:Y:S01]  /*0240*/  ISETP.GE.AND P2, PT, R0, RZ, PT ;  /* 0x000000ff0000720c */ /* 0x000fe20003f46270 */
[----:B------:R-:W-:-:S06]  /*0250*/  VIADD R0, R124, 0x7f ;  /* 0x0000007f7c007836 */ /* 0x000fcc0000000000 */
[----:B------:R-:W-:-:S04]  /*0260*/  @P0 VIADD R3, R3, 0x1 ;  /* 0x0000000103030836 */ /* 0x000fc80000000000 */
[----:B------:R-:W-:Y:S01]  /*0270*/  IMAD.MOV.U32 R2, RZ, RZ, R3 ;  /* 0x000000ffff027224 */ /* 0x000fe200078e0003 */
[----:B------:R-:W-:-:S03]  /*0280*/  SHF.R.S32.HI R3, RZ, 0x1f, R0 ;  /* 0x0000001fff037819 */ /* 0x000fc60000011400 */
[----:B------:R-:W-:Y:S01]  /*0290*/  @!P2 IMAD.MOV R2, RZ, RZ, -R2 ;  /* 0x000000ffff02a224 */ /* 0x000fe200078e0a02 */
[----:B------:R-:W-:Y:S02]  /*02a0*/  @!P1 LOP3.LUT R2, RZ, R4, RZ, 0x33, !PT ;  /* 0x00000004ff029212 */ /* 0x000fe400078e33ff */
[----:B------:R-:W-:-:S03]  /*02b0*/  LEA.HI R3, R3, R0, RZ, 0x7 ;  /* 0x0000000003037211 */ /* 0x000fc600078f38ff */
[----:B------:R-:W-:Y:S02]  /*02c0*/  IMAD.SHL.U32 R6, R2, 0x8, RZ ;  /* 0x0000000802067824 */ /* 0x000fe400078e00ff */
[----:B------:R-:W-:-:S03]  /*02d0*/  IMAD.MOV R2, RZ, RZ, -R2 ;  /* 0x000000ffff027224 */ /* 0x000fc600078e0a02 */
[----:B------:R-:W-:Y:S01]  /*02e0*/  LEA.HI.SX32 R3, R3, -R6, 0x19 ;  /* 0x8000000603037211 */ /* 0x000fe200078fcaff */
[----:B------:R-:W-:-:S03]  /*02f0*/  IMAD R4, R4, R2, R5 ;  /* 0x0000000204047224 */ /* 0x000fc600078e0205 */
[----:B------:R-:W-:Y:S02]  /*0300*/  VIMNMX R11, R3, 0x8, PT ;  /* 0x00000008030b7848 */ /* 0x000fe40003fe0100 */
[----:B------:R-:W-:Y:S02]  /*0310*/  IABS R9, R4 ;  /* 0x0000000400097213 */ /* 0x000fe40000000000 */
[----:B------:R-:W-:-:S04]  /*0320*/  IABS R7, R11 ;  /* 0x0000000b00077213 */ /* 0x000fc80000000000 */
[----:B------:R-:W0:Y:S08]  /*0330*/  I2F.RP R0, R7 ;  /* 0x0000000700007306 */ /* 0x000e300000209400 */
[----:B0-----:R-:W0:Y:S02]  /*0340*/  MUFU.RCP R0, R0 ;  /* 0x0000000000007308 */ /* 0x001e240000001000 */
[----:B0-----:R-:W-:-:S06]  /*0350*/  VIADD R3, R0, 0xffffffe ;  /* 0x0ffffffe00037836 */ /* 0x001fcc0000000000 */
[----:B------:R-:W0:Y:S02]  /*0360*/  F2I.FTZ.U32.TRUNC.NTZ R3, R3 ;  /* 0x0000000300037305 */ /* 0x000e24000021f000 */
[----:B0-----:R-:W-:-:S04]  /*0370*/  IMAD.MOV R8, RZ, RZ, -R3 ;  /* 0x000000ffff087224 */ /* 0x001fc800078e0a03 */
[----:B------:R-:W-:Y:S01]  /*0380*/  IMAD.MOV.U32 R2, RZ, RZ, R8 ;  /* 0x000000ffff027224 */ /* 0x000fe200078e0008 */
[----:B------:R-:W-:-:S03]  /*0390*/  IABS R8, R11 ;  /* 0x0000000b00087213 */ /* 0x000fc60000000000 */
[----:B------:R-:W-:Y:S02]  /*03a0*/  IMAD R5, R2, R7, RZ ;  /* 0x0000000702057224 */ /* 0x000fe400078e02ff */
[----:B------:R-:W-:Y:S02]  /*03b0*/  IMAD.MOV.U32 R2, RZ, RZ, RZ ;  /* 0x000000ffff027224 */ /* 0x000fe400078e00ff */
[----:B------:R-:W-:Y:S02]  /*03c0*/  IMAD.MOV R0, RZ, RZ, -R8 ;  /* 0x000000ffff007224 */ /* 0x000fe400078e0a08 */
        /* <DEDUP_REMOVED lines=8> */
[----:B------:R-:W-:Y:S01]  /*0450*/  LOP3.LUT R0, R4, R11, RZ, 0x3c, !PT ;  /* 0x0000000b04007212 */ /* 0x000fe200078e3cff */
[----:B------:R-:W0:Y:S03]  /*0460*/  LDC R7, c[0x0][0x230] ;  /* 0x00008c00ff077b82 */ /* 0x000e260000000800 */
[----:B------:R-:W-:-:S07]  /*0470*/  ISETP.GE.AND P2, PT, R0, RZ, PT ;  /* 0x000000ff0000720c */ /* 0x000fce0003f46270 */
[----:B------:R-:W-:-:S06]  /*0480*/  @P0 VIADD R2, R2, 0x1 ;  /* 0x0000000102020836 */ /* 0x000fcc0000000000 */
[----:B------:R-:W-:Y:S01]  /*0490*/  @!P2 IMAD.MOV R2, RZ, RZ, -R2 ;  /* 0x000000ffff02a224 */ /* 0x000fe200078e0a02 */
[----:B------:R-:W-:-:S05]  /*04a0*/  @!P1 LOP3.LUT R2, RZ, R11, RZ, 0x33, !PT ;  /* 0x0000000bff029212 */ /* 0x000fca00078e33ff */
[----:B------:R-:W-:Y:S02]  /*04b0*/  IMAD.MOV R0, RZ, RZ, -R2 ;  /* 0x000000ffff007224 */ /* 0x000fe400078e0a02 */
[----:B0-----:R-:W-:Y:S02]  /*04c0*/  VIADD R7, R7, 0x3f ;  /* 0x0000003f07077836 */ /* 0x001fe40000000000 */
[----:B------:R-:W-:-:S03]  /*04d0*/  IMAD R0, R11, R0, R4 ;  /* 0x000000000b007224 */ /* 0x000fc600078e0204 */
[----:B------:R-:W-:Y:S01]  /*04e0*/  ISETP.GT.AND P0, PT, R7, 0x3f, PT ;  /* 0x0000003f0700780c */ /* 0x000fe20003f04270 */
[----:B------:R-:W-:Y:S02]  /*04f0*/  IMAD.IADD R3, R6, 0x1, R0 ;  /* 0x0000000106037824 */ /* 0x000fe400078e0200 */
[----:B------:R-:W-:Y:S02]  /*0500*/  IMAD.SHL.U32 R0, R2, 0x200, RZ ;  /* 0x0000020002007824 */ /* 0x000fe400078e00ff */
[----:B------:R-:W-:-:S05]  /*0510*/  IMAD R16, R3, 0x80, R232 ;  /* 0x0000008003107824 */ /* 0x000fca00078e02e8 */
[----:B------:R0:W-:Y:S03]  /*0520*/  STL [R1+0x102c], R16 ;  /* 0x00102c1001007387 */ /* 0x0001e60000100800 */
[----:B------:R-:W-:Y:S05]  /*0530*/  @P0 BRA `(.L_x_0) ;  /* 0x0000001c000c0947 */ /* 0x000fea0003800000 */
[----:B------:R-:W-:Y:S01]  /*0540*/  IMAD.SHL.U32 R2, R12, 0x8, RZ ;  /* 0x000000080c027824 */ /* 0x000fe200078e00ff */
[----:B------:R1:W-:Y:S01]  /*0550*/  STL [R1+0x400], RZ ;  /* 0x000400ff01007387 */ /* 0x0003e20000100800 */
[----:B------:R-:W-:Y:S02]  /*0560*/  CS2R R24, SRZ ;  /* 0x0000000000187805 */ /* 0x000fe4000001ff00 */
[----:B------:R-:W-:Y:S02]  /*0570*/  CS2R R26, SRZ ;  /* 0x00000000001a7805 */ /* 0x000fe4000001ff00 */
[----:B------:R-:W-:Y:S01]  /*0580*/  CS2R R28, SRZ ;  /* 0x00000000001c7805 */ /* 0x000fe2000001ff00 */
[----:B------:R1:W-:Y:S01]  /*0590*/  STL [R1+0x1028], R2 ;  /* 0x0010280201007387 */ /* 0x0003e20000100800 */
[----:B------:R-:W-:Y:S02]  /*05a0*/  CS2R R30, SRZ ;  /* 0x00000000001e7805 */ /* 0x000fe4000001ff00 */
[----:B------:R-:W-:-:S02]  /*05b0*/  CS2R R32, SRZ ;  /* 0x0000000000207805 */ /* 0x000fc4000001ff00 */
[----:B------:R-:W-:Y:S01]  /*05c0*/  CS2R R34, SRZ ;  /* 0x0000000000227805 */ /* 0x000fe2000001ff00 */
[----:B------:R1:W-:Y:S01]  /*05d0*/  STL [R1+0x404], RZ ;  /* 0x000404ff01007387 */ /* 0x0003e20000100800 */
[----:B------:R-:W-:Y:S02]  /*05e0*/  CS2R R36, SRZ ;  /* 0x0000000000247805 */ /* 0x000fe4000001ff00 */
[----:B------:R-:W-:Y:S02]  /*05f0*/  CS2R R38, SRZ ;  /* 0x0000000000267805 */ /* 0x000fe4000001ff00 */
[----:B------:R-:W-:Y:S01]  /*0600*/  CS2R R40, SRZ ;  /* 0x0000000000287805 */ /* 0x000fe2000001ff00 */
[----:B------:R1:W-:Y:S01]  /*0610*/  STL [R1+0x408], RZ ;  /* 0x000408ff01007387 */ /* 0x0003e20000100800 */
        /* <DEDUP_REMOVED lines=72> */
[----:B------:R-:W-:-:S03]  /*0aa0*/  CS2R R150, SRZ ;  /* 0x0000000000967805 */ /* 0x000fc6000001ff00 */
[----:B------:R1:W-:Y:S04]  /*0ab0*/  STL [R1+0x454], RZ ;  /* 0x000454ff01007387 */ /* 0x0003e80000100800 */
        /* <DEDUP_REMOVED lines=234> */
[----:B------:R1:W-:Y:S04]  /*1960*/  STL [R1], RZ ;  /* 0x000000ff01007387 */ /* 0x0003e80000100800 */
        /* <DEDUP_REMOVED lines=126> */
[----:B------:R1:W-:Y:S01]  /*2150*/  STL [R1+0x1fc], RZ ;  /* 0x0001fcff01007387 */ /* 0x0003e20000100800 */
[----:B------:R-:W-:Y:S05]  /*2160*/  BRA `(.L_x_1) ;  /* 0x0000029400dc7947 */ /* 0x000fea0003800000 */
.L_x_0:
[----:B------:R-:W-:Y:S01]  /*2170*/  IABS R11, R124 ;  /* 0x0000007c000b7213 */ /* 0x000fe20000000000 */
[----:B------:R-:W1:Y:S01]  /*2180*/  S2R R232, SR_TID.X ;  /* 0x0000000000e87919 */ /* 0x000e620000002100 */
[----:B------:R-:W-:Y:S01]  /*2190*/  IABS R3, R125 ;  /* 0x0000007d00037213 */ /* 0x000fe20000000000 */
[----:B------:R-:W-:Y:S01]  /*21a0*/  ULDC UR34, c[0x0][0x23c] ;  /* 0x00008f0000227ab9 */ /* 0x000fe20000000800 */
[----:B------:R-:W2:Y:S01]  /*21b0*/  I2F.RP R2, R11 ;  /* 0x0000000b00027306 */ /* 0x000ea20000209400 */
[----:B------:R-:W-:Y:S01]  /*21c0*/  STL [R1+0x106c], R125 ;  /* 0x00106c7d01007387 */ /* 0x000fe20000100800 */
[----:B------:R-:W-:Y:S01]  /*21d0*/  ISETP.GE.AND P4, PT, R16, RZ, PT ;  /* 0x000000ff1000720c */ /* 0x000fe20003f86270 */
[----:B------:R-:W-:Y:S01]  /*21e0*/  ULDC.64 UR6, c[0x0][0x218] ;  /* 0x0000860000067ab9 */ /* 0x000fe20000000a00 */
[----:B------:R-:W-:Y:S01]  /*21f0*/  ISETP.NE.AND P6, PT, R124, RZ, PT ;  /* 0x000000ff7c00720c */ /* 0x000fe20003fc5270 */
[----:B------:R3:W-:Y:S01]  /*2200*/  STL [R1+0x1030], R0 ;  /* 0x0010300001007387 */ /* 0x0007e20000100800 */
[----:B------:R-:W-:Y:S01]  /*2210*/  ULDC UR5, c[0x0][0x234] ;  /* 0x00008d0000057ab9 */ /* 0x000fe20000000800 */
[----:B------:R-:W-:Y:S01]  /*2220*/  ULDC.64 UR8, c[0x0][0x210] ;  /* 0x0000840000087ab9 */ /* 0x000fe20000000a00 */
[----:B------:R-:W4:Y:S08]  /*2230*/  I2F.RP R6, R3 ;  /* 0x0000000300067306 */ /* 0x000f300000209400 */
[----:B--2---:R-:W2:Y:S08]  /*2240*/  MUFU.RCP R2, R2 ;  /* 0x0000000200027308 */ /* 0x004eb00000001000 */
[----:B----4-:R-:W4:Y:S01]  /*2250*/  MUFU.RCP R6, R6 ;  /* 0x0000000600067308 */ /* 0x010f220000001000 */
[----:B--2---:R-:W-:Y:S01]  /*2260*/  VIADD R4, R2, 0xffffffe ;  /* 0x0ffffffe02047836 */ /* 0x004fe20000000000 */
[----:B------:R-:W-:-:S06]  /*2270*/  IABS R2, R16 ;  /* 0x0000001000027213 */ /* 0x000fcc0000000000 */
[----:B------:R2:W0:Y:S01]  /*2280*/  F2I.FTZ.U32.TRUNC.NTZ R5, R4 ;  /* 0x0000000400057305 */ /* 0x000422000021f000 */
[----:B----4-:R-:W-:Y:S01]  /*2290*/  VIADD R8, R6, 0xffffffe ;  /* 0x0ffffffe06087836 */ /* 0x010fe20000000000 */
[----:B-1----:R-:W-:-:S06]  /*22a0*/  LEA.HI R6, R232, R0, RZ, 0x1a ;  /* 0x00000000e8067211 */ /* 0x002fcc00078fd0ff */
[----:B------:R1:W4:Y:S01]  /*22b0*/  F2I.FTZ.U32.TRUNC.NTZ R9, R8 ;  /* 0x0000000800097305 */ /* 0x000322000021f000 */
[----:B--2---:R-:W-:Y:S02]  /*22c0*/  IMAD.MOV.U32 R4, RZ, RZ, RZ ;  /* 0x000000ffff047224 */ /* 0x004fe400078e00ff */
[C---:B------:R-:W-:Y:S02]  /*22d0*/  VIADD R14, R6.reuse, 0x1fe ;  /* 0x000001fe060e7836 */ /* 0x040fe40000000000 */
[----:B------:R-:W-:Y:S02]  /*22e0*/  VIADD R243, R6, 0x1e ;  /* 0x0000001e06f37836 */ /* 0x000fe40000000000 */
[----:B0-----:R-:W-:Y:S01]  /*22f0*/  IMAD.MOV R10, RZ, RZ, -R5 ;  /* 0x000000ffff0a7224 */ /* 0x001fe200078e0a05 */
[----:B------:R-:W-:Y:S02]  /*2300*/  ISETP.GE.AND P1, PT, R14, RZ, PT ;  /* 0x000000ff0e00720c */ /* 0x000fe40003f26270 */
[----:B-1----:R-:W-:Y:S01]  /*2310*/  SHF.R.U32.HI R8, RZ, 0x6, R232 ;  /* 0x00000006ff087819 */ /* 0x002fe200000116e8 */
[----:B------:R-:W-:-:S04]  /*2320*/  IMAD R13, R10, R11, RZ ;  /* 0x0000000b0a0d7224 */ /* 0x000fc800078e02ff */
[----:B------:R-:W-:-:S04]  /*2330*/  IMAD.HI.U32 R5, R5, R13, R4 ;  /* 0x0000000d05057227 */ /* 0x000fc800078e0004 */
[----:B----4-:R-:W-:Y:S02]  /*2340*/  IMAD.MOV R10, RZ, RZ, -R9 ;  /* 0x000000ffff0a7224 */ /* 0x010fe400078e0a09 */
[----:B------:R-:W-:-:S04]  /*2350*/  IMAD.HI.U32 R5, R5, R2, RZ ;  /* 0x0000000205057227 */ /* 0x000fc800078e00ff */
[----:B------:R-:W-:Y:S02]  /*2360*/  IMAD.MOV R5, RZ, RZ, -R5 ;  /* 0x000000ffff057224 */ /* 0x000fe400078e0a05 */
[----:B------:R-:W-:Y:S01]  /*2370*/  IMAD R13, R10, R3, RZ ;  /* 0x000000030a0d7224 */ /* 0x000fe200078e02ff */
[----:B------:R-:W-:Y:S01]  /*2380*/  IABS R10, R14 ;  /* 0x0000000e000a7213 */ /* 0x000fe20000000000 */
[----:B------:R-:W-:Y:S01]  /*2390*/  IMAD R4, R11, R5, R2 ;  /* 0x000000050b047224 */ /* 0x000fe200078e0202 */
[----:B------:R-:W-:Y:S01]  /*23a0*/  SGXT.U32 R5, R8, 0x1 ;  /* 0x000000010805781a */ /* 0x000fe20000000000 */
[----:B------:R-:W-:-:S03]  /*23b0*/  IMAD.MOV.U32 R8, RZ, RZ, RZ ;  /* 0x000000ffff087224 */ /* 0x000fc600078e00ff */
[----:B------:R-:W-:Y:S01]  /*23c0*/  ISETP.GT.U32.AND P0, PT, R11, R4, PT ;  /* 0x000000040b00720c */ /* 0x000fe20003f04070 */
[----:B------:R-:W-:Y:S01]  /*23d0*/  IMAD.HI.U32 R2, R9, R13, R8 ;  /* 0x0000000d09027227 */ /* 0x000fe200078e0008 */
[----:B------:R-:W-:-:S03]  /*23e0*/  LOP3.LUT R5, R0, R5, RZ, 0xfc, !PT ;  /* 0x0000000500057212 */ /* 0x000fc600078efcff */
[----:B------:R-:W-:Y:S01]  /*23f0*/  IMAD.MOV.U32 R9, RZ, RZ, R10 ;  /* 0x000000ffff097224 */ /* 0x000fe200078e000a */
[C---:B------:R-:W-:Y:S02]  /*2400*/  LOP3.LUT R13, R5.reuse, 0x1fc, RZ, 0xfc, !PT ;  /* 0x000001fc050d7812 */ /* 0x040fe400078efcff */
[----:B------:R-:W-:Y:S01]  /*2410*/  SHF.R.S32.HI R10, RZ, 0x1f, R7 ;  /* 0x0000001fff0a7819 */ /* 0x000fe20000011407 */
[----:B------:R-:W-:Y:S01]  /*2420*/  IMAD.HI.U32 R8, R2, R9, RZ ;  /* 0x0000000902087227 */ /* 0x000fe200078e00ff */
[----:B------:R-:W-:Y:S02]  /*2430*/  IABS R12, R13 ;  /* 0x0000000d000c7213 */ /* 0x000fe40000000000 */
[----:B---3--:R-:W-:Y:S01]  /*2440*/  LEA.HI R0, R10, R7, RZ, 0x6 ;  /* 0x000000070a007211 */ /* 0x008fe200078f30ff */
[----:B------:R-:W-:Y:S01]  /*2450*/  IMAD.MOV R8, RZ, RZ, -R8 ;  /* 0x000000ffff087224 */ /* 0x000fe200078e0a08 */
[----:B------:R-:W-:Y:S01]  /*2460*/  LOP3.LUT R15, R5, 0x1f8, RZ, 0xfc, !PT ;  /* 0x000001f8050f7812 */ /* 0x000fe200078efcff */
[----:B------:R-:W-:Y:S01]  /*2470*/  @!P0 IMAD.IADD R4, R4, 0x1, -R11 ;  /* 0x0000000104048824 */ /* 0x000fe200078e0a0b */
[----:B------:R-:W-:Y:S01]  /*2480*/  ISETP.GE.AND P2, PT, R13, RZ, PT ;  /* 0x000000ff0d00720c */ /* 0x000fe20003f46270 */
[----:B------:R-:W-:Y:S01]  /*2490*/  IMAD.MOV.U32 R10, RZ, RZ, R12 ;  /* 0x000000ffff0a7224 */ /* 0x000fe200078e000c */
[----:B------:R-:W-:Y:S01]  /*24a0*/  IABS R14, R15 ;  /* 0x0000000f000e7213 */ /* 0x000fe20000000000 */
[----:B------:R-:W-:Y:S01]  /*24b0*/  IMAD R8, R3, R8, R9 ;  /* 0x0000000803087224 */ /* 0x000fe200078e0209 */
[----:B------:R-:W-:Y:S01]  /*24c0*/  ISETP.GT.U32.AND P0, PT, R11, R4, PT ;  /* 0x000000040b00720c */ /* 0x000fe20003f04070 */
[----:B------:R-:W-:Y:S01]  /*24d0*/  IMAD.HI.U32 R7, R2, R10, RZ ;  /* 0x0000000a02077227 */ /* 0x000fe200078e00ff */
[----:B------:R-:W-:Y:S01]  /*24e0*/  LOP3.LUT R9, R5, 0x1fa, RZ, 0xfc, !PT ;  /* 0x000001fa05097812 */ /* 0x000fe200078efcff */
[----:B------:R0:W-:Y:S01]  /*24f0*/  STL [R1+0x99c], R0 ;  /* 0x00099c0001007387 */ /* 0x0001e20000100800 */
[----:B------:R-:W-:Y:S01]  /*2500*/  ISETP.GT.U32.AND P5, PT, R3, R8, PT ;  /* 0x000000080300720c */ /* 0x000fe20003fa4070 */
[----:B------:R-:W-:Y:S01]  /*2510*/  IMAD.MOV R7, RZ, RZ, -R7 ;  /* 0x000000ffff077224 */ /* 0x000fe200078e0a07 */
[----:B------:R-:W-:-:S02]  /*2520*/  IABS R12, R9 ;  /* 0x00000009000c7213 */ /* 0x000fc40000000000 */
[----:B------:R-:W-:Y:S01]  /*2530*/  ISETP.GE.AND P3, PT, R9, RZ, PT ;  /* 0x000000ff0900720c */ /* 0x000fe20003f66270 */
[----:B------:R-:W-:Y:S01]  /*2540*/  IMAD R10, R3, R7, R10 ;  /* 0x00000007030a7224 */ /* 0x000fe200078e020a */
[C---:B------:R-:W-:Y:S01]  /*2550*/  LOP3.LUT R13, R5.reuse, 0x1f6, RZ, 0xfc, !PT ;  /* 0x000001f6050d7812 */ /* 0x040fe200078efcff */
[----:B------:R-:W-:Y:S01]  /*2560*/  IMAD.HI.U32 R7, R2, R12, RZ ;  /* 0x0000000c02077227 */ /* 0x000fe200078e00ff */
[C---:B------:R-:W-:Y:S02]  /*2570*/  LOP3.LUT R17, R5.reuse, 0x1f4, RZ, 0xfc, !PT ;  /* 0x000001f405117812 */ /* 0x040fe400078efcff */
[----:B------:R-:W-:Y:S01]  /*2580*/  LOP3.LUT R21, R5, 0x1e0, RZ, 0xfc, !PT ;  /* 0x000001e005157812 */ /* 0x000fe200078efcff */
[----:B------:R-:W-:Y:S01]  /*2590*/  @!P0 IMAD.IADD R4, R4, 0x1, -R11 ;  /* 0x0000000104048824 */ /* 0x000fe200078e0a0b */
[----:B------:R-:W-:Y:S01]  /*25a0*/  ISETP.GT.U32.AND P0, PT, R3, R10, PT ;  /* 0x0000000a0300720c */ /* 0x000fe20003f04070 */
[----:B------:R-:W-:Y:S01]  /*25b0*/  IMAD.MOV R7, RZ, RZ, -R7 ;  /* 0x000000ffff077224 */ /* 0x000fe200078e0a07 */
[----:B------:R-:W-:Y:S01]  /*25c0*/  IABS R11, R17 ;  /* 0x00000011000b7213 */ /* 0x000fe20000000000 */
[----:B------:R-:W-:Y:S01]  /*25d0*/  @!P5 IMAD.IADD R8, R8, 0x1, -R3 ;  /* 0x000000010808d824 */ /* 0x000fe200078e0a03 */
[----:B------:R-:W-:Y:S01]  /*25e0*/  LOP3.LUT R22, R5, 0x1dc, RZ, 0xfc, !PT ;  /* 0x000001dc05167812 */ /* 0x000fe200078efcff */
[----:B------:R-:W-:Y:S01]  /*25f0*/  IMAD R12, R3, R7, R12 ;  /* 0x00000007030c7224 */ /* 0x000fe200078e020c */
[----:B------:R-:W-:Y:S01]  /*2600*/  LOP3.LUT R23, R5, 0x1da, RZ, 0xfc, !PT ;  /* 0x000001da05177812 */ /* 0x000fe200078efcff */
[----:B------:R-:W-:Y:S01]  /*2610*/  IMAD.HI.U32 R9, R2, R14, RZ ;  /* 0x0000000e02097227 */ /* 0x000fe200078e00ff */
[----:B------:R-:W-:-:S02]  /*2620*/  ISETP.GT.U32.AND P5, PT, R3, R8, PT ;  /* 0x000000080300720c */ /* 0x000fc40003fa4070 */
[----:B------:R-:W-:Y:S01]  /*2630*/  LOP3.LUT R25, R5, 0x1d6, RZ, 0xfc, !PT ;  /* 0x000001d605197812 */ /* 0x000fe200078efcff */
[----:B------:R-:W-:Y:S01]  /*2640*/  @!P4 IMAD.MOV R4, RZ, RZ, -R4 ;  /* 0x000000ffff04c224 */ /* 0x000fe200078e0a04 */
[----:B------:R-:W-:Y:S01]  /*2650*/  ISETP.GT.U32.AND P4, PT, R3, R12, PT ;  /* 0x0000000c0300720c */ /* 0x000fe20003f84070 */
[----:B------:R-:W-:Y:S01]  /*2660*/  IMAD.MOV R9, RZ, RZ, -R9 ;  /* 0x000000ffff097224 */ /* 0x000fe200078e0a09 */
[----:B------:R-:W-:Y:S01]  /*2670*/  @!P6 LOP3.LUT R4, RZ, R124, RZ, 0x33, !PT ;  /* 0x0000007cff04e212 */ /* 0x000fe200078e33ff */
[--C-:B------:R-:W-:Y:S01]  /*2680*/  @!P0 IMAD.IADD R10, R10, 0x1, -R3.reuse ;  /* 0x000000010a0a8824 */ /* 0x100fe200078e0a03 */
[----:B------:R-:W-:Y:S01]  /*2690*/  LOP3.LUT R24, R5, 0x1d8, RZ, 0xfc, !PT ;  /* 0x000001d805187812 */ /* 0x000fe200078efcff */
[C---:B------:R-:W-:Y:S01]  /*26a0*/  IMAD R14, R3.reuse, R9, R14 ;  /* 0x00000009030e7224 */ /* 0x040fe200078e020e */
[----:B------:R-:W-:Y:S01]  /*26b0*/  IABS R9, R13 ;  /* 0x0000000d00097213 */ /* 0x000fe20000000000 */
[----:B------:R-:W-:Y:S01]  /*26c0*/  STL [R1+0x1050], R4 ;  /* 0x0010500401007387 */ /* 0x000fe20000100800 */
[C---:B------:R-:W-:Y:S01]  /*26d0*/  ISETP.GT.U32.AND P0, PT, R3.reuse, R10, PT ;  /* 0x0000000a0300720c */ /* 0x040fe20003f04070 */
[----:B------:R-:W-:Y:S01]  /*26e0*/  @!P5 IMAD.IADD R8, R8, 0x1, -R3 ;  /* 0x000000010808d824 */ /* 0x000fe200078e0a03 */
[----:B------:R-:W-:Y:S01]  /*26f0*/  ISETP.GT.U32.AND P6, PT, R3, R14, PT ;  /* 0x0000000e0300720c */ /* 0x000fe20003fc4070 */
[----:B------:R-:W-:Y:S01]  /*2700*/  IMAD.HI.U32 R7, R2, R9, RZ ;  /* 0x0000000902077227 */ /* 0x000fe200078e00ff */
[----:B------:R-:W-:-:S02]  /*2710*/  ISETP.GE.AND P5, PT, R15, RZ, PT ;  /* 0x000000ff0f00720c */ /* 0x000fc40003fa6270 */
[C---:B------:R-:W-:Y:S01]  /*2720*/  LOP3.LUT R15, R5.reuse, 0x1f0, RZ, 0xfc, !PT ;  /* 0x000001f0050f7812 */ /* 0x040fe200078efcff */
[--C-:B------:R-:W-:Y:S01]  /*2730*/  @!P4 IMAD.IADD R12, R12, 0x1, -R3.reuse ;  /* 0x000000010c0cc824 */ /* 0x100fe200078e0a03 */
[----:B------:R-:W-:Y:S01]  /*2740*/  IABS R19, R25 ;  /* 0x0000001900137213 */ /* 0x000fe20000000000 */
[----:B0-----:R-:W-:Y:S01]  /*2750*/  IMAD.MOV.U32 R0, RZ, RZ, R8 ;  /* 0x000000ffff007224 */ /* 0x001fe200078e0008 */
[----:B------:R-:W-:Y:S01]  /*2760*/  LOP3.LUT R26, R5, 0x1d4, RZ, 0xfc, !PT ;  /* 0x000001d4051a7812 */ /* 0x000fe200078efcff */
[----:B------:R-:W-:Y:S01]  /*2770*/  IMAD.HI.U32 R8, R2, R11, RZ ;  /* 0x0000000b02087227 */ /* 0x000fe200078e00ff */
[----:B------:R-:W-:Y:S02]  /*2780*/  ISETP.GT.U32.AND P4, PT, R3, R12, PT ;  /* 0x0000000c0300720c */ /* 0x000fe40003f84070 */
[----:B------:R-:W-:Y:S01]  /*2790*/  IABS R20, R26 ;  /* 0x0000001a00147213 */ /* 0x000fe20000000000 */
[----:B------:R-:W-:Y:S01]  /*27a0*/  @!P1 IMAD.MOV R0, RZ, RZ, -R0 ;  /* 0x000000ffff009224 */ /* 0x000fe200078e0a00 */
[----:B------:R-:W-:Y:S01]  /*27b0*/  ISETP.GE.AND P1, PT, R13, RZ, PT ;  /* 0x000000ff0d00720c */ /* 0x000fe20003f26270 */
[--C-:B------:R-:W-:Y:S01]  /*27c0*/  @!P0 IMAD.IADD R10, R10, 0x1, -R3.reuse ;  /* 0x000000010a0a8824 */ /* 0x100fe200078e0a03 */
[----:B------:R-:W-:Y:S01]  /*27d0*/  LOP3.LUT R13, R5, 0x1f2, RZ, 0xfc, !PT ;  /* 0x000001f2050d7812 */ /* 0x000fe200078efcff */
[----:B------:R-:W-:Y:S01]  /*27e0*/  @!P6 IMAD.IADD R14, R14, 0x1, -R3 ;  /* 0x000000010e0ee824 */ /* 0x000fe200078e0a03 */
[----:B------:R0:W-:Y:S01]  /*27f0*/  STL [R1+0x20], R0 ;  /* 0x0000200001007387 */ /* 0x0001e20000100800 */
[----:B------:R-:W-:Y:S01]  /*2800*/  IMAD.MOV R16, RZ, RZ, -R7 ;  /* 0x000000ffff107224 */ /* 0x000fe200078e0a07 */
[----:B------:R-:W-:Y:S01]  /*2810*/  IABS R7, R13 ;  /* 0x0000000d00077213 */ /* 0x000fe20000000000 */
[----:B------:R-:W-:Y:S01]  /*2820*/  IMAD.MOV R18, RZ, RZ, -R8 ;  /* 0x000000ffff127224 */ /* 0x000fe200078e0a08 */
[C---:B------:R-:W-:Y:S01]  /*2830*/  ISETP.GT.U32.AND P6, PT, R3.reuse, R14, PT ;  /* 0x0000000e0300720c */ /* 0x040fe20003fc4070 */
[----:B------:R-:W-:Y:S01]  /*2840*/  IMAD R8, R3, R16, R9 ;  /* 0x0000001003087224 */ /* 0x000fe200078e0209 */
[----:B------:R-:W-:Y:S01]  /*2850*/  ISETP.GE.AND P0, PT, R17, RZ, PT ;  /* 0x000000ff1100720c */ /* 0x000fe20003f06270 */
[----:B------:R-:W-:Y:S01]  /*2860*/  @!P4 IMAD.IADD R12, R12, 0x1, -R3 ;  /* 0x000000010c0cc824 */ /* 0x000fe200078e0a03 */
[----:B------:R-:W-:Y:S01]  /*2870*/  LOP3.LUT R17, R5, 0x1ea, RZ, 0xfc, !PT ;  /* 0x000001ea05117812 */ /* 0x000fe200078efcff */
[C---:B------:R-:W-:Y:S01]  /*2880*/  IMAD R16, R3.reuse, R18, R11 ;  /* 0x0000001203107224 */ /* 0x040fe200078e020b */
[----:B------:R-:W-:Y:S01]  /*2890*/  ISETP.GT.U32.AND P4, PT, R3, R8, PT ;  /* 0x000000080300720c */ /* 0x000fe20003f84070 */
[----:B0-----:R-:W-:Y:S01]  /*28a0*/  IMAD.MOV.U32 R0, RZ, RZ, R10 ;  /* 0x000000ffff007224 */ /* 0x001fe200078e000a */
[----:B------:R-:W-:Y:S01]  /*28b0*/  IABS R18, R24 ;  /* 0x0000001800127213 */ /* 0x000fe20000000000 */
[----:B------:R-:W-:Y:S01]  /*28c0*/  IMAD.MOV.U32 R10, RZ, RZ, R7 ;  /* 0x000000ffff0a7224 */ /* 0x000fe200078e0007 */
[C---:B------:R-:W-:Y:S01]  /*28d0*/  LOP3.LUT R27, R5.reuse, 0x1d2, RZ, 0xfc, !PT ;  /* 0x000001d2051b7812 */ /* 0x040fe200078efcff */
[----:B------:R-:W-:Y:S01]  /*28e0*/  @!P2 IMAD.MOV R0, RZ, RZ, -R0 ;  /* 0x000000ffff00a224 */ /* 0x000fe200078e0a00 */
[C---:B------:R-:W-:Y:S01]  /*28f0*/  LOP3.LUT R34, R5.reuse, 0x1c4, RZ, 0xfc, !PT ;  /* 0x000001c405227812 */ /* 0x040fe200078efcff */
[----:B------:R-:W-:Y:S01]  /*2900*/  IMAD.HI.U32 R7, R2, R10, RZ ;  /* 0x0000000a02077227 */ /* 0x000fe200078e00ff */
[----:B------:R-:W-:-:S02]  /*2910*/  LOP3.LUT R32, R5, 0x1c6, RZ, 0xfc, !PT ;  /* 0x000001c605207812 */ /* 0x000fc400078efcff */
[----:B------:R0:W-:Y:S01]  /*2920*/  STL [R1+0x1c], R0 ;  /* 0x00001c0001007387 */ /* 0x0001e20000100800 */
[----:B------:R-:W-:Y:S01]  /*2930*/  IMAD.MOV R7, RZ, RZ, -R7 ;  /* 0x000000ffff077224 */ /* 0x000fe200078e0a07 */
[----:B------:R-:W-:Y:S01]  /*2940*/  LOP3.LUT R35, R5, 0x1c2, RZ, 0xfc, !PT ;  /* 0x000001c205237812 */ /* 0x000fe200078efcff */
[--C-:B------:R-:W-:Y:S01]  /*2950*/  @!P6 IMAD.IADD R14, R14, 0x1, -R3.reuse ;  /* 0x000000010e0ee824 */ /* 0x100fe200078e0a03 */
[----:B------:R-:W-:Y:S01]  /*2960*/  ISETP.GE.AND P6, PT, R13, RZ, PT ;  /* 0x000000ff0d00720c */ /* 0x000fe20003fc6270 */
[----:B------:R-:W-:Y:S01]  /*2970*/  IMAD R10, R3, R7, R10 ;  /* 0x00000007030a7224 */ /* 0x000fe200078e020a */
[----:B------:R-:W-:Y:S01]  /*2980*/  LOP3.LUT R13, R5, 0x1ec, RZ, 0xfc, !PT ;  /* 0x000001ec050d7812 */ /* 0x000fe200078efcff */
[----:B------:R-:W-:Y:S01]  /*2990*/  @!P4 IMAD.IADD R8, R8, 0x1, -R3 ;  /* 0x000000010808c824 */ /* 0x000fe200078e0a03 */
[----:B------:R-:W-:Y:S01]  /*29a0*/  IABS R31, R35 ;  /* 0x00000023001f7213 */ /* 0x000fe20000000000 */
[----:B------:R-:W-:Y:S01]  /*29b0*/  VIADD R9, R6, 0x1ee ;  /* 0x000001ee06097836 */ /* 0x000fe20000000000 */
[----:B------:R-:W-:Y:S01]  /*29c0*/  IABS R252, R13 ;  /* 0x0000000d00fc7213 */ /* 0x000fe20000000000 */
[----:B0-----:R-:W-:Y:S01]  /*29d0*/  IMAD.MOV.U32 R0, RZ, RZ, R12 ;  /* 0x000000ffff007224 */ /* 0x001fe200078e000c */
[----:B------:R-:W-:-:S02]  /*29e0*/  IABS R12, R15 ;  /* 0x0000000f000c7213 */ /* 0x000fc40000000000 */
[C---:B------:R-:W-:Y:S01]  /*29f0*/  ISETP.GT.U32.AND P4, PT, R3.reuse, R8, PT ;  /* 0x000000080300720c */ /* 0x040fe20003f84070 */
[----:B------:R-:W-:Y:S01]  /*2a00*/  @!P3 IMAD.MOV R0, RZ, RZ, -R0 ;  /* 0x000000ffff00b224 */ /* 0x000fe200078e0a00 */
[----:B------:R-:W-:Y:S01]  /*2a10*/  ISETP.GT.U32.AND P3, PT, R3, R16, PT ;  /* 0x000000100300720c */ /* 0x000fe20003f64070 */
[C---:B------:R-:W-:Y:S01]  /*2a20*/  IMAD.HI.U32 R7, R2.reuse, R12, RZ ;  /* 0x0000000c02077227 */ /* 0x040fe200078e00ff */
[----:B------:R-:W-:Y:S02]  /*2a30*/  IABS R11, R9 ;  /* 0x00000009000b7213 */ /* 0x000fe40000000000 */
[----:B------:R0:W-:Y:S01]  /*2a40*/  STL [R1+0x18], R0 ;  /* 0x0000180001007387 */ /* 0x0001e20000100800 */
[----:B------:R-:W-:Y:S01]  /*2a50*/  IMAD.MOV R7, RZ, RZ, -R7 ;  /* 0x000000ffff077224 */ /* 0x000fe200078e0a07 */
[----:B------:R-:W-:Y:S01]  /*2a60*/  ISETP.GE.AND P2, PT, R9, RZ, PT ;  /* 0x000000ff0900720c */ /* 0x000fe20003f46270 */
[----:B------:R-:W-:Y:S01]  /*2a70*/  IMAD.HI.U32 R9, R2, R11, RZ ;  /* 0x0000000b02097227 */ /* 0x000fe200078e00ff */
[----:B------:R-:W-:-:S02]  /*2a80*/  LOP3.LUT R36, R5, 0x1c0, RZ, 0xfc, !PT ;  /* 0x000001c005247812 */ /* 0x000fc400078efcff */
[----:B------:R-:W-:Y:S01]  /*2a90*/  LOP3.LUT R37, R5, 0x1bc, RZ, 0xfc, !PT ;  /* 0x000001bc05257812 */ /* 0x000fe200078efcff */
[----:B------:R-:W-:Y:S01]  /*2aa0*/  IMAD R12, R3, R7, R12 ;  /* 0x00000007030c7224 */ /* 0x000fe200078e020c */
[C---:B------:R-:W-:Y:S01]  /*2ab0*/  LOP3.LUT R38, R5.reuse, 0x1b4, RZ, 0xfc, !PT ;  /* 0x000001b405267812 */ /* 0x040fe200078efcff */
[--C-:B------:R-:W-:Y:S01]  /*2ac0*/  @!P3 IMAD.IADD R16, R16, 0x1, -R3.reuse ;  /* 0x000000011010b824 */ /* 0x100fe200078e0a03 */
[----:B------:R-:W-:Y:S01]  /*2ad0*/  IABS R33, R37 ;  /* 0x0000002500217213 */ /* 0x000fe20000000000 */
[----:B0-----:R-:W-:Y:S01]  /*2ae0*/  IMAD.MOV.U32 R0, RZ, RZ, R14 ;  /* 0x000000ffff007224 */ /* 0x001fe200078e000e */
[----:B------:R-:W-:Y:S01]  /*2af0*/  LOP3.LUT R41, R5, 0x1b2, RZ, 0xfc, !PT ;  /* 0x000001b205297812 */ /* 0x000fe200078efcff */
[----:B------:R-:W-:Y:S01]  /*2b00*/  @!P4 IMAD.IADD R8, R8, 0x1, -R3 ;  /* 0x000000010808c824 */ /* 0x000fe200078e0a03 */
[C---:B------:R-:W-:Y:S01]  /*2b10*/  ISETP.GT.U32.AND P3, PT, R3.reuse, R16, PT ;  /* 0x000000100300720c */ /* 0x040fe20003f64070 */
[----:B------:R-:W-:Y:S01]  /*2b20*/  @!P5 IMAD.MOV R0, RZ, RZ, -R0 ;  /* 0x000000ffff00d224 */ /* 0x000fe200078e0a00 */
[C---:B------:R-:W-:Y:S01]  /*2b30*/  ISETP.GT.U32.AND P5, PT, R3.reuse, R10, PT ;  /* 0x0000000a0300720c */ /* 0x040fe20003fa4070 */
[----:B------:R-:W-:Y:S01]  /*2b40*/  IMAD.MOV R14, RZ, RZ, -R9 ;  /* 0x000000ffff0e7224 */ /* 0x000fe200078e0a09 */
[----:B------:R-:W-:Y:S01]  /*2b50*/  ISETP.GT.U32.AND P4, PT, R3, R12, PT ;  /* 0x0000000c0300720c */ /* 0x000fe20003f84070 */
[----:B------:R-:W-:Y:S01]  /*2b60*/  IMAD.HI.U32 R7, R2, R252, RZ ;  /* 0x000000fc02077227 */ /* 0x000fe200078e00ff */
[----:B------:R0:W-:Y:S01]  /*2b70*/  STL [R1+0x14], R0 ;  /* 0x0000140001007387 */ /* 0x0001e20000100800 */
[----:B------:R-:W-:-:S02]  /*2b80*/  IABS R9, R17 ;  /* 0x0000001100097213 */ /* 0x000fc40000000000 */
[----:B------:R-:W-:Y:S01]  /*2b90*/  IMAD R14, R3, R14, R11 ;  /* 0x0000000e030e7224 */ /* 0x000fe200078e020b */
[C---:B------:R-:W-:Y:S02]  /*2ba0*/  LOP3.LUT R42, R5.reuse, 0x1b0, RZ, 0xfc, !PT ;  /* 0x000001b0052a7812 */ /* 0x040fe400078efcff */
[----:B------:R-:W-:Y:S01]  /*2bb0*/  LOP3.LUT R45, R5, 0x1aa, RZ, 0xfc, !PT ;  /* 0x000001aa052d7812 */ /* 0x000fe200078efcff */
[--C-:B------:R-:W-:Y:S01]  /*2bc0*/  @!P3 IMAD.IADD R16, R16, 0x1, -R3.reuse ;  /* 0x000000011010b824 */ /* 0x100fe200078e0a03 */
[----:B------:R-:W-:Y:S01]  /*2bd0*/  ISETP.GT.U32.AND P3, PT, R3, R14, PT ;  /* 0x0000000e0300720c */ /* 0x000fe20003f64070 */
[----:B------:R-:W-:Y:S01]  /*2be0*/  @!P5 IMAD.IADD R10, R10, 0x1, -R3 ;  /* 0x000000010a0ad824 */ /* 0x000fe200078e0a03 */
[----:B------:R-:W-:Y:S01]  /*2bf0*/  IABS R39, R42 ;  /* 0x0000002a00277213 */ /* 0x000fe20000000000 */
[----:B0-----:R-:W-:Y:S01]  /*2c00*/  IMAD.MOV.U32 R0, RZ, RZ, R8 ;  /* 0x000000ffff007224 */ /* 0x001fe200078e0008 */
[----:B------:R-:W-:Y:S01]  /*2c10*/  LOP3.LUT R46, R5, 0x1a8, RZ, 0xfc, !PT ;  /* 0x000001a8052e7812 */ /* 0x000fe200078efcff */
[----:B------:R-:W-:Y:S01]  /*2c20*/  IMAD.MOV R8, RZ, RZ, -R7 ;  /* 0x000000ffff087224 */ /* 0x000fe200078e0a07 */
[----:B------:R-:W-:Y:S01]  /*2c30*/  ISETP.GT.U32.AND P5, PT, R3, R10, PT ;  /* 0x0000000a0300720c */ /* 0x000fe20003fa4070 */
[----:B------:R-:W-:Y:S01]  /*2c40*/  @!P1 IMAD.MOV R0, RZ, RZ, -R0 ;  /* 0x000000ffff009224 */ /* 0x000fe200078e0a00 */
[----:B------:R-:W-:Y:S01]  /*2c50*/  ISETP.GE.AND P1, PT, R15, RZ, PT ;  /* 0x000000ff0f00720c */ /* 0x000fe20003f26270 */
[----:B------:R-:W-:Y:S01]  /*2c60*/  IMAD R252, R3, R8, R252 ;  /* 0x0000000803fc7224 */ /* 0x000fe200078e02fc */
[----:B------:R-:W-:Y:S01]  /*2c70*/  IABS R15, R21 ;  /* 0x00000015000f7213 */ /* 0x000fe20000000000 */
[----:B------:R-:W-:Y:S01]  /*2c80*/  @!P4 IMAD.IADD R12, R12, 0x1, -R3 ;  /* 0x000000010c0cc824 */ /* 0x000fe200078e0a03 */
[----:B------:R0:W-:Y:S01]  /*2c90*/  STL [R1+0x10], R0 ;  /* 0x0000100001007387 */ /* 0x0001e20000100800 */
[----:B------:R-:W-:Y:S01]  /*2ca0*/  IMAD.HI.U32 R7, R2, R9, RZ ;  /* 0x0000000902077227 */ /* 0x000fe200078e00ff */
[----:B------:R-:W-:-:S02]  /*2cb0*/  IABS R43, R45 ;  /* 0x0000002d002b7213 */ /* 0x000fc40000000000 */
[C---:B------:R-:W-:Y:S01]  /*2cc0*/  ISETP.GT.U32.AND P4, PT, R3.reuse, R12, PT ;  /* 0x0000000c0300720c */ /* 0x040fe20003f84070 */
[----:B------:R-:W-:Y:S01]  /*2cd0*/  IMAD.MOV R8, RZ, RZ, -R7 ;  /* 0x000000ffff087224 */ /* 0x000fe200078e0a07 */
[----:B------:R-:W-:Y:S01]  /*2ce0*/  IABS R44, R46 ;  /* 0x0000002e002c7213 */ /* 0x000fe20000000000 */
[--C-:B------:R-:W-:Y:S01]  /*2cf0*/  @!P5 IMAD.IADD R10, R10, 0x1, -R3.reuse ;  /* 0x000000010a0ad824 */ /* 0x100fe200078e0a03 */
[----:B------:R-:W-:Y:S01]  /*2d00*/  ISETP.GT.U32.AND P5, PT, R3, R252, PT ;  /* 0x000000fc0300720c */ /* 0x000fe20003fa4070 */
[----:B------:R-:W-:Y:S01]  /*2d10*/  @!P3 IMAD.IADD R14, R14, 0x1, -R3 ;  /* 0x000000010e0eb824 */ /* 0x000fe200078e0a03 */
[C---:B------:R-:W-:Y:S01]  /*2d20*/  LOP3.LUT R49, R5.reuse, 0x1a4, RZ, 0xfc, !PT ;  /* 0x000001a405317812 */ /* 0x040fe200078efcff */
[----:B0-----:R-:W-:Y:S01]  /*2d30*/  IMAD.MOV.U32 R0, RZ, RZ, R16 ;  /* 0x000000ffff007224 */ /* 0x001fe200078e0010 */
[----:B------:R-:W-:Y:S01]  /*2d40*/  LOP3.LUT R50, R5, 0x1a2, RZ, 0xfc, !PT ;  /* 0x000001a205327812 */ /* 0x000fe200078efcff */
[C---:B------:R-:W-:Y:S01]  /*2d50*/  IMAD R9, R3.reuse, R8, R9 ;  /* 0x0000000803097224 */ /* 0x040fe200078e0209 */
[----:B------:R-:W-:Y:S01]  /*2d60*/  ISETP.GT.U32.AND P3, PT, R3, R14, PT ;  /* 0x0000000e0300720c */ /* 0x000fe20003f64070 */
[----:B------:R-:W-:Y:S01]  /*2d70*/  @!P0 IMAD.MOV R0, RZ, RZ, -R0 ;  /* 0x000000ffff008224 */ /* 0x000fe200078e0a00 */
[----:B------:R-:W-:Y:S01]  /*2d80*/  ISETP.GE.AND P0, PT, R13, RZ, PT ;  /* 0x000000ff0d00720c */ /* 0x000fe20003f06270 */
[----:B------:R-:W-:Y:S01]  /*2d90*/  @!P4 IMAD.IADD R12, R12, 0x1, -R3 ;  /* 0x000000010c0cc824 */ /* 0x000fe200078e0a03 */
[----:B------:R-:W-:-:S02]  /*2da0*/  LOP3.LUT R13, R5, 0x1e8, RZ, 0xfc, !PT ;  /* 0x000001e8050d7812 */ /* 0x000fc400078efcff */
[----:B------:R0:W-:Y:S01]  /*2db0*/  STL [R1+0xc], R0 ;  /* 0x00000c0001007387 */ /* 0x0001e20000100800 */
[--C-:B------:R-:W-:Y:S01]  /*2dc0*/  @!P5 IMAD.IADD R252, R252, 0x1, -R3.reuse ;  /* 0x00000001fcfcd824 */ /* 0x100fe200078e0a03 */
[----:B------:R-:W-:Y:S01]  /*2dd0*/  IABS R7, R13 ;  /* 0x0000000d00077213 */ /* 0x000fe20000000000 */
[----:B------:R-:W-:Y:S01]  /*2de0*/  IMAD.MOV.U32 R4, RZ, RZ, R12 ;  /* 0x000000ffff047224 */ /* 0x000fe200078e000c */
[C---:B------:R-:W-:Y:S01]  /*2df0*/  ISETP.GT.U32.AND P4, PT, R3.reuse, R9, PT ;  /* 0x000000090300720c */ /* 0x040fe20003f84070 */
[----:B------:R-:W-:Y:S01]  /*2e00*/  VIADD R12, R6, 0x1de ;  /* 0x000001de060c7836 */ /* 0x000fe20000000000 */
[----:B------:R-:W-:Y:S01]  /*2e10*/  ISETP.GT.U32.AND P5, PT, R3, R252, PT ;  /* 0x000000fc0300720c */ /* 0x000fe20003fa4070 */
[----:B------:R-:W-:Y:S01]  /*2e20*/  @!P3 IMAD.IADD R14, R14, 0x1, -R3 ;  /* 0x000000010e0eb824 */ /* 0x000fe200078e0a03 */
[----:B------:R-:W-:Y:S01]  /*2e30*/  LOP3.LUT R8, R5, 0x1e6, RZ, 0xfc, !PT ;  /* 0x000001e605087812 */ /* 0x000fe200078efcff */
[----:B------:R-:W-:Y:S01]  /*2e40*/  @!P1 IMAD.MOV R4, RZ, RZ, -R4 ;  /* 0x000000ffff049224 */ /* 0x000fe200078e0a04 */
[----:B------:R-:W-:Y:S01]  /*2e50*/  ISETP.GE.AND P1, PT, R13, RZ, PT ;  /* 0x000000ff0d00720c */ /* 0x000fe20003f26270 */
[----:B0-----:R-:W-:Y:S01]  /*2e60*/  IMAD.MOV.U32 R0, RZ, RZ, R10 ;  /* 0x000000ffff007224 */ /* 0x001fe200078e000a */
[----:B------:R-:W-:Y:S01]  /*2e70*/  IABS R11, R8 ;  /* 0x00000008000b7213 */ /* 0x000fe20000000000 */
[----:B------:R-:W-:Y:S01]  /*2e80*/  IMAD.MOV.U32 R10, RZ, RZ, R7 ;  /* 0x000000ffff0a7224 */ /* 0x000fe200078e0007 */
[----:B------:R-:W-:Y:S01]  /*2e90*/  ISETP.GE.AND P3, PT, R8, RZ, PT ;  /* 0x000000ff0800720c */ /* 0x000fe20003f66270 */
[----:B------:R-:W-:Y:S01]  /*2ea0*/  @!P6 IMAD.MOV R0, RZ, RZ, -R0 ;  /* 0x000000ffff00e224 */ /* 0x000fe200078e0a00 */
[----:B------:R-:W-:Y:S01]  /*2eb0*/  ISETP.GE.AND P6, PT, R17, RZ, PT ;  /* 0x000000ff1100720c */ /* 0x000fe20003fc6270 */
[----:B------:R-:W-:Y:S01]  /*2ec0*/  IMAD.HI.U32 R7, R2, R10, RZ ;  /* 0x0000000a02077227 */ /* 0x000fe200078e00ff */
[----:B------:R-:W-:-:S02]  /*2ed0*/  LOP3.LUT R8, R5, 0x1e4, RZ, 0xfc, !PT ;  /* 0x000001e405087812 */ /* 0x000fc400078efcff */
[----:B------:R0:W-:Y:S01]  /*2ee0*/  STL [R1+0x8], R0 ;  /* 0x0000080001007387 */ /* 0x0001e20000100800 */
[----:B------:R-:W-:Y:S01]  /*2ef0*/  IMAD.MOV R7, RZ, RZ, -R7 ;  /* 0x000000ffff077224 */ /* 0x000fe200078e0a07 */
[----:B------:R-:W-:Y:S01]  /*2f00*/  IABS R13, R8 ;  /* 0x00000008000d7213 */ /* 0x000fe20000000000 */
[--C-:B------:R-:W-:Y:S01]  /*2f10*/  @!P4 IMAD.IADD R9, R9, 0x1, -R3.reuse ;  /* 0x000000010909c824 */ /* 0x100fe200078e0a03 */
[----:B------:R-:W-:Y:S01]  /*2f20*/  ISETP.GE.AND P4, PT, R8, RZ, PT ;  /* 0x000000ff0800720c */ /* 0x000fe20003f86270 */
[----:B------:R-:W-:Y:S01]  /*2f30*/  IMAD R10, R3, R7, R10 ;  /* 0x00000007030a7224 */ /* 0x000fe200078e020a */
[----:B------:R-:W-:Y:S01]  /*2f40*/  LOP3.LUT R8, R5, 0x1e2, RZ, 0xfc, !PT ;  /* 0x000001e205087812 */ /* 0x000fe200078efcff */
[----:B------:R-:W-:Y:S01]  /*2f50*/  @!P5 IMAD.IADD R252, R252, 0x1, -R3 ;  /* 0x00000001fcfcd824 */ /* 0x000fe200078e0a03 */
[----:B------:R-:W-:Y:S01]  /*2f60*/  IABS R16, R12 ;  /* 0x0000000c00107213 */ /* 0x000fe20000000000 */
[C---:B------:R-:W-:Y:S01]  /*2f70*/  IMAD.HI.U32 R7, R2.reuse, R11, RZ ;  /* 0x0000000b02077227 */ /* 0x040fe200078e00ff */
[----:B------:R-:W-:Y:S01]  /*2f80*/  ISETP.GT.U32.AND P5, PT, R3, R10, PT ;  /* 0x0000000a0300720c */ /* 0x000fe20003fa4070 */
[----:B------:R-:W-:Y:S01]  /*2f90*/  STL [R1+0x1054], R4 ;  /* 0x0010540401007387 */ /* 0x000fe20000100800 */
[----:B------:R-:W-:Y:S01]  /*2fa0*/  IABS R17, R22 ;  /* 0x0000001600117213 */ /* 0x000fe20000000000 */
[----:B0-----:R-:W-:Y:S01]  /*2fb0*/  IMAD.MOV.U32 R0, RZ, RZ, R14 ;  /* 0x000000ffff007224 */ /* 0x001fe200078e000e */
[C---:B------:R-:W-:Y:S01]  /*2fc0*/  LOP3.LUT R51, R5.reuse, 0x1a0, RZ, 0xfc, !PT ;  /* 0x000001a005337812 */ /* 0x040fe200078efcff */
[----:B------:R-:W-:Y:S01]  /*2fd0*/  IMAD.MOV R14, RZ, RZ, -R7 ;  /* 0x000000ffff0e7224 */ /* 0x000fe200078e0a07 */
[----:B------:R-:W-:Y:S01]  /*2fe0*/  LOP3.LUT R52, R5, 0x19a, RZ, 0xfc, !PT ;  /* 0x0000019a05347812 */ /* 0x000fe200078efcff */
[----:B------:R-:W-:Y:S01]  /*2ff0*/  @!P2 IMAD.MOV R0, RZ, RZ, -R0 ;  /* 0x000000ffff00a224 */ /* 0x000fe200078e0a00 */
[C---:B------:R-:W-:Y:S01]  /*3000*/  ISETP.GT.U32.AND P2, PT, R3.reuse, R9, PT ;  /* 0x000000090300720c */ /* 0x040fe20003f44070 */
[----:B------:R-:W-:Y:S01]  /*3010*/  IMAD R11, R3, R14, R11 ;  /* 0x0000000e030b7224 */ /* 0x000fe200078e020b */
[----:B------:R-:W-:Y:S01]  /*3020*/  IABS R14, R8 ;  /* 0x00000008000e7213 */ /* 0x000fe20000000000 */
[----:B------:R-:W-:Y:S01]  /*3030*/  IMAD.HI.U32 R7, R2, R13, RZ ;  /* 0x0000000d02077227 */ /* 0x000fe200078e00ff */
[----:B------:R-:W-:Y:S01]  /*3040*/  IABS R47, R51 ;  /* 0x00000033002f7213 */ /* 0x000fe20000000000 */
[----:B------:R-:W-:Y:S01]  /*3050*/  STL [R1+0x1058], R0 ;  /* 0x0010580001007387 */ /* 0x000fe20000100800 */
[C---:B------:R-:W-:Y:S01]  /*3060*/  LOP3.LUT R53, R5.reuse, 0x198, RZ, 0xfc, !PT ;  /* 0x0000019805357812 */ /* 0x040fe200078efcff */
[----:B------:R-:W-:Y:S01]  /*3070*/  @!P5 IMAD.IADD R10, R10, 0x1, -R3 ;  /* 0x000000010a0ad824 */ /* 0x000fe200078e0a03 */
[----:B------:R-:W-:Y:S01]  /*3080*/  LOP3.LUT R55, R5, 0x194, RZ, 0xfc, !PT ;  /* 0x0000019405377812 */ /* 0x000fe200078efcff */
[----:B------:R-:W-:Y:S01]  /*3090*/  @!P0 IMAD.MOV R252, RZ, RZ, -R252 ;  /* 0x000000fffffc8224 */ /* 0x000fe200078e0afc */
[----:B------:R-:W-:-:S02]  /*30a0*/  ISETP.GE.AND P0, PT, R12, RZ, PT ;  /* 0x000000ff0c00720c */ /* 0x000fc40003f06270 */
[----:B------:R-:W-:Y:S01]  /*30b0*/  ISETP.GT.U32.AND P5, PT, R3, R10, PT ;  /* 0x0000000a0300720c */ /* 0x000fe20003fa4070 */
[----:B------:R-:W-:Y:S01]  /*30c0*/  @!P2 IMAD.IADD R9, R9, 0x1, -R3 ;  /* 0x000000010909a824 */ /* 0x000fe200078e0a03 */
[----:B------:R-:W-:Y:S01]  /*30d0*/  ISETP.GE.AND P2, PT, R8, RZ, PT ;  /* 0x000000ff0800720c */ /* 0x000fe20003f46270 */
[----:B------:R-:W-:Y:S01]  /*30e0*/  IMAD.MOV R8, RZ, RZ, -R7 ;  /* 0x000000ffff087224 */ /* 0x000fe200078e0a07 */
[----:B------:R-:W-:Y:S01]  /*30f0*/  LOP3.LUT R59, R5, 0x192, RZ, 0xfc, !PT ;  /* 0x00000192053b7812 */ /* 0x000fe200078efcff */
[----:B------:R-:W-:Y:S01]  /*3100*/  @!P6 IMAD.MOV R9, RZ, RZ, -R9 ;  /* 0x000000ffff09e224 */ /* 0x000fe200078e0a09 */
[----:B------:R-:W-:Y:S01]  /*3110*/  ISETP.GT.U32.AND P6, PT, R3, R11, PT ;  /* 0x0000000b0300720c */ /* 0x000fe20003fc4070 */
[----:B------:R-:W-:Y:S01]  /*3120*/  IMAD.HI.U32 R7, R2, R14, RZ ;  /* 0x0000000e02077227 */ /* 0x000fe200078e00ff */
[----:B------:R-:W-:Y:S01]  /*3130*/  IABS R54, R59 ;  /* 0x0000003b00367213 */ /* 0x000fe20000000000 */
[----:B------:R-:W-:Y:S01]  /*3140*/  STL [R1+0x105c], R252 ;  /* 0x00105cfc01007387 */ /* 0x000fe20000100800 */
[----:B------:R-:W-:Y:S01]  /*3150*/  LOP3.LUT R60, R5, 0x190, RZ, 0xfc, !PT ;  /* 0x00000190053c7812 */ /* 0x000fe200078efcff */
[----:B------:R-:W-:Y:S01]  /*3160*/  IMAD R12, R3, R8, R13 ;  /* 0x00000008030c7224 */ /* 0x000fe200078e020d */
[----:B------:R-:W-:Y:S01]  /*3170*/  LOP3.LUT R62, R5, 0x18a, RZ, 0xfc, !PT ;  /* 0x0000018a053e7812 */ /* 0x000fe200078efcff */
[----:B------:R-:W-:Y:S01]  /*3180*/  IMAD.MOV R13, RZ, RZ, -R7 ;  /* 0x000000ffff0d7224 */ /* 0x000fe200078e0a07 */
[----:B------:R-:W-:Y:S01]  /*3190*/  IABS R56, R60 ;  /* 0x0000003c00387213 */ /* 0x000fe20000000000 */
[--C-:B------:R-:W-:Y:S01]  /*31a0*/  @!P5 IMAD.IADD R10, R10, 0x1, -R3.reuse ;  /* 0x000000010a0ad824 */ /* 0x100fe200078e0a03 */
[C---:B------:R-:W-:Y:S01]  /*31b0*/  ISETP.GT.U32.AND P5, PT, R3.reuse, R12, PT ;  /* 0x0000000c0300720c */ /* 0x040fe20003fa4070 */
        /* <DEDUP_REMOVED lines=8> */
[----:B------:R-:W-:Y:S01]  /*3240*/  IMAD.HI.U32 R7, R2, R16, RZ ;  /* 0x0000001002077227 */ /* 0x000fe200078e00ff */
[----:B------:R-:W-:-:S02]  /*3250*/  LOP3.LUT R63, R5, 0x186, RZ, 0xfc, !PT ;  /* 0x00000186053f7812 */ /* 0x000fc400078efcff */
[C---:B------:R-:W-:Y:S01]  /*3260*/  LOP3.LUT R64, R5.reuse, 0x184, RZ, 0xfc, !PT ;  /* 0x0000018405407812 */ /* 0x040fe200078efcff */
[----:B------:R-:W-:Y:S01]  /*3270*/  IMAD.MOV R8, RZ, RZ, -R8 ;  /* 0x000000ffff087224 */ /* 0x000fe200078e0a08 */
[----:B------:R-:W-:Y:S01]  /*3280*/  LOP3.LUT R65, R5, 0x182, RZ, 0xfc, !PT ;  /* 0x0000018205417812 */ /* 0x000fe200078efcff */
[----:B------:R-:W-:Y:S01]  /*3290*/  @!P5 IMAD.IADD R12, R12, 0x1, -R3 ;  /* 0x000000010c0cd824 */ /* 0x000fe200078e0a03 */
[C---:B------:R-:W-:Y:S01]  /*32a0*/  ISETP.GT.U32.AND P5, PT, R3.reuse, R11, PT ;  /* 0x0000000b0300720c */ /* 0x040fe20003fa4070 */
[----:B------:R-:W-:Y:S01]  /*32b0*/  IMAD R14, R3, R8, R15 ;  /* 0x00000008030e7224 */ /* 0x000fe200078e020f */
[----:B------:R-:W-:Y:S01]  /*32c0*/  LOP3.LUT R66, R5, 0x180, RZ, 0xfc, !PT ;  /* 0x0000018005427812 */ /* 0x000fe200078efcff */
[----:B------:R-:W-:Y:S01]  /*32d0*/  @!P6 IMAD.IADD R13, R13, 0x1, -R3 ;  /* 0x000000010d0de824 */ /* 0x000fe200078e0a03 */
[C---:B------:R-:W-:Y:S01]  /*32e0*/  LOP3.LUT R67, R5.reuse, 0x17c, RZ, 0xfc, !PT ;  /* 0x0000017c05437812 */ /* 0x040fe200078efcff */
[----:B------:R-:W-:Y:S01]  /*32f0*/  IMAD.MOV R7, RZ, RZ, -R7 ;  /* 0x000000ffff077224 */ /* 0x000fe200078e0a07 */
[----:B------:R-:W-:Y:S01]  /*3300*/  LOP3.LUT R68, R5, 0x17a, RZ, 0xfc, !PT ;  /* 0x0000017a05447812 */ /* 0x000fe200078efcff */
[----:B------:R-:W-:Y:S01]  /*3310*/  IMAD.MOV.U32 R8, RZ, RZ, R17 ;  /* 0x000000ffff087224 */ /* 0x000fe200078e0011 */
[C---:B------:R-:W-:Y:S01]  /*3320*/  ISETP.GT.U32.AND P6, PT, R3.reuse, R13, PT ;  /* 0x0000000d0300720c */ /* 0x040fe20003fc4070 */
[----:B------:R-:W-:Y:S01]  /*3330*/  IMAD R15, R3, R7, R16 ;  /* 0x00000007030f7224 */ /* 0x000fe200078e0210 */
[----:B------:R-:W-:Y:S01]  /*3340*/  IABS R17, R23 ;  /* 0x0000001700117213 */ /* 0x000fe20000000000 */
[----:B------:R-:W-:Y:S01]  /*3350*/  IMAD.HI.U32 R7, R2, R8, RZ ;  /* 0x0000000802077227 */ /* 0x000fe200078e00ff */
[----:B------:R-:W-:-:S02]  /*3360*/  LOP3.LUT R70, R5, 0x176, RZ, 0xfc, !PT ;  /* 0x0000017605467812 */ /* 0x000fc400078efcff */
[C---:B------:R-:W-:Y:S01]  /*3370*/  LOP3.LUT R73, R5.reuse, 0x174, RZ, 0xfc, !PT ;  /* 0x0000017405497812 */ /* 0x040fe200078efcff */
[----:B------:R-:W-:Y:S01]  /*3380*/  IMAD.MOV R16, RZ, RZ, -R7 ;  /* 0x000000ffff107224 */ /* 0x000fe200078e0a07 */
[----:B------:R-:W-:Y:S01]  /*3390*/  LOP3.LUT R76, R5, 0x172, RZ, 0xfc, !PT ;  /* 0x00000172054c7812 */ /* 0x000fe200078efcff */
[----:B------:R-:W-:Y:S01]  /*33a0*/  @!P5 IMAD.IADD R11, R11, 0x1, -R3 ;  /* 0x000000010b0bd824 */ /* 0x000fe200078e0a03 */
[----:B------:R-:W-:Y:S01]  /*33b0*/  ISETP.GT.U32.AND P5, PT, R3, R14, PT ;  /* 0x0000000e0300720c */ /* 0x000fe20003fa4070 */
[----:B------:R-:W-:Y:S01]  /*33c0*/  IMAD.HI.U32 R7, R2, R17, RZ ;  /* 0x0000001102077227 */ /* 0x000fe200078e00ff */
[----:B------:R-:W-:Y:S02]  /*33d0*/  IABS R69, R73 ;  /* 0x0000004900457213 */ /* 0x000fe40000000000 */
[----:B------:R-:W-:Y:S01]  /*33e0*/  LOP3.LUT R77, R5, 0x170, RZ, 0xfc, !PT ;  /* 0x00000170054d7812 */ /* 0x000fe200078efcff */
[----:B------:R-:W-:Y:S01]  /*33f0*/  @!P1 IMAD.MOV R10, RZ, RZ, -R10 ;  /* 0x000000ffff0a9224 */ /* 0x000fe200078e0a0a */
[C---:B------:R-:W-:Y:S01]  /*3400*/  ISETP.GT.U32.AND P1, PT, R3.reuse, R12, PT ;  /* 0x0000000c0300720c */ /* 0x040fe20003f24070 */
[----:B------:R-:W-:Y:S01]  /*3410*/  IMAD R16, R3, R16, R8 ;  /* 0x0000001003107224 */ /* 0x000fe200078e0208 */
[----:B------:R-:W-:Y:S01]  /*3420*/  IABS R71, R77 ;  /* 0x0000004d00477213 */ /* 0x000fe20000000000 */
[----:B------:R-:W-:Y:S01]  /*3430*/  IMAD.MOV R8, RZ, RZ, -R7 ;  /* 0x000000ffff087224 */ /* 0x000fe200078e0a07 */
[----:B------:R-:W-:Y:S01]  /*3440*/  LOP3.LUT R78, R5, 0x16c, RZ, 0xfc, !PT ;  /* 0x0000016c054e7812 */ /* 0x000fe200078efcff */
[----:B------:R-:W-:Y:S01]  /*3450*/  @!P6 IMAD.IADD R13, R13, 0x1, -R3 ;  /* 0x000000010d0de824 */ /* 0x000fe200078e0a03 */
[C---:B------:R-:W-:Y:S01]  /*3460*/  ISETP.GT.U32.AND P6, PT, R3.reuse, R16, PT ;  /* 0x000000100300720c */ /* 0x040fe20003fc4070 */
[----:B------:R-:W-:Y:S01]  /*3470*/  IMAD R17, R3, R8, R17 ;  /* 0x0000000803117224 */ /* 0x000fe200078e0211 */
[C---:B------:R-:W-:Y:S01]  /*3480*/  LOP3.LUT R79, R5.reuse, 0x16a, RZ, 0xfc, !PT ;  /* 0x0000016a054f7812 */ /* 0x040fe200078efcff */
[--C-:B------:R-:W-:Y:S01]  /*3490*/  @!P5 IMAD.IADD R14, R14, 0x1, -R3.reuse ;  /* 0x000000010e0ed824 */ /* 0x100fe200078e0a03 */
[----:B------:R-:W-:Y:S01]  /*34a0*/  LOP3.LUT R80, R5, 0x168, RZ, 0xfc, !PT ;  /* 0x0000016805507812 */ /* 0x000fe200078efcff */
[----:B------:R-:W-:Y:S01]  /*34b0*/  IMAD.HI.U32 R8, R2, R19, RZ ;  /* 0x0000001302087227 */ /* 0x000fe200078e00ff */
[C---:B------:R-:W-:Y:S01]  /*34c0*/  ISETP.GT.U32.AND P5, PT, R3.reuse, R17, PT ;  /* 0x000000110300720c */ /* 0x040fe20003fa4070 */
[----:B------:R-:W-:Y:S01]  /*34d0*/  STL [R1+0x1064], R10 ;  /* 0x0010640a01007387 */ /* 0x000fe20000100800 */
[----:B------:R-:W-:Y:S01]  /*34e0*/  IABS R74, R79 ;  /* 0x0000004f004a7213 */ /* 0x000fe20000000000 */
[----:B------:R-:W-:Y:S01]  /*34f0*/  @!P1 IMAD.IADD R12, R12, 0x1, -R3 ;  /* 0x000000010c0c9824 */ /* 0x000fe200078e0a03 */
[----:B------:R-:W-:Y:S01]  /*3500*/  ISETP.GT.U32.AND P1, PT, R3, R15, PT ;  /* 0x0000000f0300720c */ /* 0x000fe20003f24070 */
[----:B------:R-:W-:Y:S01]  /*3510*/  IMAD.HI.U32 R7, R2, R18, RZ ;  /* 0x0000001202077227 */ /* 0x000fe200078e00ff */
[----:B------:R-:W-:-:S02]  /*3520*/  IABS R75, R80 ;  /* 0x00000050004b7213 */ /* 0x000fc40000000000 */
[----:B------:R-:W-:Y:S01]  /*3530*/  LOP3.LUT R81, R5, 0x164, RZ, 0xfc, !PT ;  /* 0x0000016405517812 */ /* 0x000fe200078efcff */
[--C-:B------:R-:W-:Y:S01]  /*3540*/  @!P6 IMAD.IADD R16, R16, 0x1, -R3.reuse ;  /* 0x000000011010e824 */ /* 0x100fe200078e0a03 */
[----:B------:R-:W-:Y:S01]  /*3550*/  ISETP.GT.U32.AND P6, PT, R3, R14, PT ;  /* 0x0000000e0300720c */ /* 0x000fe20003fc4070 */
[----:B------:R-:W-:Y:S01]  /*3560*/  IMAD.MOV R8, RZ, RZ, -R8 ;  /* 0x000000ffff087224 */ /* 0x000fe200078e0a08 */
[----:B------:R-:W-:Y:S01]  /*3570*/  LOP3.LUT R87, R5, 0x15a, RZ, 0xfc, !PT ;  /* 0x0000015a05577812 */ /* 0x000fe200078efcff */
[----:B------:R-:W-:Y:S01]  /*3580*/  @!P5 IMAD.IADD R17, R17, 0x1, -R3 ;  /* 0x000000011111d824 */ /* 0x000fe200078e0a03 */
[----:B------:R-:W-:Y:S01]  /*3590*/  ISETP.GT.U32.AND P5, PT, R3, R16, PT ;  /* 0x000000100300720c */ /* 0x000fe20003fa4070 */
[----:B------:R-:W-:Y:S01]  /*35a0*/  IMAD.MOV R7, RZ, RZ, -R7 ;  /* 0x000000ffff077224 */ /* 0x000fe200078e0a07 */
[----:B------:R-:W-:Y:S01]  /*35b0*/  LOP3.LUT R88, R5, 0x158, RZ, 0xfc, !PT ;  /* 0x0000015805587812 */ /* 0x000fe200078efcff */
[----:B------:R-:W-:Y:S01]  /*35c0*/  @!P1 IMAD.IADD R15, R15, 0x1, -R3 ;  /* 0x000000010f0f9824 */ /* 0x000fe200078e0a03 */
[----:B------:R-:W-:Y:S01]  /*35d0*/  ISETP.GE.AND P1, PT, R21, RZ, PT ;  /* 0x000000ff1500720c */ /* 0x000fe20003f26270 */
[C---:B------:R-:W-:Y:S01]  /*35e0*/  IMAD R19, R3.reuse, R8, R19 ;  /* 0x0000000803137224 */ /* 0x040fe200078e0213 */
[----:B------:R-:W-:Y:S01]  /*35f0*/  IABS R21, R27 ;  /* 0x0000001b00157213 */ /* 0x000fe20000000000 */
[----:B------:R-:W-:Y:S01]  /*3600*/  @!P4 IMAD.MOV R12, RZ, RZ, -R12 ;  /* 0x000000ffff0cc224 */ /* 0x000fe200078e0a0c */
[C---:B------:R-:W-:Y:S01]  /*3610*/  ISETP.GT.U32.AND P4, PT, R3.reuse, R17, PT ;  /* 0x000000110300720c */ /* 0x040fe20003f84070 */
[----:B------:R-:W-:Y:S01]  /*3620*/  IMAD R18, R3, R7, R18 ;  /* 0x0000000703127224 */ /* 0x000fe200078e0212 */
[----:B------:R-:W-:Y:S01]  /*3630*/  IABS R82, R87 ;  /* 0x0000005700527213 */ /* 0x000fe20000000000 */
[----:B------:R-:W-:Y:S01]  /*3640*/  IMAD.HI.U32 R7, R2, R20, RZ ;  /* 0x0000001402077227 */ /* 0x000fe200078e00ff */
[----:B------:R-:W-:-:S02]  /*3650*/  IABS R84, R88 ;  /* 0x0000005800547213 */ /* 0x000fc40000000000 */
[----:B------:R-:W-:Y:S01]  /*3660*/  LOP3.LUT R89, R5, 0x156, RZ, 0xfc, !PT ;  /* 0x0000015605597812 */ /* 0x000fe200078efcff */
[----:B------:R-:W-:Y:S01]  /*3670*/  @!P3 IMAD.MOV R11, RZ, RZ, -R11 ;  /* 0x000000ffff0bb224 */ /* 0x000fe200078e0a0b */
[C---:B------:R-:W-:Y:S01]  /*3680*/  ISETP.GT.U32.AND P3, PT, R3.reuse, R15, PT ;  /* 0x0000000f0300720c */ /* 0x040fe20003f64070 */
[----:B------:R-:W-:Y:S01]  /*3690*/  @!P6 IMAD.IADD R14, R14, 0x1, -R3 ;  /* 0x000000010e0ee824 */ /* 0x000fe200078e0a03 */
[C---:B------:R-:W-:Y:S01]  /*36a0*/  ISETP.GT.U32.AND P6, PT, R3.reuse, R19, PT ;  /* 0x000000130300720c */ /* 0x040fe20003fc4070 */
[----:B------:R-:W-:Y:S01]  /*36b0*/  IMAD.MOV R7, RZ, RZ, -R7 ;  /* 0x000000ffff077224 */ /* 0x000fe200078e0a07 */
[----:B------:R-:W-:Y:S01]  /*36c0*/  IABS R85, R89 ;  /* 0x0000005900557213 */ /* 0x000fe20000000000 */
[----:B------:R-:W-:Y:S01]  /*36d0*/  @!P2 IMAD.MOV R13, RZ, RZ, -R13 ;  /* 0x000000ffff0da224 */ /* 0x000fe200078e0a0d */
[C---:B------:R-:W-:Y:S01]  /*36e0*/  ISETP.GT.U32.AND P2, PT, R3.reuse, R18, PT ;  /* 0x000000120300720c */ /* 0x040fe20003f44070 */
[----:B------:R-:W-:Y:S01]  /*36f0*/  IMAD R20, R3, R7, R20 ;  /* 0x0000000703147224 */ /* 0x000fe200078e0214 */
[C---:B------:R-:W-:Y:S01]  /*3700*/  LOP3.LUT R90, R5.reuse, 0x154, RZ, 0xfc, !PT ;  /* 0x00000154055a7812 */ /* 0x040fe200078efcff */
[--C-:B------:R-:W-:Y:S01]  /*3710*/  @!P5 IMAD.IADD R16, R16, 0x1, -R3.reuse ;  /* 0x000000011010d824 */ /* 0x100fe200078e0a03 */
[----:B------:R-:W-:Y:S01]  /*3720*/  LOP3.LUT R91, R5, 0x152, RZ, 0xfc, !PT ;  /* 0x00000152055b7812 */ /* 0x000fe200078efcff */
[--C-:B------:R-:W-:Y:S01]  /*3730*/  @!P4 IMAD.IADD R17, R17, 0x1, -R3.reuse ;  /* 0x000000011111c824 */ /* 0x100fe200078e0a03 */
[----:B------:R-:W-:Y:S01]  /*3740*/  ISETP.GT.U32.AND P5, PT, R3, R20, PT ;  /* 0x000000140300720c */ /* 0x000fe20003fa4070 */
[----:B------:R-:W-:Y:S01]  /*3750*/  IMAD.HI.U32 R7, R2, R21, RZ ;  /* 0x0000001502077227 */ /* 0x000fe200078e00ff */
[----:B------:R-:W-:Y:S01]  /*3760*/  ISETP.GE.AND P4, PT, R23, RZ, PT ;  /* 0x000000ff1700720c */ /* 0x000fe20003f86270 */
[----:B------:R-:W-:Y:S01]  /*3770*/  STL [R1+0x1068], R11 ;  /* 0x0010680b01007387 */ /* 0x000fe20000100800 */
[----:B------:R-:W-:Y:S01]  /*3780*/  LOP3.LUT R23, R5, 0x1d0, RZ, 0xfc, !PT ;  /* 0x000001d005177812 */ /* 0x000fe200078efcff */
[--C-:B------:R-:W-:Y:S01]  /*3790*/  @!P3 IMAD.IADD R15, R15, 0x1, -R3.reuse ;  /* 0x000000010f0fb824 */ /* 0x100fe200078e0a03 */
[----:B------:R-:W-:Y:S01]  /*37a0*/  ISETP.GE.AND P3, PT, R22, RZ, PT ;  /* 0x000000ff1600720c */ /* 0x000fe20003f66270 */
[----:B------:R-:W-:Y:S01]  /*37b0*/  @!P6 IMAD.IADD R19, R19, 0x1, -R3 ;  /* 0x000000011313e824 */ /* 0x000fe200078e0a03 */
[----:B------:R-:W-:Y:S01]  /*37c0*/  IABS R22, R23 ;  /* 0x0000001700167213 */ /* 0x000fe20000000000 */
[----:B------:R-:W-:Y:S01]  /*37d0*/  IMAD.MOV R8, RZ, RZ, -R7 ;  /* 0x000000ffff087224 */ /* 0x000fe200078e0a07 */
[----:B------:R-:W-:Y:S01]  /*37e0*/  ISETP.GE.AND P6, PT, R25, RZ, PT ;  /* 0x000000ff1900720c */ /* 0x000fe20003fc6270 */
[----:B------:R-:W-:Y:S01]  /*37f0*/  @!P0 IMAD.MOV R15, RZ, RZ, -R15 ;  /* 0x000000ffff0f8224 */ /* 0x000fe200078e0a0f */
[C---:B------:R-:W-:Y:S01]  /*3800*/  ISETP.GT.U32.AND P0, PT, R3.reuse, R19, PT ;  /* 0x000000130300720c */ /* 0x040fe20003f04070 */
[----:B------:R-:W-:Y:S01]  /*3810*/  @!P2 IMAD.IADD R18, R18, 0x1, -R3 ;  /* 0x000000011212a824 */ /* 0x000fe200078e0a03 */
[----:B------:R-:W-:Y:S01]  /*3820*/  ISETP.GE.AND P2, PT, R24, RZ, PT ;  /* 0x000000ff1800720c */ /* 0x000fe20003f46270 */
[----:B------:R-:W-:Y:S01]  /*3830*/  IMAD R21, R3, R8, R21 ;  /* 0x0000000803157224 */ /* 0x000fe200078e0215 */
[----:B------:R-:W-:Y:S01]  /*3840*/  IABS R86, R90 ;  /* 0x0000005a00567213 */ /* 0x000fe20000000000 */
[----:B------:R-:W-:Y:S01]  /*3850*/  IMAD.HI.U32 R7, R2, R22, RZ ;  /* 0x0000001602077227 */ /* 0x000fe200078e00ff */
[C---:B------:R-:W-:Y:S01]  /*3860*/  LOP3.LUT R92, R5.reuse, 0x150, RZ, 0xfc, !PT ;  /* 0x00000150055c7812 */ /* 0x040fe200078efcff */
[----:B------:R-:W-:Y:S01]  /*3870*/  STL [R1+0x1070], R12 ;  /* 0x0010700c01007387 */ /* 0x000fe20000100800 */
[----:B------:R-:W-:Y:S01]  /*3880*/  LOP3.LUT R93, R5, 0x14a, RZ, 0xfc, !PT ;  /* 0x0000014a055d7812 */ /* 0x000fe200078efcff */
[----:B------:R-:W-:Y:S01]  /*3890*/  @!P5 IMAD.IADD R20, R20, 0x1, -R3 ;  /* 0x000000011414d824 */ /* 0x000fe200078e0a03 */
[C---:B------:R-:W-:Y:S01]  /*38a0*/  ISETP.GT.U32.AND P5, PT, R3.reuse, R18, PT ;  /* 0x000000120300720c */ /* 0x040fe20003fa4070 */
[----:B------:R-:W-:Y:S01]  /*38b0*/  @!P4 IMAD.MOV R17, RZ, RZ, -R17 ;  /* 0x000000ffff11c224 */ /* 0x000fe200078e0a11 */
[----:B------:R-:W-:Y:S01]  /*38c0*/  ISETP.GT.U32.AND P4, PT, R3, R21, PT ;  /* 0x000000150300720c */ /* 0x000fe20003f84070 */
[----:B------:R-:W-:Y:S01]  /*38d0*/  IMAD.MOV R7, RZ, RZ, -R7 ;  /* 0x000000ffff077224 */ /* 0x000fe200078e0a07 */
[----:B------:R-:W-:Y:S01]  /*38e0*/  LOP3.LUT R94, R5, 0x148, RZ, 0xfc, !PT ;  /* 0x00000148055e7812 */ /* 0x000fe200078efcff */
[----:B------:R-:W-:Y:S01]  /*38f0*/  @!P0 IMAD.IADD R19, R19, 0x1, -R3 ;  /* 0x0000000113138824 */ /* 0x000fe200078e0a03 */
[----:B------:R-:W-:Y:S01]  /*3900*/  LOP3.LUT R95, R5, 0x146, RZ, 0xfc, !PT ;  /* 0x00000146055f7812 */ /* 0x000fe200078efcff */
[----:B------:R-:W-:Y:S01]  /*3910*/  IMAD R22, R3, R7, R22 ;  /* 0x0000000703167224 */ /* 0x000fe200078e0216 */
[----:B------:R-:W-:Y:S01]  /*3920*/  LOP3.LUT R7, R5, 0x1cc, RZ, 0xfc, !PT ;  /* 0x000001cc05077812 */ /* 0x000fe200078efcff */
[----:B------:R-:W-:Y:S01]  /*3930*/  @!P1 IMAD.MOV R14, RZ, RZ, -R14 ;  /* 0x000000ffff0e9224 */ /* 0x000fe200078e0a0e */
[C---:B------:R-:W-:Y:S01]  /*3940*/  ISETP.GT.U32.AND P1, PT, R3.reuse, R20, PT ;  /* 0x000000140300720c */ /* 0x040fe20003f24070 */
[----:B------:R-:W-:Y:S01]  /*3950*/  @!P6 IMAD.MOV R19, RZ, RZ, -R19 ;  /* 0x000000ffff13e224 */ /* 0x000fe200078e0a13 */
[----:B------:R-:W-:Y:S01]  /*3960*/  ISETP.GT.U32.AND P6, PT, R3, R22, PT ;  /* 0x000000160300720c */ /* 0x000fe20003fc4070 */
[--C-:B------:R-:W-:Y:S01]  /*3970*/  @!P5 IMAD.IADD R18, R18, 0x1, -R3.reuse ;  /* 0x000000011212d824 */ /* 0x100fe200078e0a03 */
[----:B------:R-:W-:Y:S01]  /*3980*/  ISETP.GE.AND P5, PT, R27, RZ, PT ;  /* 0x000000ff1b00720c */ /* 0x000fe20003fa6270 */
[--C-:B------:R-:W-:Y:S01]  /*3990*/  @!P4 IMAD.IADD R21, R21, 0x1, -R3.reuse ;  /* 0x000000011515c824 */ /* 0x100fe200078e0a03 */
[----:B------:R-:W-:Y:S01]  /*39a0*/  ISETP.GE.AND P4, PT, R7, RZ, PT ;  /* 0x000000ff0700720c */ /* 0x000fe20003f86270 */
[----:B------:R-:W-:Y:S01]  /*39b0*/  @!P3 IMAD.MOV R16, RZ, RZ, -R16 ;  /* 0x000000ffff10b224 */ /* 0x000fe200078e0a10 */
[----:B------:R-:W-:Y:S01]  /*39c0*/  ISETP.GE.AND P3, PT, R26, RZ, PT ;  /* 0x000000ff1a00720c */ /* 0x000fe20003f66270 */
[----:B------:R-:W-:Y:S01]  /*39d0*/  VIADD R8, R6, 0x1ce ;  /* 0x000001ce06087836 */ /* 0x000fe20000000000 */
[----:B------:R-:W-:Y:S01]  /*39e0*/  IABS R26, R7 ;  /* 0x00000007001a7213 */ /* 0x000fe20000000000 */
[----:B------:R-:W-:Y:S01]  /*39f0*/  @!P2 IMAD.MOV R18, RZ, RZ, -R18 ;  /* 0x000000ffff12a224 */ /* 0x000fe200078e0a12 */
[----:B------:R-:W-:Y:S01]  /*3a00*/  ISETP.GT.U32.AND P2, PT, R3, R21, PT ;  /* 0x000000150300720c */ /* 0x000fe20003f44070 */
[--C-:B------:R-:W-:Y:S01]  /*3a10*/  @!P1 IMAD.IADD R20, R20, 0x1, -R3.reuse ;  /* 0x0000000114149824 */ /* 0x100fe200078e0a03 */
[----:B------:R-:W-:Y:S01]  /*3a20*/  IABS R24, R8 ;  /* 0x0000000800187213 */ /* 0x000fe20000000000 */
[----:B------:R-:W-:Y:S01]  /*3a30*/  @!P6 IMAD.IADD R22, R22, 0x1, -R3 ;  /* 0x000000011616e824 */ /* 0x000fe200078e0a03 */
[----:B------:R-:W-:Y:S01]  /*3a40*/  ISETP.GE.AND P0, PT, R8, RZ, PT ;  /* 0x000000ff0800720c */ /* 0x000fe20003f06270 */
[----:B------:R-:W-:Y:S01]  /*3a50*/  STL [R1+0x1074], R13 ;  /* 0x0010740d01007387 */ /* 0x000fe20000100800 */
[----:B------:R-:W-:Y:S01]  /*3a60*/  LOP3.LUT R8, R5, 0x1ca, RZ, 0xfc, !PT ;  /* 0x000001ca05087812 */ /* 0x000fe200078efcff */
[----:B------:R-:W-:Y:S01]  /*3a70*/  IMAD.HI.U32 R7, R2, R24, RZ ;  /* 0x0000001802077227 */ /* 0x000fe200078e00ff */
[----:B------:R-:W-:Y:S01]  /*3a80*/  ISETP.GE.AND P1, PT, R23, RZ, PT ;  /* 0x000000ff1700720c */ /* 0x000fe20003f26270 */
[----:B------:R-:W-:Y:S01]  /*3a90*/  STL [R1+0x1078], R14 ;  /* 0x0010780e01007387 */ /* 0x000fe20000100800 */
[----:B------:R-:W-:Y:S01]  /*3aa0*/  LOP3.LUT R23, R5, 0x1c8, RZ, 0xfc, !PT ;  /* 0x000001c805177812 */ /* 0x000fe200078efcff */
[----:B------:R-:W-:Y:S01]  /*3ab0*/  @!P3 IMAD.MOV R20, RZ, RZ, -R20 ;  /* 0x000000ffff14b224 */ /* 0x000fe200078e0a14 */
[----:B------:R-:W-:Y:S01]  /*3ac0*/  ISETP.GE.AND P3, PT, R8, RZ, PT ;  /* 0x000000ff0800720c */ /* 0x000fe20003f66270 */
[----:B------:R-:W-:Y:S01]  /*3ad0*/  IMAD.MOV R25, RZ, RZ, -R7 ;  /* 0x000000ffff197224 */ /* 0x000fe200078e0a07 */
[----:B------:R-:W-:Y:S01]  /*3ae0*/  IABS R27, R8 ;  /* 0x00000008001b7213 */ /* 0x000fe20000000000 */
[----:B------:R-:W-:Y:S01]  /*3af0*/  IMAD.HI.U32 R8, R2, R26, RZ ;  /* 0x0000001a02087227 */ /* 0x000fe200078e00ff */
[----:B------:R-:W-:Y:S01]  /*3b00*/  ISETP.GT.U32.AND P6, PT, R3, R22, PT ;  /* 0x000000160300720c */ /* 0x000fe20003fc4070 */
[----:B------:R0:W-:Y:S01]  /*3b10*/  STL [R1+0x107c], R15 ;  /* 0x00107c0f01007387 */ /* 0x0001e20000100800 */
[----:B------:R-:W-:Y:S01]  /*3b20*/  IABS R29, R23 ;  /* 0x00000017001d7213 */ /* 0x000fe20000000000 */
[----:B------:R-:W-:Y:S01]  /*3b30*/  @!P2 IMAD.IADD R21, R21, 0x1, -R3 ;  /* 0x000000011515a824 */ /* 0x000fe200078e0a03 */
[----:B------:R-:W-:Y:S01]  /*3b40*/  ISETP.GE.AND P2, PT, R23, RZ, PT ;  /* 0x000000ff1700720c */ /* 0x000fe20003f46270 */
[----:B------:R-:W-:Y:S01]  /*3b50*/  IMAD R23, R3, R25, R24 ;  /* 0x0000001903177224 */ /* 0x000fe200078e0218 */
[C---:B------:R-:W-:Y:S01]  /*3b60*/  LOP3.LUT R98, R5.reuse, 0x142, RZ, 0xfc, !PT ;  /* 0x0000014205627812 */ /* 0x040fe200078efcff */
[----:B------:R-:W-:Y:S01]  /*3b70*/  IMAD.MOV R8, RZ, RZ, -R8 ;  /* 0x000000ffff087224 */ /* 0x000fe200078e0a08 */
[----:B------:R-:W-:Y:S01]  /*3b80*/  LOP3.LUT R99, R5, 0x140, RZ, 0xfc, !PT ;  /* 0x0000014005637812 */ /* 0x000fe200078efcff */
[----:B------:R-:W-:Y:S01]  /*3b90*/  @!P5 IMAD.MOV R21, RZ, RZ, -R21 ;  /* 0x000000ffff15d224 */ /* 0x000fe200078e0a15 */
[C---:B------:R-:W-:Y:S01]  /*3ba0*/  ISETP.GT.U32.AND P5, PT, R3.reuse, R23, PT ;  /* 0x000000170300720c */ /* 0x040fe20003fa4070 */
[----:B------:R-:W-:Y:S01]  /*3bb0*/  IMAD R24, R3, R8, R26 ;  /* 0x0000000803187224 */ /* 0x000fe200078e021a */
[----:B------:R-:W-:Y:S01]  /*3bc0*/  IABS R96, R99 ;  /* 0x0000006300607213 */ /* 0x000fe20000000000 */
[----:B------:R-:W-:Y:S01]  /*3bd0*/  @!P6 IMAD.IADD R22, R22, 0x1, -R3 ;  /* 0x000000011616e824 */ /* 0x000fe200078e0a03 */
[----:B------:R-:W-:Y:S01]  /*3be0*/  LOP3.LUT R106, R5, 0x138, RZ, 0xfc, !PT ;  /* 0x00000138056a7812 */ /* 0x000fe200078efcff */
[C---:B------:R-:W-:Y:S01]  /*3bf0*/  IMAD.HI.U32 R7, R2.reuse, R27, RZ ;  /* 0x0000001b02077227 */ /* 0x040fe200078e00ff */
[----:B------:R-:W-:Y:S01]  /*3c00*/  ISETP.GT.U32.AND P6, PT, R3, R24, PT ;  /* 0x000000180300720c */ /* 0x000fe20003fc4070 */
[----:B------:R1:W-:Y:S01]  /*3c10*/  STL [R1+0x1080], R16 ;  /* 0x0010801001007387 */ /* 0x0003e20000100800 */
[C---:B------:R-:W-:Y:S01]  /*3c20*/  LOP3.LUT R104, R5.reuse, 0x13a, RZ, 0xfc, !PT ;  /* 0x0000013a05687812 */ /* 0x040fe200078efcff */
[----:B------:R-:W-:Y:S01]  /*3c30*/  IMAD.MOV R28, RZ, RZ, -R7 ;  /* 0x000000ffff1c7224 */ /* 0x000fe200078e0a07 */
[----:B------:R-:W-:Y:S01]  /*3c40*/  IABS R101, R106 ;  /* 0x0000006a00657213 */ /* 0x000fe20000000000 */
[----:B------:R-:W-:Y:S01]  /*3c50*/  IMAD.HI.U32 R7, R2, R29, RZ ;  /* 0x0000001d02077227 */ /* 0x000fe200078e00ff */
[C---:B------:R-:W-:Y:S01]  /*3c60*/  LOP3.LUT R107, R5.reuse, 0x136, RZ, 0xfc, !PT ;  /* 0x00000136056b7812 */ /* 0x040fe200078efcff */
[----:B------:R-:W-:Y:S01]  /*3c70*/  STL [R1+0x1084], R17 ;  /* 0x0010841101007387 */ /* 0x000fe20000100800 */
[----:B------:R-:W-:Y:S01]  /*3c80*/  LOP3.LUT R108, R5, 0x134, RZ, 0xfc, !PT ;  /* 0x00000134056c7812 */ /* 0x000fe200078efcff */
[----:B------:R-:W-:Y:S01]  /*3c90*/  @!P5 IMAD.IADD R23, R23, 0x1, -R3 ;  /* 0x000000011717d824 */ /* 0x000fe200078e0a03 */
[----:B------:R-:W-:Y:S01]  /*3ca0*/  IABS R103, R107 ;  /* 0x0000006b00677213 */ /* 0x000fe20000000000 */
[----:B------:R-:W-:Y:S01]  /*3cb0*/  IMAD.MOV R26, RZ, RZ, -R7 ;  /* 0x000000ffff1a7224 */ /* 0x000fe200078e0a07 */
[----:B------:R-:W-:Y:S01]  /*3cc0*/  IABS R7, R34 ;  /* 0x0000002200077213 */ /* 0x000fe20000000000 */
[C---:B------:R-:W-:Y:S01]  /*3cd0*/  IMAD R25, R3.reuse, R28, R27 ;  /* 0x0000001c03197224 */ /* 0x040fe200078e021b */
[C---:B------:R-:W-:Y:S01]  /*3ce0*/  ISETP.GT.U32.AND P5, PT, R3.reuse, R23, PT ;  /* 0x000000170300720c */ /* 0x040fe20003fa4070 */
[----:B------:R-:W-:Y:S01]  /*3cf0*/  @!P6 IMAD.IADD R24, R24, 0x1, -R3 ;  /* 0x000000011818e824 */ /* 0x000fe200078e0a03 */
[----:B------:R-:W-:Y:S01]  /*3d00*/  IABS R27, R32 ;  /* 0x00000020001b7213 */ /* 0x000fe20000000000 */
[----:B------:R-:W-:Y:S01]  /*3d10*/  IMAD R26, R3, R26, R29 ;  /* 0x0000001a031a7224 */ /* 0x000fe200078e021d */
[----:B------:R-:W-:Y:S01]  /*3d20*/  LOP3.LUT R109, R5, 0x132, RZ, 0xfc, !PT ;  /* 0x00000132056d7812 */ /* 0x000fe200078efcff */
[----:B------:R-:W-:Y:S01]  /*3d30*/  IMAD.MOV.U32 R29, RZ, RZ, R7 ;  /* 0x000000ffff1d7224 */ /* 0x000fe200078e0007 */
[----:B------:R-:W-:Y:S01]  /*3d40*/  ISETP.GT.U32.AND P6, PT, R3, R24, PT ;  /* 0x000000180300720c */ /* 0x000fe20003fc4070 */
[C---:B------:R-:W-:Y:S01]  /*3d50*/  IMAD.HI.U32 R7, R2.reuse, R27, RZ ;  /* 0x0000001b02077227 */ /* 0x040fe200078e00ff */
[C---:B------:R-:W-:Y:S01]  /*3d60*/  LOP3.LUT R110, R5.reuse, 0x130, RZ, 0xfc, !PT ;  /* 0x00000130056e7812 */ /* 0x040fe200078efcff */
[----:B------:R-:W-:Y:S01]  /*3d70*/  STL [R1+0x1088], R18 ;  /* 0x0010881201007387 */ /* 0x000fe20000100800 */
[C---:B------:R-:W-:Y:S01]  /*3d80*/  LOP3.LUT R111, R5.reuse, 0x12c, RZ, 0xfc, !PT ;  /* 0x0000012c056f7812 */ /* 0x040fe200078efcff */
[----:B------:R-:W-:Y:S01]  /*3d90*/  IMAD.MOV R30, RZ, RZ, -R7 ;  /* 0x000000ffff1e7224 */ /* 0x000fe200078e0a07 */
[----:B------:R-:W-:Y:S01]  /*3da0*/  LOP3.LUT R112, R5, 0x12a, RZ, 0xfc, !PT ;  /* 0x0000012a05707812 */ /* 0x000fe200078efcff */
[----:B------:R-:W-:Y:S01]  /*3db0*/  @!P5 IMAD.IADD R23, R23, 0x1, -R3 ;  /* 0x000000011717d824 */ /* 0x000fe200078e0a03 */
[C---:B------:R-:W-:Y:S01]  /*3dc0*/  ISETP.GT.U32.AND P5, PT, R3.reuse, R26, PT ;  /* 0x0000001a0300720c */ /* 0x040fe20003fa4070 */
[----:B------:R-:W-:Y:S01]  /*3dd0*/  IMAD R27, R3, R30, R27 ;  /* 0x0000001e031b7224 */ /* 0x000fe200078e021b */
[C---:B------:R-:W-:Y:S01]  /*3de0*/  LOP3.LUT R113, R5.reuse, 0x128, RZ, 0xfc, !PT ;  /* 0x0000012805717812 */ /* 0x040fe200078efcff */
[C---:B------:R-:W-:Y:S01]  /*3df0*/  IMAD.HI.U32 R8, R2.reuse, R29, RZ ;  /* 0x0000001d02087227 */ /* 0x040fe200078e00ff */
[C---:B------:R-:W-:Y:S01]  /*3e00*/  LOP3.LUT R120, R5.reuse, 0x11c, RZ, 0xfc, !PT ;  /* 0x0000011c05787812 */ /* 0x040fe200078efcff */
[----:B------:R-:W-:Y:S01]  /*3e10*/  STL [R1+0x108c], R19 ;  /* 0x00108c1301007387 */ /* 0x000fe20000100800 */
[----:B------:R-:W-:Y:S01]  /*3e20*/  LOP3.LUT R121, R5, 0x11a, RZ, 0xfc, !PT ;  /* 0x0000011a05797812 */ /* 0x000fe200078efcff */
[----:B------:R-:W-:Y:S01]  /*3e30*/  @!P1 IMAD.MOV R22, RZ, RZ, -R22 ;  /* 0x000000ffff169224 */ /* 0x000fe200078e0a16 */
[----:B------:R-:W-:Y:S01]  /*3e40*/  ISETP.GT.U32.AND P1, PT, R3, R25, PT ;  /* 0x000000190300720c */ /* 0x000fe20003f24070 */
[----:B------:R-:W-:Y:S01]  /*3e50*/  IMAD.HI.U32 R28, R2, R31, RZ ;  /* 0x0000001f021c7227 */ /* 0x000fe200078e00ff */
[----:B------:R-:W-:Y:S01]  /*3e60*/  IABS R115, R120 ;  /* 0x0000007800737213 */ /* 0x000fe20000000000 */
[----:B------:R-:W-:Y:S01]  /*3e70*/  STL [R1+0x1090], R20 ;  /* 0x0010901401007387 */ /* 0x000fe20000100800 */
[----:B------:R-:W-:Y:S01]  /*3e80*/  LOP3.LUT R122, R5, 0x118, RZ, 0xfc, !PT ;  /* 0x00000118057a7812 */ /* 0x000fe200078efcff */
[----:B------:R-:W-:Y:S01]  /*3e90*/  @!P6 IMAD.IADD R24, R24, 0x1, -R3 ;  /* 0x000000011818e824 */ /* 0x000fe200078e0a03 */
[----:B------:R-:W-:Y:S01]  /*3ea0*/  ISETP.GT.U32.AND P6, PT, R3, R27, PT ;  /* 0x0000001b0300720c */ /* 0x000fe20003fc4070 */
[----:B------:R-:W-:Y:S01]  /*3eb0*/  IMAD.MOV R8, RZ, RZ, -R8 ;  /* 0x000000ffff087224 */ /* 0x000fe200078e0a08 */
[C---:B------:R-:W-:Y:S01]  /*3ec0*/  LOP3.LUT R123, R5.reuse, 0x116, RZ, 0xfc, !PT ;  /* 0x00000116057b7812 */ /* 0x040fe200078efcff */
[----:B------:R-:W-:Y:S01]  /*3ed0*/  IMAD.MOV R30, RZ, RZ, -R28 ;  /* 0x000000ffff1e7224 */ /* 0x000fe200078e0a1c */
[----:B------:R-:W-:Y:S01]  /*3ee0*/  LOP3.LUT R124, R5, 0x114, RZ, 0xfc, !PT ;  /* 0x00000114057c7812 */ /* 0x000fe200078efcff */
[----:B------:R-:W-:Y:S01]  /*3ef0*/  IMAD R28, R3, R8, R29 ;  /* 0x00000008031c7224 */ /* 0x000fe200078e021d */
[----:B------:R-:W-:Y:S01]  /*3f00*/  IABS R8, R36 ;  /* 0x0000002400087213 */ /* 0x000fe20000000000 */
[----:B------:R-:W-:Y:S01]  /*3f10*/  VIADD R7, R6, 0x1be ;  /* 0x000001be06077836 */ /* 0x000fe20000000000 */
[----:B------:R-:W-:Y:S01]  /*3f20*/  LOP3.LUT R126, R5, 0x112, RZ, 0xfc, !PT ;  /* 0x00000112057e7812 */ /* 0x000fe200078efcff */
[----:B------:R-:W-:Y:S01]  /*3f30*/  @!P5 IMAD.IADD R26, R26, 0x1, -R3 ;  /* 0x000000011a1ad824 */ /* 0x000fe200078e0a03 */
[----:B------:R-:W-:Y:S01]  /*3f40*/  IABS R117, R124 ;  /* 0x0000007c00757213 */ /* 0x000fe20000000000 */
[C---:B------:R-:W-:Y:S01]  /*3f50*/  IMAD R29, R3.reuse, R30, R31 ;  /* 0x0000001e031d7224 */ /* 0x040fe200078e021f */
[----:B------:R-:W-:Y:S01]  /*3f60*/  IABS R31, R7 ;  /* 0x00000007001f7213 */ /* 0x000fe20000000000 */
[----:B------:R-:W-:Y:S01]  /*3f70*/  @!P4 IMAD.MOV R24, RZ, RZ, -R24 ;  /* 0x000000ffff18c224 */ /* 0x000fe200078e0a18 */
[C---:B------:R-:W-:Y:S01]  /*3f80*/  ISETP.GT.U32.AND P4, PT, R3.reuse, R28, PT ;  /* 0x0000001c0300720c */ /* 0x040fe20003f84070 */
[----:B------:R-:W-:Y:S01]  /*3f90*/  IMAD.MOV.U32 R30, RZ, RZ, R8 ;  /* 0x000000ffff1e7224 */ /* 0x000fe200078e0008 */
[----:B------:R-:W-:Y:S01]  /*3fa0*/  ISETP.GT.U32.AND P5, PT, R3, R26, PT ;  /* 0x0000001a0300720c */ /* 0x000fe20003fa4070 */
[----:B------:R-:W-:Y:S01]  /*3fb0*/  @!P1 IMAD.IADD R25, R25, 0x1, -R3 ;  /* 0x0000000119199824 */ /* 0x000fe200078e0a03 */
[----:B------:R-:W-:Y:S01]  /*3fc0*/  IABS R118, R126 ;  /* 0x0000007e00767213 */ /* 0x000fe20000000000 */
[----:B------:R-:W-:Y:S01]  /*3fd0*/  @!P0 IMAD.MOV R23, RZ, RZ, -R23 ;  /* 0x000000ffff178224 */ /* 0x000fe200078e0a17 */
[----:B------:R-:W-:Y:S01]  /*3fe0*/  ISETP.GE.AND P0, PT, R7, RZ, PT ;  /* 0x000000ff0700720c */ /* 0x000fe20003f06270 */
[----:B------:R-:W-:Y:S01]  /*3ff0*/  @!P6 IMAD.IADD R27, R27, 0x1, -R3 ;  /* 0x000000011b1be824 */ /* 0x000fe200078e0a03 */
[----:B------:R-:W-:Y:S01]  /*4000*/  ISETP.GT.U32.AND P1, PT, R3, R25, PT ;  /* 0x000000190300720c */ /* 0x000fe20003f24070 */
[----:B------:R-:W-:Y:S01]  /*4010*/  IMAD.HI.U32 R7, R2, R30, RZ ;  /* 0x0000001e02077227 */ /* 0x000fe200078e00ff */
[----:B------:R-:W-:Y:S01]  /*4020*/  LOP3.LUT R127, R5, 0x110, RZ, 0xfc, !PT ;  /* 0x00000110057f7812 */ /* 0x000fe200078efcff */
[----:B------:R2:W-:Y:S01]  /*4030*/  STL [R1+0x1094], R21 ;  /* 0x0010941501007387 */ /* 0x0005e20000100800 */
[----:B------:R-:W-:Y:S01]  /*4040*/  ISETP.GT.U32.AND P6, PT, R3, R27, PT ;  /* 0x0000001b0300720c */ /* 0x000fe20003fc4070 */
[----:B------:R-:W-:Y:S01]  /*4050*/  IMAD.MOV R7, RZ, RZ, -R7 ;  /* 0x000000ffff077224 */ /* 0x000fe200078e0a07 */
[C---:B------:R-:W-:Y:S01]  /*4060*/  LOP3.LUT R128, R5.reuse, 0x106, RZ, 0xfc, !PT ;  /* 0x0000010605807812 */ /* 0x040fe200078efcff */
[--C-:B------:R-:W-:Y:S01]  /*4070*/  @!P4 IMAD.IADD R28, R28, 0x1, -R3.reuse ;  /* 0x000000011c1cc824 */ /* 0x100fe200078e0a03 */
[----:B------:R-:W-:Y:S01]  /*4080*/  LOP3.LUT R129, R5, 0x104, RZ, 0xfc, !PT ;  /* 0x0000010405817812 */ /* 0x000fe200078efcff */
[----:B------:R-:W-:Y:S01]  /*4090*/  IMAD R30, R3, R7, R30 ;  /* 0x00000007031e7224 */ /* 0x000fe200078e021e */
[----:B------:R-:W-:Y:S01]  /*40a0*/  LOP3.LUT R131, R5, 0x100, RZ, 0xfc, !PT ;  /* 0x0000010005837812 */ /* 0x000fe200078efcff */
[--C-:B------:R-:W-:Y:S01]  /*40b0*/  @!P5 IMAD.IADD R26, R26, 0x1, -R3.reuse ;  /* 0x000000011a1ad824 */ /* 0x100fe200078e0a03 */
[----:B------:R-:W-:Y:S01]  /*40c0*/  ISETP.GT.U32.AND P4, PT, R3, R28, PT ;  /* 0x0000001c0300720c */ /* 0x000fe20003f84070 */
[----:B------:R-:W-:Y:S01]  /*40d0*/  @!P1 IMAD.IADD R25, R25, 0x1, -R3 ;  /* 0x0000000119199824 */ /* 0x000fe200078e0a03 */
[C---:B------:R-:W-:Y:S01]  /*40e0*/  ISETP.GT.U32.AND P5, PT, R3.reuse, R30, PT ;  /* 0x0000001e0300720c */ /* 0x040fe20003fa4070 */
[----:B------:R-:W-:Y:S01]  /*40f0*/  IMAD.HI.U32 R7, R2, R31, RZ ;  /* 0x0000001f02077227 */ /* 0x000fe200078e00ff */
[----:B------:R-:W-:-:S02]  /*4100*/  ISETP.GT.U32.AND P1, PT, R3, R29, PT ;  /* 0x0000001d0300720c */ /* 0x000fc40003f24070 */
[----:B------:R-:W-:Y:S01]  /*4110*/  LOP3.LUT R132, R5, 0xfc, RZ, 0xfc, !PT ;  /* 0x000000fc05847812 */ /* 0x000fe200078efcff */
[----:B------:R-:W-:Y:S01]  /*4120*/  @!P6 IMAD.IADD R27, R27, 0x1, -R3 ;  /* 0x000000011b1be824 */ /* 0x000fe200078e0a03 */
[----:B------:R-:W-:Y:S01]  /*4130*/  ISETP.GE.AND P6, PT, R34, RZ, PT ;  /* 0x000000ff2200720c */ /* 0x000fe20003fc6270 */
[----:B------:R-:W-:Y:S01]  /*4140*/  IMAD.HI.U32 R8, R2, R33, RZ ;  /* 0x0000002102087227 */ /* 0x000fe200078e00ff */
[----:B------:R-:W-:Y:S02]  /*4150*/  IABS R130, R132 ;  /* 0x0000008400827213 */ /* 0x000fe40000000000 */
[C---:B------:R-:W-:Y:S01]  /*4160*/  LOP3.LUT R137, R5.reuse, 0xf8, RZ, 0xfc, !PT ;  /* 0x000000f805897812 */ /* 0x040fe200078efcff */
[----:B------:R-:W-:Y:S01]  /*4170*/  @!P3 IMAD.MOV R25, RZ, RZ, -R25 ;  /* 0x000000ffff19b224 */ /* 0x000fe200078e0a19 */
[----:B------:R-:W-:Y:S01]  /*4180*/  ISETP.GE.AND P3, PT, R32, RZ, PT ;  /* 0x000000ff2000720c */ /* 0x000fe20003f66270 */
[----:B------:R-:W-:Y:S01]  /*4190*/  IMAD.MOV R32, RZ, RZ, -R7 ;  /* 0x000000ffff207224 */ /* 0x000fe200078e0a07 */
[C---:B------:R-:W-:Y:S01]  /*41a0*/  LOP3.LUT R7, R5.reuse, 0x1ba, RZ, 0xfc, !PT ;  /* 0x000001ba05077812 */ /* 0x040fe200078efcff */
[----:B------:R-:W-:Y:S01]  /*41b0*/  IMAD.MOV R8, RZ, RZ, -R8 ;  /* 0x000000ffff087224 */ /* 0x000fe200078e0a08 */
[----:B------:R-:W-:Y:S01]  /*41c0*/  LOP3.LUT R138, R5, 0xf6, RZ, 0xfc, !PT ;  /* 0x000000f6058a7812 */ /* 0x000fe200078efcff */
[----:B------:R-:W-:Y:S01]  /*41d0*/  IMAD R31, R3, R32, R31 ;  /* 0x00000020031f7224 */ /* 0x000fe200078e021f */
[----:B------:R-:W-:Y:S01]  /*41e0*/  LOP3.LUT R139, R5, 0xf4, RZ, 0xfc, !PT ;  /* 0x000000f4058b7812 */ /* 0x000fe200078efcff */
[----:B------:R-:W-:Y:S01]  /*41f0*/  @!P5 IMAD.IADD R30, R30, 0x1, -R3 ;  /* 0x000000011e1ed824 */ /* 0x000fe200078e0a03 */
[----:B------:R-:W-:Y:S01]  /*4200*/  IABS R133, R138 ;  /* 0x0000008a00857213 */ /* 0x000fe20000000000 */
[C---:B------:R-:W-:Y:S01]  /*4210*/  IMAD R32, R3.reuse, R8, R33 ;  /* 0x0000000803207224 */ /* 0x040fe200078e0221 */
[----:B------:R-:W-:Y:S01]  /*4220*/  IABS R33, R7 ;  /* 0x0000000700217213 */ /* 0x000fe20000000000 */
[--C-:B------:R-:W-:Y:S01]  /*4230*/  @!P4 IMAD.IADD R28, R28, 0x1, -R3.reuse ;  /* 0x000000011c1cc824 */ /* 0x100fe200078e0a03 */
[----:B------:R-:W-:Y:S01]  /*4240*/  ISETP.GT.U32.AND P5, PT, R3, R30, PT ;  /* 0x0000001e0300720c */ /* 0x000fe20003fa4070 */
[----:B------:R-:W-:Y:S01]  /*4250*/  @!P1 IMAD.IADD R29, R29, 0x1, -R3 ;  /* 0x000000011d1d9824 */ /* 0x000fe200078e0a03 */
[C---:B------:R-:W-:Y:S01]  /*4260*/  ISETP.GT.U32.AND P4, PT, R3.reuse, R31, PT ;  /* 0x0000001f0300720c */ /* 0x040fe20003f84070 */
[----:B------:R-:W-:Y:S01]  /*4270*/  @!P6 IMAD.MOV R28, RZ, RZ, -R28 ;  /* 0x000000ffff1ce224 */ /* 0x000fe200078e0a1c */
[----:B------:R-:W-:Y:S01]  /*4280*/  ISETP.GT.U32.AND P6, PT, R3, R32, PT ;  /* 0x000000200300720c */ /* 0x000fe20003fc4070 */
[----:B------:R-:W-:Y:S01]  /*4290*/  @!P2 IMAD.MOV R26, RZ, RZ, -R26 ;  /* 0x000000ffff1aa224 */ /* 0x000fe200078e0a1a */
[----:B------:R-:W-:Y:S01]  /*42a0*/  LOP3.LUT R8, R5, 0x1b8, RZ, 0xfc, !PT ;  /* 0x000001b805087812 */ /* 0x000fe200078efcff */
[----:B------:R-:W-:Y:S01]  /*42b0*/  @!P3 IMAD.MOV R27, RZ, RZ, -R27 ;  /* 0x000000ffff1bb224 */ /* 0x000fe200078e0a1b */
[----:B------:R-:W-:Y:S01]  /*42c0*/  ISETP.GT.U32.AND P2, PT, R3, R29, PT ;  /* 0x0000001d0300720c */ /* 0x000fe20003f44070 */
[----:B0-----:R-:W-:Y:S01]  /*42d0*/  VIADD R15, R6, 0xe ;  /* 0x0000000e060f7836 */ /* 0x001fe20000000000 */
[----:B------:R-:W-:-:S02]  /*42e0*/  IABS R34, R8 ;  /* 0x0000000800227213 */ /* 0x000fc40000000000 */
[----:B------:R-:W-:Y:S01]  /*42f0*/  ISETP.GE.AND P3, PT, R36, RZ, PT ;  /* 0x000000ff2400720c */ /* 0x000fe20003f66270 */
[--C-:B------:R-:W-:Y:S01]  /*4300*/  @!P5 IMAD.IADD R30, R30, 0x1, -R3.reuse ;  /* 0x000000011e1ed824 */ /* 0x100fe200078e0a03 */
[----:B------:R-:W-:Y:S01]  /*4310*/  ISETP.GE.AND P5, PT, R7, RZ, PT ;  /* 0x000000ff0700720c */ /* 0x000fe20003fa6270 */
[----:B------:R-:W-:Y:S01]  /*4320*/  IMAD.HI.U32 R7, R2, R33, RZ ;  /* 0x0000002102077227 */ /* 0x000fe200078e00ff */
[----:B------:R-:W-:Y:S02]  /*4330*/  ISETP.GE.AND P1, PT, R35, RZ, PT ;  /* 0x000000ff2300720c */ /* 0x000fe40003f26270 */
[----:B------:R-:W-:Y:S01]  /*4340*/  IABS R36, R38 ;  /* 0x0000002600247213 */ /* 0x000fe20000000000 */
[--C-:B------:R-:W-:Y:S01]  /*4350*/  @!P6 IMAD.IADD R32, R32, 0x1, -R3.reuse ;  /* 0x000000012020e824 */ /* 0x100fe200078e0a03 */
[----:B------:R-:W-:Y:S01]  /*4360*/  IABS R134, R139 ;  /* 0x0000008b00867213 */ /* 0x000fe20000000000 */
[----:B------:R-:W-:Y:S01]  /*4370*/  @!P4 IMAD.IADD R31, R31, 0x1, -R3 ;  /* 0x000000011f1fc824 */ /* 0x000fe200078e0a03 */
[----:B------:R-:W-:Y:S01]  /*4380*/  ISETP.GE.AND P4, PT, R8, RZ, PT ;  /* 0x000000ff0800720c */ /* 0x000fe20003f86270 */
[----:B------:R-:W-:Y:S01]  /*4390*/  IMAD.MOV R8, RZ, RZ, -R7 ;  /* 0x000000ffff087224 */ /* 0x000fe200078e0a07 */
[----:B------:R-:W-:Y:S01]  /*43a0*/  ISETP.GT.U32.AND P6, PT, R3, R32, PT ;  /* 0x000000200300720c */ /* 0x000fe20003fc4070 */
[----:B------:R-:W-:Y:S01]  /*43b0*/  IMAD.HI.U32 R7, R2, R34, RZ ;  /* 0x0000002202077227 */ /* 0x000fe200078e00ff */
[----:B------:R-:W-:-:S02]  /*43c0*/  LOP3.LUT R140, R5, 0xf2, RZ, 0xfc, !PT ;  /* 0x000000f2058c7812 */ /* 0x000fc400078efcff */
[C---:B------:R-:W-:Y:S01]  /*43d0*/  LOP3.LUT R141, R5.reuse, 0xf0, RZ, 0xfc, !PT ;  /* 0x000000f0058d7812 */ /* 0x040fe200078efcff */
[----:B------:R-:W-:Y:S01]  /*43e0*/  IMAD.MOV R7, RZ, RZ, -R7 ;  /* 0x000000ffff077224 */ /* 0x000fe200078e0a07 */
[----:B------:R-:W-:Y:S01]  /*43f0*/  LOP3.LUT R142, R5, 0xec, RZ, 0xfc, !PT ;  /* 0x000000ec058e7812 */ /* 0x000fe200078efcff */
[----:B------:R-:W-:Y:S01]  /*4400*/  @!P2 IMAD.IADD R29, R29, 0x1, -R3 ;  /* 0x000000011d1da824 */ /* 0x000fe200078e0a03 */
[----:B------:R-:W-:Y:S01]  /*4410*/  ISETP.GE.AND P2, PT, R37, RZ, PT ;  /* 0x000000ff2500720c */ /* 0x000fe20003f46270 */
[----:B------:R-:W-:Y:S01]  /*4420*/  IMAD R34, R3, R7, R34 ;  /* 0x0000000703227224 */ /* 0x000fe200078e0222 */
[----:B------:R-:W-:Y:S01]  /*4430*/  LOP3.LUT R37, R5, 0x1b6, RZ, 0xfc, !PT ;  /* 0x000001b605257812 */ /* 0x000fe200078efcff */
[C---:B------:R-:W-:Y:S01]  /*4440*/  IMAD R33, R3.reuse, R8, R33 ;  /* 0x0000000803217224 */ /* 0x040fe200078e0221 */
[----:B------:R-:W-:Y:S01]  /*4450*/  IABS R135, R141 ;  /* 0x0000008d00877213 */ /* 0x000fe20000000000 */
[----:B------:R-:W-:Y:S01]  /*4460*/  @!P6 IMAD.IADD R32, R32, 0x1, -R3 ;  /* 0x000000012020e824 */ /* 0x000fe200078e0a03 */
[C---:B------:R-:W-:Y:S01]  /*4470*/  ISETP.GT.U32.AND P6, PT, R3.reuse, R34, PT ;  /* 0x000000220300720c */ /* 0x040fe20003fc4070 */
[----:B------:R-:W-:Y:S01]  /*4480*/  @!P3 IMAD.MOV R30, RZ, RZ, -R30 ;  /* 0x000000ffff1eb224 */ /* 0x000fe200078e0a1e */
[----:B------:R-:W-:Y:S01]  /*4490*/  IABS R35, R37 ;  /* 0x0000002500237213 */ /* 0x000fe20000000000 */
[----:B------:R-:W-:Y:S01]  /*44a0*/  @!P1 IMAD.MOV R29, RZ, RZ, -R29 ;  /* 0x000000ffff1d9224 */ /* 0x000fe200078e0a1d */
[----:B------:R-:W-:-:S02]  /*44b0*/  ISETP.GT.U32.AND P3, PT, R3, R33, PT ;  /* 0x000000210300720c */ /* 0x000fc40003f64070 */
[----:B------:R-:W-:Y:S01]  /*44c0*/  ISETP.GT.U32.AND P1, PT, R3, R31, PT ;  /* 0x0000001f0300720c */ /* 0x000fe20003f24070 */
[----:B------:R-:W-:Y:S01]  /*44d0*/  IMAD.HI.U32 R7, R2, R35, RZ ;  /* 0x0000002302077227 */ /* 0x000fe200078e00ff */
[C---:B------:R-:W-:Y:S02]  /*44e0*/  LOP3.LUT R143, R5.reuse, 0xe4, RZ, 0xfc, !PT ;  /* 0x000000e4058f7812 */ /* 0x040fe400078efcff */
[C---:B------:R-:W-:Y:S01]  /*44f0*/  LOP3.LUT R146, R5.reuse, 0xe2, RZ, 0xfc, !PT ;  /* 0x000000e205927812 */ /* 0x040fe200078efcff */
[----:B------:R-:W-:Y:S01]  /*4500*/  IMAD.MOV R8, RZ, RZ, -R7 ;  /* 0x000000ffff087224 */ /* 0x000fe200078e0a07 */
[C---:B------:R-:W-:Y:S01]  /*4510*/  LOP3.LUT R147, R5.reuse, 0xe0, RZ, 0xfc, !PT ;  /* 0x000000e005937812 */ /* 0x040fe200078efcff */
[----:B------:R-:W-:Y:S01]  /*4520*/  @!P6 IMAD.IADD R34, R34, 0x1, -R3 ;  /* 0x000000012222e824 */ /* 0x000fe200078e0a03 */
[C---:B------:R-:W-:Y:S01]  /*4530*/  LOP3.LUT R149, R5.reuse, 0xd8, RZ, 0xfc, !PT ;  /* 0x000000d805957812 */ /* 0x040fe200078efcff */
[----:B------:R-:W-:Y:S01]  /*4540*/  IMAD.HI.U32 R7, R2, R36, RZ ;  /* 0x0000002402077227 */ /* 0x000fe200078e00ff */
[----:B------:R-:W-:-:S02]  /*4550*/  LOP3.LUT R153, R5, 0xd6, RZ, 0xfc, !PT ;  /* 0x000000d605997812 */ /* 0x000fc400078efcff */
[C---:B------:R-:W-:Y:S01]  /*4560*/  ISETP.GT.U32.AND P6, PT, R3.reuse, R34, PT ;  /* 0x000000220300720c */ /* 0x040fe20003fc4070 */
[----:B------:R-:W-:Y:S01]  /*4570*/  IMAD R35, R3, R8, R35 ;  /* 0x0000000803237224 */ /* 0x000fe200078e0223 */
[----:B------:R-:W-:Y:S01]  /*4580*/  IABS R148, R149 ;  /* 0x0000009500947213 */ /* 0x000fe20000000000 */
[----:B------:R-:W-:Y:S01]  /*4590*/  @!P3 IMAD.IADD R33, R33, 0x1, -R3 ;  /* 0x000000012121b824 */ /* 0x000fe200078e0a03 */
[C---:B------:R-:W-:Y:S01]  /*45a0*/  LOP3.LUT R154, R5.reuse, 0xd4, RZ, 0xfc, !PT ;  /* 0x000000d4059a7812 */ /* 0x040fe200078efcff */
[----:B------:R-:W-:Y:S01]  /*45b0*/  IMAD.MOV R7, RZ, RZ, -R7 ;  /* 0x000000ffff077224 */ /* 0x000fe200078e0a07 */
[----:B------:R-:W-:Y:S01]  /*45c0*/  LOP3.LUT R155, R5, 0xd2, RZ, 0xfc, !PT ;  /* 0x000000d2059b7812 */ /* 0x000fe200078efcff */
[----:B------:R-:W-:Y:S01]  /*45d0*/  @!P2 IMAD.MOV R32, RZ, RZ, -R32 ;  /* 0x000000ffff20a224 */ /* 0x000fe200078e0a20 */
[C---:B------:R-:W-:Y:S01]  /*45e0*/  ISETP.GT.U32.AND P2, PT, R3.reuse, R35, PT ;  /* 0x000000230300720c */ /* 0x040fe20003f44070 */
[C---:B------:R-:W-:Y:S01]  /*45f0*/  IMAD R36, R3.reuse, R7, R36 ;  /* 0x0000000703247224 */ /* 0x040fe200078e0224 */
[----:B------:R-:W-:Y:S01]  /*4600*/  ISETP.GT.U32.AND P3, PT, R3, R33, PT ;  /* 0x000000210300720c */ /* 0x000fe20003f64070 */
[--C-:B------:R-:W-:Y:S01]  /*4610*/  @!P1 IMAD.IADD R31, R31, 0x1, -R3.reuse ;  /* 0x000000011f1f9824 */ /* 0x100fe200078e0a03 */
[----:B------:R-:W-:Y:S01]  /*4620*/  ISETP.GE.AND P1, PT, R37, RZ, PT ;  /* 0x000000ff2500720c */ /* 0x000fe20003f26270 */
[----:B------:R-:W-:Y:S01]  /*4630*/  @!P6 IMAD.IADD R34, R34, 0x1, -R3 ;  /* 0x000000012222e824 */ /* 0x000fe200078e0a03 */
[----:B------:R-:W-:Y:S01]  /*4640*/  ISETP.GT.U32.AND P6, PT, R3, R36, PT ;  /* 0x000000240300720c */ /* 0x000fe20003fc4070 */
[----:B------:R-:W-:Y:S01]  /*4650*/  VIADD R7, R6, 0x1ae ;  /* 0x000001ae06077836 */ /* 0x000fe20000000000 */
[----:B------:R-:W-:Y:S01]  /*4660*/  IABS R37, R41 ;  /* 0x0000002900257213 */ /* 0x000fe20000000000 */
[----:B------:R-:W-:Y:S01]  /*4670*/  @!P0 IMAD.MOV R31, RZ, RZ, -R31 ;  /* 0x000000ffff1f8224 */ /* 0x000fe200078e0a1f */
[----:B------:R-:W-:Y:S01]  /*4680*/  ISETP.GE.AND P0, PT, R38, RZ, PT ;  /* 0x000000ff2600720c */ /* 0x000fe20003f06270 */
[----:B------:R-:W-:Y:S01]  /*4690*/  IMAD.HI.U32 R8, R2, R39, RZ ;  /* 0x0000002702087227 */ /* 0x000fe200078e00ff */
[----:B------:R-:W-:-:S02]  /*46a0*/  IABS R40, R7 ;  /* 0x0000000700287213 */ /* 0x000fc40000000000 */
[----:B------:R-:W-:Y:S01]  /*46b0*/  IABS R150, R154 ;  /* 0x0000009a00967213 */ /* 0x000fe20000000000 */
[--C-:B------:R-:W-:Y:S01]  /*46c0*/  @!P2 IMAD.IADD R35, R35, 0x1, -R3.reuse ;  /* 0x000000012323a824 */ /* 0x100fe200078e0a03 */
[----:B------:R-:W-:Y:S01]  /*46d0*/  LOP3.LUT R156, R5, 0xd0, RZ, 0xfc, !PT ;  /* 0x000000d0059c7812 */ /* 0x000fe200078efcff */
[--C-:B------:R-:W-:Y:S01]  /*46e0*/  @!P3 IMAD.IADD R33, R33, 0x1, -R3.reuse ;  /* 0x000000012121b824 */ /* 0x100fe200078e0a03 */
[----:B------:R-:W-:Y:S01]  /*46f0*/  ISETP.GE.AND P3, PT, R7, RZ, PT ;  /* 0x000000ff0700720c */ /* 0x000fe20003f66270 */
[----:B------:R-:W-:Y:S01]  /*4700*/  IMAD.HI.U32 R7, R2, R37, RZ ;  /* 0x0000002502077227 */ /* 0x000fe200078e00ff */
[----:B------:R-:W-:Y:S02]  /*4710*/  ISETP.GT.U32.AND P2, PT, R3, R35, PT ;  /* 0x000000230300720c */ /* 0x000fe40003f44070 */
[----:B------:R-:W-:Y:S01]  /*4720*/  IABS R151, R155 ;  /* 0x0000009b00977213 */ /* 0x000fe20000000000 */
[----:B------:R-:W-:Y:S01]  /*4730*/  @!P6 IMAD.IADD R36, R36, 0x1, -R3 ;  /* 0x000000012424e824 */ /* 0x000fe200078e0a03 */
[----:B------:R-:W-:Y:S01]  /*4740*/  IABS R152, R156 ;  /* 0x0000009c00987213 */ /* 0x000fe20000000000 */
[----:B------:R-:W-:Y:S01]  /*4750*/  IMAD.MOV R38, RZ, RZ, -R7 ;  /* 0x000000ffff267224 */ /* 0x000fe200078e0a07 */
[----:B------:R-:W-:Y:S01]  /*4760*/  LOP3.LUT R157, R5, 0xcc, RZ, 0xfc, !PT ;  /* 0x000000cc059d7812 */ /* 0x000fe200078efcff */
[----:B------:R-:W-:Y:S01]  /*4770*/  IMAD.HI.U32 R7, R2, R40, RZ ;  /* 0x0000002802077227 */ /* 0x000fe200078e00ff */
[----:B------:R-:W-:-:S02]  /*4780*/  ISETP.GT.U32.AND P6, PT, R3, R36, PT ;  /* 0x000000240300720c */ /* 0x000fc40003fc4070 */
[----:B------:R-:W-:Y:S01]  /*4790*/  LOP3.LUT R158, R5, 0xca, RZ, 0xfc, !PT ;  /* 0x000000ca059e7812 */ /* 0x000fe200078efcff */
[----:B------:R-:W-:Y:S01]  /*47a0*/  IMAD R37, R3, R38, R37 ;  /* 0x0000002603257224 */ /* 0x000fe200078e0225 */
[C---:B------:R-:W-:Y:S01]  /*47b0*/  LOP3.LUT R159, R5.reuse, 0xc8, RZ, 0xfc, !PT ;  /* 0x000000c8059f7812 */ /* 0x040fe200078efcff */
[----:B------:R-:W-:Y:S01]  /*47c0*/  IMAD.MOV R8, RZ, RZ, -R8 ;  /* 0x000000ffff087224 */ /* 0x000fe200078e0a08 */
[----:B------:R-:W-:Y:S01]  /*47d0*/  LOP3.LUT R160, R5, 0xc6, RZ, 0xfc, !PT ;  /* 0x000000c605a07812 */ /* 0x000fe200078efcff */
[----:B------:R-:W-:Y:S01]  /*47e0*/  @!P2 IMAD.IADD R35, R35, 0x1, -R3 ;  /* 0x000000012323a824 */ /* 0x000fe200078e0a03 */
[----:B------:R-:W-:Y:S01]  /*47f0*/  ISETP.GT.U32.AND P2, PT, R3, R37, PT ;  /* 0x000000250300720c */ /* 0x000fe20003f44070 */
[----:B------:R-:W-:Y:S01]  /*4800*/  IMAD.MOV R7, RZ, RZ, -R7 ;  /* 0x000000ffff077224 */ /* 0x000fe200078e0a07 */
[----:B------:R-:W-:Y:S01]  /*4810*/  LOP3.LUT R161, R5, 0xc4, RZ, 0xfc, !PT ;  /* 0x000000c405a17812 */ /* 0x000fe200078efcff */
[----:B------:R-:W-:Y:S01]  /*4820*/  IMAD R38, R3, R8, R39 ;  /* 0x0000000803267224 */ /* 0x000fe200078e0227 */
[----:B------:R-:W-:Y:S01]  /*4830*/  LOP3.LUT R162, R5, 0xc2, RZ, 0xfc, !PT ;  /* 0x000000c205a27812 */ /* 0x000fe200078efcff */
[----:B------:R-:W-:Y:S01]  /*4840*/  IMAD R39, R3, R7, R40 ;  /* 0x0000000703277224 */ /* 0x000fe200078e0228 */
[----:B------:R-:W-:Y:S01]  /*4850*/  LOP3.LUT R164, R5, 0xc0, RZ, 0xfc, !PT ;  /* 0x000000c005a47812 */ /* 0x000fe200078efcff */
[----:B------:R-:W-:Y:S01]  /*4860*/  @!P1 IMAD.MOV R35, RZ, RZ, -R35 ;  /* 0x000000ffff239224 */ /* 0x000fe200078e0a23 */
[C---:B------:R-:W-:Y:S01]  /*4870*/  ISETP.GT.U32.AND P1, PT, R3.reuse, R38, PT ;  /* 0x000000260300720c */ /* 0x040fe20003f24070 */
[--C-:B------:R-:W-:Y:S01]  /*4880*/  @!P6 IMAD.IADD R36, R36, 0x1, -R3.reuse ;  /* 0x000000012424e824 */ /* 0x100fe200078e0a03 */
[----:B------:R-:W-:Y:S01]  /*4890*/  ISETP.GT.U32.AND P6, PT, R3, R39, PT ;  /* 0x000000270300720c */ /* 0x000fe20003fc4070 */
[----:B------:R-:W-:Y:S01]  /*48a0*/  @!P4 IMAD.MOV R34, RZ, RZ, -R34 ;  /* 0x000000ffff22c224 */ /* 0x000fe200078e0a22 */
[----:B------:R-:W-:Y:S01]  /*48b0*/  ISETP.GE.AND P4, PT, R42, RZ, PT ;  /* 0x000000ff2a00720c */ /* 0x000fe20003f86270 */
[----:B------:R-:W-:Y:S01]  /*48c0*/  @!P2 IMAD.IADD R37, R37, 0x1, -R3 ;  /* 0x000000012525a824 */ /* 0x000fe200078e0a03 */
[----:B------:R-:W-:Y:S01]  /*48d0*/  LOP3.LUT R42, R5, 0x1ac, RZ, 0xfc, !PT ;  /* 0x000001ac052a7812 */ /* 0x000fe200078efcff */
[----:B------:R-:W-:Y:S01]  /*48e0*/  @!P5 IMAD.MOV R33, RZ, RZ, -R33 ;  /* 0x000000ffff21d224 */ /* 0x000fe200078e0a21 */
[----:B------:R-:W-:Y:S01]  /*48f0*/  ISETP.GE.AND P5, PT, R41, RZ, PT ;  /* 0x000000ff2900720c */ /* 0x000fe20003fa6270 */
[----:B------:R-:W-:Y:S01]  /*4900*/  IMAD.HI.U32 R8, R2, R43, RZ ;  /* 0x0000002b02087227 */ /* 0x000fe200078e00ff */
[----:B------:R-:W-:-:S02]  /*4910*/  IABS R41, R42 ;  /* 0x0000002a00297213 */ /* 0x000fc40000000000 */
[----:B------:R-:W-:Y:S01]  /*4920*/  ISETP.GT.U32.AND P2, PT, R3, R37, PT ;  /* 0x000000250300720c */ /* 0x000fe20003f44070 */
[--C-:B------:R-:W-:Y:S01]  /*4930*/  @!P1 IMAD.IADD R38, R38, 0x1, -R3.reuse ;  /* 0x0000000126269824 */ /* 0x100fe200078e0a03 */
[----:B------:R-:W-:Y:S01]  /*4940*/  LOP3.LUT R165, R5, 0xbc, RZ, 0xfc, !PT ;  /* 0x000000bc05a57812 */ /* 0x000fe200078efcff */
[----:B------:R-:W-:Y:S01]  /*4950*/  @!P6 IMAD.IADD R39, R39, 0x1, -R3 ;  /* 0x000000012727e824 */ /* 0x000fe200078e0a03 */
[----:B------:R-:W-:Y:S01]  /*4960*/  LOP3.LUT R166, R5, 0xba, RZ, 0xfc, !PT ;  /* 0x000000ba05a67812 */ /* 0x000fe200078efcff */
[----:B------:R-:W-:Y:S01]  /*4970*/  IMAD.HI.U32 R7, R2, R41, RZ ;  /* 0x0000002902077227 */ /* 0x000fe200078e00ff */
[C---:B------:R-:W-:Y:S02]  /*4980*/  ISETP.GT.U32.AND P1, PT, R3.reuse, R38, PT ;  /* 0x000000260300720c */ /* 0x040fe40003f24070 */
[----:B------:R-:W-:Y:S01]  /*4990*/  ISETP.GT.U32.AND P6, PT, R3, R39, PT ;  /* 0x000000270300720c */ /* 0x000fe20003fc4070 */
[----:B------:R-:W-:Y:S01]  /*49a0*/  @!P0 IMAD.MOV R36, RZ, RZ, -R36 ;  /* 0x000000ffff248224 */ /* 0x000fe200078e0a24 */
[----:B------:R-:W-:Y:S01]  /*49b0*/  ISETP.GE.AND P0, PT, R42, RZ, PT ;  /* 0x000000ff2a00720c */ /* 0x000fe20003f06270 */
[----:B------:R-:W-:Y:S01]  /*49c0*/  IMAD.HI.U32 R40, R2, R44, RZ ;  /* 0x0000002c02287227 */ /* 0x000fe200078e00ff */
[----:B------:R-:W-:-:S02]  /*49d0*/  IABS R163, R166 ;  /* 0x000000a600a37213 */ /* 0x000fc40000000000 */
[C---:B------:R-:W-:Y:S01]  /*49e0*/  LOP3.LUT R167, R5.reuse, 0xb8, RZ, 0xfc, !PT ;  /* 0x000000b805a77812 */ /* 0x040fe200078efcff */
[----:B------:R-:W-:Y:S01]  /*49f0*/  IMAD.MOV R42, RZ, RZ, -R7 ;  /* 0x000000ffff2a7224 */ /* 0x000fe200078e0a07 */
[C---:B------:R-:W-:Y:S01]  /*4a00*/  LOP3.LUT R168, R5.reuse, 0xb4, RZ, 0xfc, !PT ;  /* 0x000000b405a87812 */ /* 0x040fe200078efcff */
[----:B------:R-:W-:Y:S01]  /*4a10*/  IMAD.MOV R8, RZ, RZ, -R8 ;  /* 0x000000ffff087224 */ /* 0x000fe200078e0a08 */
[C---:B------:R-:W-:Y:S01]  /*4a20*/  LOP3.LUT R170, R5.reuse, 0xb2, RZ, 0xfc, !PT ;  /* 0x000000b205aa7812 */ /* 0x040fe200078efcff */
[----:B------:R-:W-:Y:S01]  /*4a30*/  IMAD.MOV R7, RZ, RZ, -R40 ;  /* 0x000000ffff077224 */ /* 0x000fe200078e0a28 */
[----:B------:R-:W-:Y:S01]  /*4a40*/  LOP3.LUT R171, R5, 0xb0, RZ, 0xfc, !PT ;  /* 0x000000b005ab7812 */ /* 0x000fe200078efcff */
[----:B------:R-:W-:Y:S01]  /*4a50*/  IMAD R40, R3, R42, R41 ;  /* 0x0000002a03287224 */ /* 0x000fe200078e0229 */
[----:B------:R-:W-:Y:S01]  /*4a60*/  LOP3.LUT R172, R5, 0xaa, RZ, 0xfc, !PT ;  /* 0x000000aa05ac7812 */ /* 0x000fe200078efcff */
[----:B------:R-:W-:Y:S01]  /*4a70*/  @!P2 IMAD.IADD R37, R37, 0x1, -R3 ;  /* 0x000000012525a824 */ /* 0x000fe200078e0a03 */
[----:B------:R-:W-:Y:S01]  /*4a80*/  ISETP.GE.AND P2, PT, R45, RZ, PT ;  /* 0x000000ff2d00720c */ /* 0x000fe20003f46270 */
[C---:B------:R-:W-:Y:S01]  /*4a90*/  IMAD R41, R3.reuse, R8, R43 ;  /* 0x0000000803297224 */ /* 0x040fe200078e022b */
[----:B------:R-:W-:Y:S01]  /*4aa0*/  IABS R45, R49 ;  /* 0x00000031002d7213 */ /* 0x000fe20000000000 */
[----:B------:R-:W-:Y:S01]  /*4ab0*/  IMAD R42, R3, R7, R44 ;  /* 0x00000007032a7224 */ /* 0x000fe200078e022c */
[----:B------:R-:W-:Y:S01]  /*4ac0*/  LOP3.LUT R7, R5, 0x1a6, RZ, 0xfc, !PT ;  /* 0x000001a605077812 */ /* 0x000fe200078efcff */
[----:B------:R-:W-:Y:S01]  /*4ad0*/  @!P5 IMAD.MOV R37, RZ, RZ, -R37 ;  /* 0x000000ffff25d224 */ /* 0x000fe200078e0a25 */
[C---:B------:R-:W-:Y:S01]  /*4ae0*/  ISETP.GT.U32.AND P5, PT, R3.reuse, R41, PT ;  /* 0x000000290300720c */ /* 0x040fe20003fa4070 */
[--C-:B------:R-:W-:Y:S01]  /*4af0*/  @!P1 IMAD.IADD R38, R38, 0x1, -R3.reuse ;  /* 0x0000000126269824 */ /* 0x100fe200078e0a03 */
[----:B------:R-:W-:Y:S01]  /*4b00*/  ISETP.GT.U32.AND P1, PT, R3, R40, PT ;  /* 0x000000280300720c */ /* 0x000fe20003f24070 */
[----:B------:R-:W-:Y:S01]  /*4b10*/  @!P6 IMAD.IADD R39, R39, 0x1, -R3 ;  /* 0x000000012727e824 */ /* 0x000fe200078e0a03 */
[----:B------:R-:W-:Y:S01]  /*4b20*/  ISETP.GT.U32.AND P6, PT, R3, R42, PT ;  /* 0x0000002a0300720c */ /* 0x000fe20003fc4070 */
[----:B------:R-:W-:Y:S01]  /*4b30*/  IMAD.HI.U32 R8, R2, R45, RZ ;  /* 0x0000002d02087227 */ /* 0x000fe200078e00ff */
[----:B------:R-:W-:-:S02]  /*4b40*/  IABS R43, R7 ;  /* 0x00000007002b7213 */ /* 0x000fc40000000000 */
[C---:B------:R-:W-:Y:S01]  /*4b50*/  LOP3.LUT R174, R5.reuse, 0xa8, RZ, 0xfc, !PT ;  /* 0x000000a805ae7812 */ /* 0x040fe200078efcff */
[----:B------:R-:W-:Y:S01]  /*4b60*/  IMAD.MOV R8, RZ, RZ, -R8 ;  /* 0x000000ffff087224 */ /* 0x000fe200078e0a08 */
[----:B------:R-:W-:Y:S01]  /*4b70*/  LOP3.LUT R177, R5, 0xa6, RZ, 0xfc, !PT ;  /* 0x000000a605b17812 */ /* 0x000fe200078efcff */
[----:B------:R-:W-:Y:S01]  /*4b80*/  @!P4 IMAD.MOV R38, RZ, RZ, -R38 ;  /* 0x000000ffff26c224 */ /* 0x000fe200078e0a26 */
[----:B------:R-:W-:Y:S01]  /*4b90*/  ISETP.GE.AND P4, PT, R46, RZ, PT ;  /* 0x000000ff2e00720c */ /* 0x000fe20003f86270 */
[--C-:B------:R-:W-:Y:S01]  /*4ba0*/  @!P5 IMAD.IADD R41, R41, 0x1, -R3.reuse ;  /* 0x000000012929d824 */ /* 0x100fe200078e0a03 */
[----:B------:R-:W-:Y:S01]  /*4bb0*/  IABS R46, R50 ;  /* 0x00000032002e7213 */ /* 0x000fe20000000000 */
[--C-:B------:R-:W-:Y:S01]  /*4bc0*/  @!P1 IMAD.IADD R40, R40, 0x1, -R3.reuse ;  /* 0x0000000128289824 */ /* 0x100fe200078e0a03 */
[----:B------:R-:W-:Y:S01]  /*4bd0*/  ISETP.GE.AND P1, PT, R7, RZ, PT ;  /* 0x000000ff0700720c */ /* 0x000fe20003f26270 */
[----:B------:R-:W-:Y:S01]  /*4be0*/  @!P6 IMAD.IADD R42, R42, 0x1, -R3 ;  /* 0x000000012a2ae824 */ /* 0x000fe200078e0a03 */
[C---:B------:R-:W-:Y:S01]  /*4bf0*/  ISETP.GT.U32.AND P6, PT, R3.reuse, R41, PT ;  /* 0x000000290300720c */ /* 0x040fe20003fc4070 */
[----:B------:R-:W-:Y:S01]  /*4c00*/  IMAD.HI.U32 R7, R2, R43, RZ ;  /* 0x0000002b02077227 */ /* 0x000fe200078e00ff */
[----:B------:R-:W-:-:S02]  /*4c10*/  ISETP.GT.U32.AND P5, PT, R3, R40, PT ;  /* 0x000000280300720c */ /* 0x000fc40003fa4070 */
[----:B------:R-:W-:Y:S01]  /*4c20*/  IABS R173, R177 ;  /* 0x000000b100ad7213 */ /* 0x000fe20000000000 */
[----:B------:R-:W-:Y:S01]  /*4c30*/  IMAD.MOV R44, RZ, RZ, -R7 ;  /* 0x000000ffff2c7224 */ /* 0x000fe200078e0a07 */
[----:B------:R-:W-:Y:S01]  /*4c40*/  LOP3.LUT R178, R5, 0xa4, RZ, 0xfc, !PT ;  /* 0x000000a405b27812 */ /* 0x000fe200078efcff */
[----:B------:R-:W-:Y:S01]  /*4c50*/  @!P3 IMAD.MOV R39, RZ, RZ, -R39 ;  /* 0x000000ffff27b224 */ /* 0x000fe200078e0a27 */
[C---:B------:R-:W-:Y:S01]  /*4c60*/  ISETP.GT.U32.AND P3, PT, R3.reuse, R42, PT ;  /* 0x0000002a0300720c */ /* 0x040fe20003f64070 */
[----:B------:R-:W-:Y:S01]  /*4c70*/  IMAD R43, R3, R44, R43 ;  /* 0x0000002c032b7224 */ /* 0x000fe200078e022b */
[----:B------:R-:W-:Y:S01]  /*4c80*/  LOP3.LUT R179, R5, 0xa2, RZ, 0xfc, !PT ;  /* 0x000000a205b37812 */ /* 0x000fe200078efcff */
[----:B------:R-:W-:Y:S01]  /*4c90*/  IMAD R44, R3, R8, R45 ;  /* 0x00000008032c7224 */ /* 0x000fe200078e022d */
[----:B------:R-:W-:Y:S01]  /*4ca0*/  LOP3.LUT R180, R5, 0xa0, RZ, 0xfc, !PT ;  /* 0x000000a005b47812 */ /* 0x000fe200078efcff */
[----:B------:R-:W-:Y:S01]  /*4cb0*/  @!P6 IMAD.IADD R41, R41, 0x1, -R3 ;  /* 0x000000012929e824 */ /* 0x000fe200078e0a03 */
[----:B------:R-:W-:Y:S01]  /*4cc0*/  IABS R175, R179 ;  /* 0x000000b300af7213 */ /* 0x000fe20000000000 */
[----:B------:R-:W-:Y:S01]  /*4cd0*/  IMAD.HI.U32 R7, R2, R46, RZ ;  /* 0x0000002e02077227 */ /* 0x000fe200078e00ff */
[----:B------:R-:W-:-:S02]  /*4ce0*/  ISETP.GT.U32.AND P6, PT, R3, R44, PT ;  /* 0x0000002c0300720c */ /* 0x000fc40003fc4070 */
[----:B------:R-:W-:Y:S01]  /*4cf0*/  IABS R176, R180 ;  /* 0x000000b400b07213 */ /* 0x000fe20000000000 */
[----:B------:R-:W-:Y:S01]  /*4d00*/  @!P5 IMAD.IADD R40, R40, 0x1, -R3 ;  /* 0x000000012828d824 */ /* 0x000fe200078e0a03 */
[----:B------:R-:W-:Y:S01]  /*4d10*/  ISETP.GT.U32.AND P5, PT, R3, R43, PT ;  /* 0x0000002b0300720c */ /* 0x000fe20003fa4070 */
[----:B------:R-:W-:Y:S01]  /*4d20*/  IMAD.MOV R45, RZ, RZ, -R7 ;  /* 0x000000ffff2d7224 */ /* 0x000fe200078e0a07 */
[C---:B------:R-:W-:Y:S01]  /*4d30*/  LOP3.LUT R181, R5.reuse, 0x9c, RZ, 0xfc, !PT ;  /* 0x0000009c05b57812 */ /* 0x040fe200078efcff */
[----:B------:R-:W-:Y:S01]  /*4d40*/  IMAD.HI.U32 R7, R2, R47, RZ ;  /* 0x0000002f02077227 */ /* 0x000fe200078e00ff */
[C---:B------:R-:W-:Y:S02]  /*4d50*/  LOP3.LUT R182, R5.reuse, 0x9a, RZ, 0xfc, !PT ;  /* 0x0000009a05b67812 */ /* 0x040fe400078efcff */
[C---:B------:R-:W-:Y:S01]  /*4d60*/  LOP3.LUT R183, R5.reuse, 0x98, RZ, 0xfc, !PT ;  /* 0x0000009805b77812 */ /* 0x040fe200078efcff */
[----:B------:R-:W-:Y:S01]  /*4d70*/  VIADD R8, R6, 0x19e ;  /* 0x0000019e06087836 */ /* 0x000fe20000000000 */
[C---:B------:R-:W-:Y:S01]  /*4d80*/  LOP3.LUT R184, R5.reuse, 0x96, RZ, 0xfc, !PT ;  /* 0x0000009605b87812 */ /* 0x040fe200078efcff */
[----:B------:R-:W-:Y:S01]  /*4d90*/  @!P6 IMAD.IADD R44, R44, 0x1, -R3 ;  /* 0x000000012c2ce824 */ /* 0x000fe200078e0a03 */
[----:B------:R-:W-:Y:S01]  /*4da0*/  LOP3.LUT R186, R5, 0x92, RZ, 0xfc, !PT ;  /* 0x0000009205ba7812 */ /* 0x000fe200078efcff */
[C---:B------:R-:W-:Y:S01]  /*4db0*/  IMAD R45, R3.reuse, R45, R46 ;  /* 0x0000002d032d7224 */ /* 0x040fe200078e022e */
[----:B------:R-:W-:Y:S01]  /*4dc0*/  IABS R48, R8 ;  /* 0x0000000800307213 */ /* 0x000fe20000000000 */
[----:B------:R-:W-:Y:S01]  /*4dd0*/  IMAD.MOV R46, RZ, RZ, -R7 ;  /* 0x000000ffff2e7224 */ /* 0x000fe200078e0a07 */
[C---:B------:R-:W-:Y:S01]  /*4de0*/  ISETP.GT.U32.AND P6, PT, R3.reuse, R44, PT ;  /* 0x0000002c0300720c */ /* 0x040fe20003fc4070 */
[----:B------:R-:W-:Y:S01]  /*4df0*/  @!P3 IMAD.IADD R42, R42, 0x1, -R3 ;  /* 0x000000012a2ab824 */ /* 0x000fe200078e0a03 */
[----:B------:R-:W-:Y:S01]  /*4e00*/  ISETP.GE.AND P3, PT, R8, RZ, PT ;  /* 0x000000ff0800720c */ /* 0x000fe20003f66270 */
[----:B------:R-:W-:Y:S01]  /*4e10*/  IMAD R46, R3, R46, R47 ;  /* 0x0000002e032e7224 */ /* 0x000fe200078e022f */
[----:B------:R-:W-:Y:S01]  /*4e20*/  LOP3.LUT R187, R5, 0x90, RZ, 0xfc, !PT ;  /* 0x0000009005bb7812 */ /* 0x000fe200078efcff */
[----:B------:R-:W-:Y:S01]  /*4e30*/  @!P2 IMAD.MOV R41, RZ, RZ, -R41 ;  /* 0x000000ffff29a224 */ /* 0x000fe200078e0a29 */
[----:B------:R-:W-:Y:S01]  /*4e40*/  ISETP.GT.U32.AND P2, PT, R3, R45, PT ;  /* 0x0000002d0300720c */ /* 0x000fe20003f44070 */
[----:B------:R-:W-:Y:S01]  /*4e50*/  IMAD.HI.U32 R8, R2, R48, RZ ;  /* 0x0000003002087227 */ /* 0x000fe200078e00ff */
[----:B------:R-:W-:-:S02]  /*4e60*/  LOP3.LUT R188, R5, 0x8c, RZ, 0xfc, !PT ;  /* 0x0000008c05bc7812 */ /* 0x000fc400078efcff */
[----:B------:R-:W-:Y:S01]  /*4e70*/  LOP3.LUT R190, R5, 0x8a, RZ, 0xfc, !PT ;  /* 0x0000008a05be7812 */ /* 0x000fe200078efcff */
[--C-:B------:R-:W-:Y:S01]  /*4e80*/  @!P5 IMAD.IADD R43, R43, 0x1, -R3.reuse ;  /* 0x000000012b2bd824 */ /* 0x100fe200078e0a03 */
[----:B------:R-:W-:Y:S01]  /*4e90*/  IABS R185, R188 ;  /* 0x000000bc00b97213 */ /* 0x000fe20000000000 */
[--C-:B------:R-:W-:Y:S01]  /*4ea0*/  @!P6 IMAD.IADD R44, R44, 0x1, -R3.reuse ;  /* 0x000000012c2ce824 */ /* 0x100fe200078e0a03 */
[C---:B------:R-:W-:Y:S01]  /*4eb0*/  ISETP.GT.U32.AND P6, PT, R3.reuse, R46, PT ;  /* 0x0000002e0300720c */ /* 0x040fe20003fc4070 */
[----:B------:R-:W-:Y:S01]  /*4ec0*/  IMAD.MOV R8, RZ, RZ, -R8 ;  /* 0x000000ffff087224 */ /* 0x000fe200078e0a08 */
[----:B------:R-:W-:Y:S01]  /*4ed0*/  ISETP.GT.U32.AND P5, PT, R3, R43, PT ;  /* 0x0000002b0300720c */ /* 0x000fe20003fa4070 */
[----:B------:R-:W-:Y:S01]  /*4ee0*/  @!P0 IMAD.MOV R40, RZ, RZ, -R40 ;  /* 0x000000ffff288224 */ /* 0x000fe200078e0a28 */
[----:B------:R-:W-:Y:S01]  /*4ef0*/  ISETP.GE.AND P0, PT, R49, RZ, PT ;  /* 0x000000ff3100720c */ /* 0x000fe20003f06270 */
[----:B------:R-:W-:Y:S01]  /*4f00*/  IMAD R47, R3, R8, R48 ;  /* 0x00000008032f7224 */ /* 0x000fe200078e0230 */
[----:B------:R-:W-:Y:S01]  /*4f10*/  LOP3.LUT R8, R5, 0x19c, RZ, 0xfc, !PT ;  /* 0x0000019c05087812 */ /* 0x000fe200078efcff */
[----:B------:R-:W-:Y:S01]  /*4f20*/  @!P2 IMAD.IADD R45, R45, 0x1, -R3 ;  /* 0x000000012d2da824 */ /* 0x000fe200078e0a03 */
[----:B------:R-:W-:Y:S01]  /*4f30*/  LOP3.LUT R191, R5, 0x88, RZ, 0xfc, !PT ;  /* 0x0000008805bf7812 */ /* 0x000fe200078efcff */
[----:B------:R-:W-:Y:S01]  /*4f40*/  @!P4 IMAD.MOV R42, RZ, RZ, -R42 ;  /* 0x000000ffff2ac224 */ /* 0x000fe200078e0a2a */
[----:B------:R-:W-:-:S02]  /*4f50*/  ISETP.GT.U32.AND P2, PT, R3, R47, PT ;  /* 0x0000002f0300720c */ /* 0x000fc40003f44070 */
[----:B------:R-:W-:Y:S01]  /*4f60*/  ISETP.GE.AND P4, PT, R50, RZ, PT ;  /* 0x000000ff3200720c */ /* 0x000fe20003f86270 */
[--C-:B------:R-:W-:Y:S01]  /*4f70*/  @!P6 IMAD.IADD R46, R46, 0x1, -R3.reuse ;  /* 0x000000012e2ee824 */ /* 0x100fe200078e0a03 */
[----:B------:R-:W-:Y:S01]  /*4f80*/  IABS R48, R8 ;  /* 0x0000000800307213 */ /* 0x000fe20000000000 */
[----:B------:R-:W-:Y:S01]  /*4f90*/  @!P5 IMAD.IADD R43, R43, 0x1, -R3 ;  /* 0x000000012b2bd824 */ /* 0x000fe200078e0a03 */
[----:B------:R-:W-:Y:S01]  /*4fa0*/  IABS R50, R52 ;  /* 0x0000003400327213 */ /* 0x000fe20000000000 */
[----:B------:R-:W-:Y:S01]  /*4fb0*/  @!P0 IMAD.MOV R44, RZ, RZ, -R44 ;  /* 0x000000ffff2c8224 */ /* 0x000fe200078e0a2c */
[----:B------:R-:W-:Y:S01]  /*4fc0*/  ISETP.GT.U32.AND P6, PT, R3, R46, PT ;  /* 0x0000002e0300720c */ /* 0x000fe20003fc4070 */
[----:B------:R-:W-:Y:S01]  /*4fd0*/  @!P1 IMAD.MOV R43, RZ, RZ, -R43 ;  /* 0x000000ffff2b9224 */ /* 0x000fe200078e0a2b */
[----:B------:R-:W-:Y:S01]  /*4fe0*/  ISETP.GE.AND P5, PT, R51, RZ, PT ;  /* 0x000000ff3300720c */ /* 0x000fe20003fa6270 */
[----:B------:R-:W-:Y:S01]  /*4ff0*/  IMAD.HI.U32 R7, R2, R48, RZ ;  /* 0x0000003002077227 */ /* 0x000fe200078e00ff */
[----:B------:R-:W-:-:S02]  /*5000*/  ISETP.GE.AND P0, PT, R8, RZ, PT ;  /* 0x000000ff0800720c */ /* 0x000fc40003f06270 */
[----:B------:R-:W-:Y:S01]  /*5010*/  ISETP.GT.U32.AND P1, PT, R3, R45, PT ;  /* 0x0000002d0300720c */ /* 0x000fe20003f24070 */
[----:B------:R-:W-:Y:S01]  /*5020*/  IMAD.HI.U32 R8, R2, R50, RZ ;  /* 0x0000003202087227 */ /* 0x000fe200078e00ff */
[----:B------:R-:W-:Y:S02]  /*5030*/  IABS R51, R53 ;  /* 0x0000003500337213 */ /* 0x000fe40000000000 */
[----:B------:R-:W-:Y:S01]  /*5040*/  LOP3.LUT R192, R5, 0x86, RZ, 0xfc, !PT ;  /* 0x0000008605c07812 */ /* 0x000fe200078efcff */
[----:B------:R-:W-:Y:S01]  /*5050*/  @!P2 IMAD.IADD R47, R47, 0x1, -R3 ;  /* 0x000000012f2fa824 */ /* 0x000fe200078e0a03 */
[C---:B------:R-:W-:Y:S01]  /*5060*/  LOP3.LUT R193, R5.reuse, 0x84, RZ, 0xfc, !PT ;  /* 0x0000008405c17812 */ /* 0x040fe200078efcff */
[----:B------:R-:W-:Y:S01]  /*5070*/  IMAD.MOV R49, RZ, RZ, -R7 ;  /* 0x000000ffff317224 */ /* 0x000fe200078e0a07 */
[----:B------:R-:W-:Y:S01]  /*5080*/  LOP3.LUT R197, R5, 0x82, RZ, 0xfc, !PT ;  /* 0x0000008205c57812 */ /* 0x000fe200078efcff */
[----:B------:R-:W-:Y:S01]  /*5090*/  IMAD.MOV R8, RZ, RZ, -R8 ;  /* 0x000000ffff087224 */ /* 0x000fe200078e0a08 */
[C---:B------:R-:W-:Y:S01]  /*50a0*/  ISETP.GT.U32.AND P2, PT, R3.reuse, R47, PT ;  /* 0x0000002f0300720c */ /* 0x040fe20003f44070 */
[----:B------:R-:W-:Y:S01]  /*50b0*/  IMAD R48, R3, R49, R48 ;  /* 0x0000003103307224 */ /* 0x000fe200078e0230 */
[----:B------:R-:W-:Y:S01]  /*50c0*/  IABS R189, R193 ;  /* 0x000000c100bd7213 */ /* 0x000fe20000000000 */
[----:B------:R-:W-:Y:S01]  /*50d0*/  @!P6 IMAD.IADD R46, R46, 0x1, -R3 ;  /* 0x000000012e2ee824 */ /* 0x000fe200078e0a03 */
[----:B------:R-:W-:Y:S01]  /*50e0*/  LOP3.LUT R198, R5, 0x80, RZ, 0xfc, !PT ;  /* 0x0000008005c67812 */ /* 0x000fe200078efcff */
[C---:B------:R-:W-:Y:S01]  /*50f0*/  IMAD R49, R3.reuse, R8, R50 ;  /* 0x0000000803317224 */ /* 0x040fe200078e0232 */
[----:B------:R-:W-:Y:S01]  /*5100*/  ISETP.GT.U32.AND P6, PT, R3, R48, PT ;  /* 0x000000300300720c */ /* 0x000fe20003fc4070 */
[----:B------:R-:W-:Y:S01]  /*5110*/  IMAD.HI.U32 R7, R2, R51, RZ ;  /* 0x0000003302077227 */ /* 0x000fe200078e00ff */
[----:B------:R-:W-:-:S02]  /*5120*/  LOP3.LUT R199, R5, 0x7c, RZ, 0xfc, !PT ;  /* 0x0000007c05c77812 */ /* 0x000fc400078efcff */
[----:B------:R-:W-:Y:S01]  /*5130*/  LOP3.LUT R201, R5, 0x78, RZ, 0xfc, !PT ;  /* 0x0000007805c97812 */ /* 0x000fe200078efcff */
[----:B------:R-:W-:Y:S01]  /*5140*/  @!P5 IMAD.MOV R46, RZ, RZ, -R46 ;  /* 0x000000ffff2ed224 */ /* 0x000fe200078e0a2e */
[----:B------:R-:W-:Y:S01]  /*5150*/  ISETP.GT.U32.AND P5, PT, R3, R49, PT ;  /* 0x000000310300720c */ /* 0x000fe20003fa4070 */
[----:B------:R-:W-:Y:S01]  /*5160*/  @!P1 IMAD.IADD R45, R45, 0x1, -R3 ;  /* 0x000000012d2d9824 */ /* 0x000fe200078e0a03 */
[----:B------:R-:W-:Y:S01]  /*5170*/  ISETP.GE.AND P1, PT, R52, RZ, PT ;  /* 0x000000ff3400720c */ /* 0x000fe20003f26270 */
[----:B------:R-:W-:Y:S01]  /*5180*/  IMAD.MOV R52, RZ, RZ, -R7 ;  /* 0x000000ffff347224 */ /* 0x000fe200078e0a07 */
[----:B------:R-:W-:Y:S01]  /*5190*/  LOP3.LUT R7, R5, 0x196, RZ, 0xfc, !PT ;  /* 0x0000019605077812 */ /* 0x000fe200078efcff */
[----:B------:R-:W-:Y:S01]  /*51a0*/  @!P2 IMAD.IADD R47, R47, 0x1, -R3 ;  /* 0x000000012f2fa824 */ /* 0x000fe200078e0a03 */
[----:B------:R-:W-:Y:S01]  /*51b0*/  LOP3.LUT R200, R5, 0x7a, RZ, 0xfc, !PT ;  /* 0x0000007a05c87812 */ /* 0x000fe200078efcff */
[----:B------:R-:W-:Y:S01]  /*51c0*/  IMAD R50, R3, R52, R51 ;  /* 0x0000003403327224 */ /* 0x000fe200078e0233 */
[----:B------:R-:W-:Y:S01]  /*51d0*/  IABS R51, R7 ;  /* 0x0000000700337213 */ /* 0x000fe20000000000 */
[----:B------:R-:W-:Y:S01]  /*51e0*/  @!P3 IMAD.MOV R47, RZ, RZ, -R47 ;  /* 0x000000ffff2fb224 */ /* 0x000fe200078e0a2f */
[----:B------:R-:W-:Y:S01]  /*51f0*/  ISETP.GE.AND P2, PT, R7, RZ, PT ;  /* 0x000000ff0700720c */ /* 0x000fe20003f46270 */
[----:B------:R-:W-:Y:S01]  /*5200*/  @!P4 IMAD.MOV R45, RZ, RZ, -R45 ;  /* 0x000000ffff2dc224 */ /* 0x000fe200078e0a2d */
[----:B------:R-:W-:Y:S01]  /*5210*/  ISETP.GT.U32.AND P3, PT, R3, R50, PT ;  /* 0x000000320300720c */ /* 0x000fe20003f64070 */
[----:B------:R-:W-:Y:S01]  /*5220*/  @!P5 IMAD.IADD R49, R49, 0x1, -R3 ;  /* 0x000000013131d824 */ /* 0x000fe200078e0a03 */
[----:B------:R-:W-:Y:S01]  /*5230*/  ISETP.GE.AND P4, PT, R53, RZ, PT ;  /* 0x000000ff3500720c */ /* 0x000fe20003f86270 */
[----:B------:R-:W-:Y:S01]  /*5240*/  IMAD.HI.U32 R7, R2, R51, RZ ;  /* 0x0000003302077227 */ /* 0x000fe200078e00ff */
[----:B------:R-:W-:-:S02]  /*5250*/  IABS R53, R55 ;  /* 0x0000003700357213 */ /* 0x000fc40000000000 */
[C---:B------:R-:W-:Y:S01]  /*5260*/  ISETP.GT.U32.AND P5, PT, R3.reuse, R49, PT ;  /* 0x000000310300720c */ /* 0x040fe20003fa4070 */
[----:B------:R-:W-:Y:S01]  /*5270*/  IMAD.MOV R52, RZ, RZ, -R7 ;  /* 0x000000ffff347224 */ /* 0x000fe200078e0a07 */
[----:B------:R-:W-:Y:S01]  /*5280*/  IABS R194, R199 ;  /* 0x000000c700c27213 */ /* 0x000fe20000000000 */
[----:B------:R-:W-:Y:S01]  /*5290*/  @!P6 IMAD.IADD R48, R48, 0x1, -R3 ;  /* 0x000000013030e824 */ /* 0x000fe200078e0a03 */
[----:B------:R-:W-:Y:S01]  /*52a0*/  IABS R196, R201 ;  /* 0x000000c900c47213 */ /* 0x000fe20000000000 */
[C---:B------:R-:W-:Y:S01]  /*52b0*/  IMAD R51, R3.reuse, R52, R51 ;  /* 0x0000003403337224 */ /* 0x040fe200078e0233 */
[----:B------:R-:W-:Y:S01]  /*52c0*/  IABS R195, R200 ;  /* 0x000000c800c37213 */ /* 0x000fe20000000000 */
[----:B------:R-:W-:Y:S01]  /*52d0*/  @!P3 IMAD.IADD R50, R50, 0x1, -R3 ;  /* 0x000000013232b824 */ /* 0x000fe200078e0a03 */
[----:B------:R-:W-:Y:S01]  /*52e0*/  ISETP.GT.U32.AND P6, PT, R3, R48, PT ;  /* 0x000000300300720c */ /* 0x000fe20003fc4070 */
[----:B------:R-:W-:Y:S01]  /*52f0*/  IMAD.HI.U32 R8, R2, R53, RZ ;  /* 0x0000003502087227 */ /* 0x000fe200078e00ff */
[----:B------:R-:W-:-:S02]  /*5300*/  LOP3.LUT R202, R5, 0x74, RZ, 0xfc, !PT ;  /* 0x0000007405ca7812 */ /* 0x000fc400078efcff */
[----:B------:R-:W-:Y:S01]  /*5310*/  ISETP.GT.U32.AND P3, PT, R3, R50, PT ;  /* 0x000000320300720c */ /* 0x000fe20003f64070 */
[----:B------:R-:W-:Y:S01]  /*5320*/  IMAD.HI.U32 R7, R2, R54, RZ ;  /* 0x0000003602077227 */ /* 0x000fe200078e00ff */
[C---:B------:R-:W-:Y:S02]  /*5330*/  LOP3.LUT R203, R5.reuse, 0x72, RZ, 0xfc, !PT ;  /* 0x0000007205cb7812 */ /* 0x040fe400078efcff */
[----:B------:R-:W-:Y:S01]  /*5340*/  LOP3.LUT R204, R5, 0x70, RZ, 0xfc, !PT ;  /* 0x0000007005cc7812 */ /* 0x000fe200078efcff */
[----:B------:R-:W-:Y:S01]  /*5350*/  @!P5 IMAD.IADD R49, R49, 0x1, -R3 ;  /* 0x000000013131d824 */ /* 0x000fe200078e0a03 */
[----:B------:R-:W-:Y:S01]  /*5360*/  ISETP.GT.U32.AND P5, PT, R3, R51, PT ;  /* 0x000000330300720c */ /* 0x000fe20003fa4070 */
[----:B------:R-:W-:Y:S01]  /*5370*/  IMAD.MOV R8, RZ, RZ, -R8 ;  /* 0x000000ffff087224 */ /* 0x000fe200078e0a08 */
[C---:B------:R-:W-:Y:S01]  /*5380*/  LOP3.LUT R212, R5.reuse, 0x68, RZ, 0xfc, !PT ;  /* 0x0000006805d47812 */ /* 0x040fe200078efcff */
[----:B------:R-:W-:Y:S01]  /*5390*/  IMAD.MOV R7, RZ, RZ, -R7 ;  /* 0x000000ffff077224 */ /* 0x000fe200078e0a07 */
[----:B------:R-:W-:Y:S01]  /*53a0*/  LOP3.LUT R211, R5, 0x66, RZ, 0xfc, !PT ;  /* 0x0000006605d37812 */ /* 0x000fe200078efcff */
[C---:B------:R-:W-:Y:S01]  /*53b0*/  IMAD R52, R3.reuse, R8, R53 ;  /* 0x0000000803347224 */ /* 0x040fe200078e0235 */
[----:B------:R-:W-:Y:S01]  /*53c0*/  IABS R205, R212 ;  /* 0x000000d400cd7213 */ /* 0x000fe20000000000 */
[----:B------:R-:W-:Y:S01]  /*53d0*/  IMAD R53, R3, R7, R54 ;  /* 0x0000000703357224 */ /* 0x000fe200078e0236 */
[----:B------:R-:W-:Y:S01]  /*53e0*/  IABS R207, R211 ;  /* 0x000000d300cf7213 */ /* 0x000fe20000000000 */
[----:B------:R-:W-:Y:S01]  /*53f0*/  @!P3 IMAD.IADD R50, R50, 0x1, -R3 ;  /* 0x000000013232b824 */ /* 0x000fe200078e0a03 */
[----:B------:R-:W-:Y:S01]  /*5400*/  LOP3.LUT R213, R5, 0x62, RZ, 0xfc, !PT ;  /* 0x0000006205d57812 */ /* 0x000fe200078efcff */
[----:B------:R-:W-:Y:S01]  /*5410*/  IMAD.HI.U32 R8, R2, R56, RZ ;  /* 0x0000003802087227 */ /* 0x000fe200078e00ff */
[----:B------:R-:W-:-:S02]  /*5420*/  ISETP.GT.U32.AND P3, PT, R3, R53, PT ;  /* 0x000000350300720c */ /* 0x000fc40003f64070 */
[----:B------:R-:W-:Y:S01]  /*5430*/  LOP3.LUT R210, R5, 0x64, RZ, 0xfc, !PT ;  /* 0x0000006405d27812 */ /* 0x000fe200078efcff */
[--C-:B------:R-:W-:Y:S01]  /*5440*/  @!P5 IMAD.IADD R51, R51, 0x1, -R3.reuse ;  /* 0x000000013333d824 */ /* 0x100fe200078e0a03 */
[----:B------:R-:W-:Y:S01]  /*5450*/  LOP3.LUT R214, R5, 0x60, RZ, 0xfc, !PT ;  /* 0x0000006005d67812 */ /* 0x000fe200078efcff */
[--C-:B------:R-:W-:Y:S01]  /*5460*/  @!P6 IMAD.IADD R48, R48, 0x1, -R3.reuse ;  /* 0x000000013030e824 */ /* 0x100fe200078e0a03 */
[----:B------:R-:W-:Y:S01]  /*5470*/  ISETP.GE.AND P6, PT, R55, RZ, PT ;  /* 0x000000ff3700720c */ /* 0x000fe20003fc6270 */
[----:B------:R-:W-:Y:S01]  /*5480*/  VIADD R55, R6, 0x18e ;  /* 0x0000018e06377836 */ /* 0x000fe20000000000 */
[----:B------:R-:W-:Y:S01]  /*5490*/  ISETP.GT.U32.AND P5, PT, R3, R51, PT ;  /* 0x000000330300720c */ /* 0x000fe20003fa4070 */
[----:B------:R-:W-:Y:S01]  /*54a0*/  IMAD.MOV R8, RZ, RZ, -R8 ;  /* 0x000000ffff087224 */ /* 0x000fe200078e0a08 */
[----:B------:R-:W-:Y:S01]  /*54b0*/  IABS R208, R210 ;  /* 0x000000d200d07213 */ /* 0x000fe20000000000 */
[----:B------:R-:W-:Y:S01]  /*54c0*/  @!P4 IMAD.MOV R50, RZ, RZ, -R50 ;  /* 0x000000ffff32c224 */ /* 0x000fe200078e0a32 */
[----:B------:R-:W-:Y:S01]  /*54d0*/  LOP3.LUT R215, R5, 0x5a, RZ, 0xfc, !PT ;  /* 0x0000005a05d77812 */ /* 0x000fe200078efcff */
[----:B------:R-:W-:Y:S01]  /*54e0*/  IMAD R54, R3, R8, R56 ;  /* 0x0000000803367224 */ /* 0x000fe200078e0238 */
[----:B------:R-:W-:Y:S01]  /*54f0*/  IABS R56, R55 ;  /* 0x0000003700387213 */ /* 0x000fe20000000000 */
[----:B------:R-:W-:Y:S01]  /*5500*/  @!P3 IMAD.IADD R53, R53, 0x1, -R3 ;  /* 0x000000013535b824 */ /* 0x000fe200078e0a03 */
[----:B------:R-:W-:Y:S01]  /*5510*/  LOP3.LUT R217, R5, 0x52, RZ, 0xfc, !PT ;  /* 0x0000005205d97812 */ /* 0x000fe200078efcff */
[----:B------:R-:W-:Y:S01]  /*5520*/  @!P1 IMAD.MOV R49, RZ, RZ, -R49 ;  /* 0x000000ffff319224 */ /* 0x000fe200078e0a31 */
[----:B------:R-:W-:Y:S01]  /*5530*/  ISETP.GT.U32.AND P4, PT, R3, R54, PT ;  /* 0x000000360300720c */ /* 0x000fe20003f84070 */
[----:B------:R-:W-:Y:S01]  /*5540*/  IMAD.HI.U32 R7, R2, R56, RZ ;  /* 0x0000003802077227 */ /* 0x000fe200078e00ff */
[----:B------:R-:W-:-:S02]  /*5550*/  ISETP.GE.AND P1, PT, R55, RZ, PT ;  /* 0x000000ff3700720c */ /* 0x000fc40003f26270 */
[----:B------:R-:W-:Y:S01]  /*5560*/  ISETP.GT.U32.AND P3, PT, R3, R53, PT ;  /* 0x000000350300720c */ /* 0x000fe20003f64070 */
[C---:B------:R-:W-:Y:S01]  /*5570*/  IMAD.HI.U32 R55, R2.reuse, R58, RZ ;  /* 0x0000003a02377227 */ /* 0x040fe200078e00ff */
[C---:B------:R-:W-:Y:S02]  /*5580*/  LOP3.LUT R218, R5.reuse, 0x50, RZ, 0xfc, !PT ;  /* 0x0000005005da7812 */ /* 0x040fe400078efcff */
[C---:B------:R-:W-:Y:S01]  /*5590*/  LOP3.LUT R220, R5.reuse, 0x4c, RZ, 0xfc, !PT ;  /* 0x0000004c05dc7812 */ /* 0x040fe200078efcff */
[----:B------:R-:W-:Y:S01]  /*55a0*/  IMAD.HI.U32 R8, R2, R57, RZ ;  /* 0x0000003902087227 */ /* 0x000fe200078e00ff */
[C---:B------:R-:W-:Y:S02]  /*55b0*/  LOP3.LUT R221, R5.reuse, 0x4a, RZ, 0xfc, !PT ;  /* 0x0000004a05dd7812 */ /* 0x040fe400078efcff */
[C---:B------:R-:W-:Y:S01]  /*55c0*/  LOP3.LUT R222, R5.reuse, 0x48, RZ, 0xfc, !PT ;  /* 0x0000004805de7812 */ /* 0x040fe200078efcff */
[----:B------:R-:W-:Y:S01]  /*55d0*/  IMAD.MOV R7, RZ, RZ, -R7 ;  /* 0x000000ffff077224 */ /* 0x000fe200078e0a07 */
[----:B------:R-:W-:Y:S01]  /*55e0*/  LOP3.LUT R223, R5, 0x46, RZ, 0xfc, !PT ;  /* 0x0000004605df7812 */ /* 0x000fe200078efcff */
[----:B------:R-:W-:Y:S01]  /*55f0*/  @!P5 IMAD.IADD R51, R51, 0x1, -R3 ;  /* 0x000000013333d824 */ /* 0x000fe200078e0a03 */
[----:B------:R-:W-:Y:S01]  /*5600*/  ISETP.GE.AND P5, PT, R59, RZ, PT ;  /* 0x000000ff3b00720c */ /* 0x000fe20003fa6270 */
[----:B------:R-:W-:Y:S01]  /*5610*/  IMAD.MOV R59, RZ, RZ, -R55 ;  /* 0x000000ffff3b7224 */ /* 0x000fe200078e0a37 */
[----:B------:R-:W-:Y:S01]  /*5620*/  IABS R219, R222 ;  /* 0x000000de00db7213 */ /* 0x000fe20000000000 */
[----:B------:R-:W-:Y:S01]  /*5630*/  IMAD.MOV R8, RZ, RZ, -R8 ;  /* 0x000000ffff087224 */ /* 0x000fe200078e0a08 */
[----:B------:R-:W-:Y:S01]  /*5640*/  LOP3.LUT R235, R5, 0x3a, RZ, 0xfc, !PT ;  /* 0x0000003a05eb7812 */ /* 0x000fe200078efcff */
[----:B------:R-:W-:Y:S01]  /*5650*/  IMAD R55, R3, R7, R56 ;  /* 0x0000000703377224 */ /* 0x000fe200078e0238 */
[----:B------:R-:W-:Y:S01]  /*5660*/  LOP3.LUT R7, R5, 0x188, RZ, 0xfc, !PT ;  /* 0x0000018805077812 */ /* 0x000fe200078efcff */
[C---:B------:R-:W-:Y:S01]  /*5670*/  IMAD R56, R3.reuse, R8, R57 ;  /* 0x0000000803387224 */ /* 0x040fe200078e0239 */
[----:B------:R-:W-:Y:S01]  /*5680*/  IABS R229, R235 ;  /* 0x000000eb00e57213 */ /* 0x000fe20000000000 */
[--C-:B------:R-:W-:Y:S01]  /*5690*/  @!P4 IMAD.IADD R54, R54, 0x1, -R3.reuse ;  /* 0x000000013636c824 */ /* 0x100fe200078e0a03 */
[----:B------:R-:W-:Y:S01]  /*56a0*/  ISETP.GT.U32.AND P4, PT, R3, R55, PT ;  /* 0x000000370300720c */ /* 0x000fe20003f84070 */
[----:B------:R-:W-:Y:S01]  /*56b0*/  @!P3 IMAD.IADD R53, R53, 0x1, -R3 ;  /* 0x000000013535b824 */ /* 0x000fe200078e0a03 */
[C---:B------:R-:W-:Y:S01]  /*56c0*/  ISETP.GT.U32.AND P3, PT, R3.reuse, R56, PT ;  /* 0x000000380300720c */ /* 0x040fe20003f64070 */
[----:B------:R-:W-:Y:S01]  /*56d0*/  @!P0 IMAD.MOV R48, RZ, RZ, -R48 ;  /* 0x000000ffff308224 */ /* 0x000fe200078e0a30 */
[C---:B------:R-:W-:Y:S01]  /*56e0*/  ISETP.GT.U32.AND P0, PT, R3.reuse, R52, PT ;  /* 0x000000340300720c */ /* 0x040fe20003f04070 */
[C---:B------:R-:W-:Y:S01]  /*56f0*/  IMAD R57, R3.reuse, R59, R58 ;  /* 0x0000003b03397224 */ /* 0x040fe200078e023a */
[----:B------:R-:W-:Y:S01]  /*5700*/  IABS R58, R7 ;  /* 0x00000007003a7213 */ /* 0x000fe20000000000 */
[----:B------:R-:W-:Y:S01]  /*5710*/  @!P5 IMAD.MOV R53, RZ, RZ, -R53 ;  /* 0x000000ffff35d224 */ /* 0x000fe200078e0a35 */
[----:B------:R-:W-:Y:S01]  /*5720*/  IABS R59, R63 ;  /* 0x0000003f003b7213 */ /* 0x000fe20000000000 */
[----:B------:R-:W-:Y:S01]  /*5730*/  @!P2 IMAD.MOV R51, RZ, RZ, -R51 ;  /* 0x000000ffff33a224 */ /* 0x000fe200078e0a33 */
[----:B------:R-:W-:-:S02]  /*5740*/  ISETP.GT.U32.AND P5, PT, R3, R57, PT ;  /* 0x000000390300720c */ /* 0x000fc40003fa4070 */
[----:B------:R-:W-:Y:S01]  /*5750*/  ISETP.GT.U32.AND P2, PT, R3, R54, PT ;  /* 0x000000360300720c */ /* 0x000fe20003f44070 */
[--C-:B------:R-:W-:Y:S01]  /*5760*/  @!P4 IMAD.IADD R55, R55, 0x1, -R3.reuse ;  /* 0x000000013737c824 */ /* 0x100fe200078e0a03 */
[----:B------:R-:W-:Y:S01]  /*5770*/  ISETP.GE.AND P4, PT, R7, RZ, PT ;  /* 0x000000ff0700720c */ /* 0x000fe20003f86270 */
[--C-:B------:R-:W-:Y:S01]  /*5780*/  @!P3 IMAD.IADD R56, R56, 0x1, -R3.reuse ;  /* 0x000000013838b824 */ /* 0x100fe200078e0a03 */
[----:B------:R-:W-:Y:S01]  /*5790*/  LOP3.LUT R236, R5, 0x38, RZ, 0xfc, !PT ;  /* 0x0000003805ec7812 */ /* 0x000fe200078efcff */
[----:B------:R-:W-:Y:S01]  /*57a0*/  IMAD.HI.U32 R7, R2, R58, RZ ;  /* 0x0000003a02077227 */ /* 0x000fe200078e00ff */
[----:B------:R-:W-:Y:S02]  /*57b0*/  ISETP.GT.U32.AND P3, PT, R3, R55, PT ;  /* 0x000000370300720c */ /* 0x000fe40003f64070 */
[----:B------:R-:W-:Y:S01]  /*57c0*/  IABS R228, R236 ;  /* 0x000000ec00e47213 */ /* 0x000fe20000000000 */
[----:B------:R-:W-:Y:S01]  /*57d0*/  @!P0 IMAD.IADD R52, R52, 0x1, -R3 ;  /* 0x0000000134348824 */ /* 0x000fe200078e0a03 */
[C---:B------:R-:W-:Y:S01]  /*57e0*/  LOP3.LUT R233, R5.reuse, 0x34, RZ, 0xfc, !PT ;  /* 0x0000003405e97812 */ /* 0x040fe200078efcff */
[----:B------:R-:W-:Y:S01]  /*57f0*/  IMAD.MOV R8, RZ, RZ, -R7 ;  /* 0x000000ffff087224 */ /* 0x000fe200078e0a07 */
[----:B------:R-:W-:Y:S01]  /*5800*/  LOP3.LUT R234, R5, 0x32, RZ, 0xfc, !PT ;  /* 0x0000003205ea7812 */ /* 0x000fe200078efcff */
[----:B------:R-:W-:Y:S01]  /*5810*/  @!P5 IMAD.IADD R57, R57, 0x1, -R3 ;  /* 0x000000013939d824 */ /* 0x000fe200078e0a03 */
[C---:B------:R-:W-:Y:S01]  /*5820*/  ISETP.GT.U32.AND P0, PT, R3.reuse, R52, PT ;  /* 0x000000340300720c */ /* 0x040fe20003f04070 */
[C---:B------:R-:W-:Y:S01]  /*5830*/  IMAD R58, R3.reuse, R8, R58 ;  /* 0x00000008033a7224 */ /* 0x040fe200078e023a */
[----:B------:R-:W-:Y:S01]  /*5840*/  ISETP.GT.U32.AND P5, PT, R3, R56, PT ;  /* 0x000000380300720c */ /* 0x000fe20003fa4070 */
[----:B------:R-:W-:Y:S01]  /*5850*/  IMAD.HI.U32 R7, R2, R59, RZ ;  /* 0x0000003b02077227 */ /* 0x000fe200078e00ff */
[----:B------:R-:W-:-:S02]  /*5860*/  IABS R230, R233 ;  /* 0x000000e900e67213 */ /* 0x000fc40000000000 */
[----:B------:R-:W-:Y:S01]  /*5870*/  IABS R231, R234 ;  /* 0x000000ea00e77213 */ /* 0x000fe20000000000 */
[----:B------:R-:W-:Y:S01]  /*5880*/  @!P3 IMAD.IADD R55, R55, 0x1, -R3 ;  /* 0x000000013737b824 */ /* 0x000fe200078e0a03 */
[----:B------:R-:W-:Y:S01]  /*5890*/  ISETP.GT.U32.AND P3, PT, R3, R58, PT ;  /* 0x0000003a0300720c */ /* 0x000fe20003f64070 */
[----:B------:R-:W-:Y:S01]  /*58a0*/  IMAD.MOV R8, RZ, RZ, -R7 ;  /* 0x000000ffff087224 */ /* 0x000fe200078e0a07 */
[----:B------:R-:W-:Y:S01]  /*58b0*/  LOP3.LUT R252, R5, 0x24, RZ, 0xfc, !PT ;  /* 0x0000002405fc7812 */ /* 0x000fe200078efcff */
[--C-:B------:R-:W-:Y:S01]  /*58c0*/  @!P2 IMAD.IADD R54, R54, 0x1, -R3.reuse ;  /* 0x000000013636a824 */ /* 0x100fe200078e0a03 */
[----:B------:R-:W-:Y:S01]  /*58d0*/  ISETP.GE.AND P2, PT, R62, RZ, PT ;  /* 0x000000ff3e00720c */ /* 0x000fe20003f46270 */
[----:B------:R-:W-:Y:S01]  /*58e0*/  @!P0 IMAD.IADD R52, R52, 0x1, -R3 ;  /* 0x0000000134348824 */ /* 0x000fe200078e0a03 */
[----:B------:R-:W-:Y:S01]  /*58f0*/  ISETP.GE.AND P0, PT, R60, RZ, PT ;  /* 0x000000ff3c00720c */ /* 0x000fe20003f06270 */
[----:B------:R-:W-:Y:S01]  /*5900*/  IMAD R59, R3, R8, R59 ;  /* 0x00000008033b7224 */ /* 0x000fe200078e023b */
[----:B------:R-:W-:Y:S01]  /*5910*/  IABS R60, R64 ;  /* 0x00000040003c7213 */ /* 0x000fe20000000000 */
[----:B------:R-:W-:Y:S01]  /*5920*/  @!P6 IMAD.MOV R52, RZ, RZ, -R52 ;  /* 0x000000ffff34e224 */ /* 0x000fe200078e0a34 */
[----:B------:R-:W-:Y:S01]  /*5930*/  ISETP.GE.AND P6, PT, R61, RZ, PT ;  /* 0x000000ff3d00720c */ /* 0x000fe20003fc6270 */
[--C-:B------:R-:W-:Y:S01]  /*5940*/  @!P5 IMAD.IADD R56, R56, 0x1, -R3.reuse ;  /* 0x000000013838d824 */ /* 0x100fe200078e0a03 */
[----:B------:R-:W-:Y:S01]  /*5950*/  IABS R61, R65 ;  /* 0x00000041003d7213 */ /* 0x000fe20000000000 */
[----:B------:R-:W-:Y:S01]  /*5960*/  @!P3 IMAD.IADD R58, R58, 0x1, -R3 ;  /* 0x000000013a3ab824 */ /* 0x000fe200078e0a03 */
[----:B------:R-:W-:Y:S01]  /*5970*/  ISETP.GT.U32.AND P5, PT, R3, R59, PT ;  /* 0x0000003b0300720c */ /* 0x000fe20003fa4070 */
[----:B------:R-:W-:Y:S01]  /*5980*/  IMAD.HI.U32 R7, R2, R60, RZ ;  /* 0x0000003c02077227 */ /* 0x000fe200078e00ff */
[----:B------:R-:W-:-:S02]  /*5990*/  IABS R62, R66 ;  /* 0x00000042003e7213 */ /* 0x000fc40000000000 */
[----:B------:R-:W-:Y:S01]  /*59a0*/  ISETP.GE.AND P3, PT, R64, RZ, PT ;  /* 0x000000ff4000720c */ /* 0x000fe20003f66270 */
[----:B------:R-:W-:Y:S01]  /*59b0*/  @!P1 IMAD.MOV R55, RZ, RZ, -R55 ;  /* 0x000000ffff379224 */ /* 0x000fe200078e0a37 */
[----:B------:R-:W-:Y:S01]  /*59c0*/  ISETP.GT.U32.AND P1, PT, R3, R58, PT ;  /* 0x0000003a0300720c */ /* 0x000fe20003f24070 */
[C---:B------:R-:W-:Y:S01]  /*59d0*/  IMAD.HI.U32 R8, R2.reuse, R61, RZ ;  /* 0x0000003d02087227 */ /* 0x040fe200078e00ff */
[----:B------:R-:W-:Y:S02]  /*59e0*/  IABS R64, R67 ;  /* 0x0000004300407213 */ /* 0x000fe40000000000 */
[C---:B------:R-:W-:Y:S01]  /*59f0*/  LOP3.LUT R251, R5.reuse, 0x20, RZ, 0xfc, !PT ;  /* 0x0000002005fb7812 */ /* 0x040fe200078efcff */
[----:B------:R-:W-:Y:S01]  /*5a00*/  IMAD.MOV R7, RZ, RZ, -R7 ;  /* 0x000000ffff077224 */ /* 0x000fe200078e0a07 */
[C---:B------:R-:W-:Y:S01]  /*5a10*/  LOP3.LUT R0, R5.reuse, 0x1c, RZ, 0xfc, !PT ;  /* 0x0000001c05007812 */ /* 0x040fe200078efcff */
[----:B------:R-:W-:Y:S01]  /*5a20*/  IMAD.MOV R8, RZ, RZ, -R8 ;  /* 0x000000ffff087224 */ /* 0x000fe200078e0a08 */
[----:B------:R-:W-:Y:S01]  /*5a30*/  LOP3.LUT R4, R5, 0x1a, RZ, 0xfc, !PT ;  /* 0x0000001a05047812 */ /* 0x000fe200078efcff */
[----:B------:R-:W-:Y:S01]  /*5a40*/  IMAD R60, R3, R7, R60 ;  /* 0x00000007033c7224 */ /* 0x000fe200078e023c */
[----:B------:R-:W-:Y:S01]  /*5a50*/  IABS R242, R0 ;  /* 0x0000000000f27213 */ /* 0x000fe20000000000 */
[----:B------:R-:W-:Y:S01]  /*5a60*/  IMAD.HI.U32 R7, R2, R62, RZ ;  /* 0x0000003e02077227 */ /* 0x000fe200078e00ff */
[----:B-1----:R-:W-:-:S02]  /*5a70*/  LOP3.LUT R16, R5, 0x16, RZ, 0xfc, !PT ;  /* 0x0000001605107812 */ /* 0x002fc400078efcff */
[----:B------:R-:W-:Y:S01]  /*5a80*/  LOP3.LUT R125, R5, 0x18, RZ, 0xfc, !PT ;  /* 0x00000018057d7812 */ /* 0x000fe200078efcff */
[----:B------:R-:W-:Y:S01]  /*5a90*/  @!P0 IMAD.MOV R54, RZ, RZ, -R54 ;  /* 0x000000ffff368224 */ /* 0x000fe200078e0a36 */
[----:B------:R-:W-:Y:S01]  /*5aa0*/  ISETP.GT.U32.AND P0, PT, R3, R57, PT ;  /* 0x000000390300720c */ /* 0x000fe20003f04070 */
[----:B------:R-:W-:Y:S01]  /*5ab0*/  @!P5 IMAD.IADD R59, R59, 0x1, -R3 ;  /* 0x000000013b3bd824 */ /* 0x000fe200078e0a03 */
[----:B------:R-:W-:Y:S01]  /*5ac0*/  LOP3.LUT R14, R5, 0x14, RZ, 0xfc, !PT ;  /* 0x00000014050e7812 */ /* 0x000fe200078efcff */
[----:B------:R-:W-:Y:S01]  /*5ad0*/  IMAD R61, R3, R8, R61 ;  /* 0x00000008033d7224 */ /* 0x000fe200078e023d */
[----:B------:R-:W-:Y:S01]  /*5ae0*/  LOP3.LUT R13, R5, 0x12, RZ, 0xfc, !PT ;  /* 0x00000012050d7812 */ /* 0x000fe200078efcff */
[----:B------:R-:W-:Y:S01]  /*5af0*/  IMAD.MOV R8, RZ, RZ, -R7 ;  /* 0x000000ffff087224 */ /* 0x000fe200078e0a07 */
[C---:B------:R-:W-:Y:S01]  /*5b00*/  ISETP.GT.U32.AND P5, PT, R3.reuse, R59, PT ;  /* 0x0000003b0300720c */ /* 0x040fe20003fa4070 */
[--C-:B------:R-:W-:Y:S01]  /*5b10*/  @!P1 IMAD.IADD R58, R58, 0x1, -R3.reuse ;  /* 0x000000013a3a9824 */ /* 0x100fe200078e0a03 */
[C---:B------:R-:W-:Y:S01]  /*5b20*/  ISETP.GT.U32.AND P1, PT, R3.reuse, R61, PT ;  /* 0x0000003d0300720c */ /* 0x040fe20003f24070 */
[----:B------:R-:W-:Y:S01]  /*5b30*/  IMAD R62, R3, R8, R62 ;  /* 0x00000008033e7224 */ /* 0x000fe200078e023e */
[C---:B------:R-:W-:Y:S01]  /*5b40*/  LOP3.LUT R11, R5.reuse, 0x10, RZ, 0xfc, !PT ;  /* 0x00000010050b7812 */ /* 0x040fe200078efcff */
[----:B------:R-:W-:Y:S01]  /*5b50*/  @!P4 IMAD.MOV R58, RZ, RZ, -R58 ;  /* 0x000000ffff3ac224 */ /* 0x000fe200078e0a3a */
[----:B------:R-:W-:Y:S01]  /*5b60*/  LOP3.LUT R10, R5, 0xc, RZ, 0xfc, !PT ;  /* 0x0000000c050a7812 */ /* 0x000fe200078efcff */
[----:B------:R-:W-:Y:S01]  /*5b70*/  VIADD R7, R6, 0x17e ;  /* 0x0000017e06077836 */ /* 0x000fe20000000000 */
[----:B------:R-:W-:Y:S01]  /*5b80*/  ISETP.GT.U32.AND P4, PT, R3, R62, PT ;  /* 0x0000003e0300720c */ /* 0x000fe20003f84070 */
[--C-:B------:R-:W-:Y:S01]  /*5b90*/  @!P0 IMAD.IADD R57, R57, 0x1, -R3.reuse ;  /* 0x0000000139398824 */ /* 0x100fe200078e0a03 */
[----:B------:R-:W-:Y:S01]  /*5ba0*/  ISETP.GE.AND P0, PT, R63, RZ, PT ;  /* 0x000000ff3f00720c */ /* 0x000fe20003f06270 */
[----:B------:R-:W-:Y:S01]  /*5bb0*/  @!P6 IMAD.MOV R56, RZ, RZ, -R56 ;  /* 0x000000ffff38e224 */ /* 0x000fe200078e0a38 */
[----:B------:R-:W-:Y:S01]  /*5bc0*/  IABS R63, R7 ;  /* 0x00000007003f7213 */ /* 0x000fe20000000000 */
[--C-:B------:R-:W-:Y:S01]  /*5bd0*/  @!P5 IMAD.IADD R59, R59, 0x1, -R3.reuse ;  /* 0x000000013b3bd824 */ /* 0x100fe200078e0a03 */
[----:B------:R-:W-:Y:S01]  /*5be0*/  ISETP.GT.U32.AND P6, PT, R3, R60, PT ;  /* 0x0000003c0300720c */ /* 0x000fe20003fc4070 */
[----:B------:R-:W-:Y:S01]  /*5bf0*/  @!P1 IMAD.IADD R61, R61, 0x1, -R3 ;  /* 0x000000013d3d9824 */ /* 0x000fe200078e0a03 */
[----:B------:R-:W-:Y:S01]  /*5c00*/  ISETP.GE.AND P5, PT, R7, RZ, PT ;  /* 0x000000ff0700720c */ /* 0x000fe20003fa6270 */
[----:B------:R-:W-:Y:S01]  /*5c10*/  IMAD.HI.U32 R7, R2, R63, RZ ;  /* 0x0000003f02077227 */ /* 0x000fe200078e00ff */
[----:B------:R-:W-:-:S02]  /*5c20*/  IABS R250, R10 ;  /* 0x0000000a00fa7213 */ /* 0x000fc40000000000 */
[----:B------:R-:W-:Y:S01]  /*5c30*/  ISETP.GT.U32.AND P1, PT, R3, R61, PT ;  /* 0x0000003d0300720c */ /* 0x000fe20003f24070 */
[----:B------:R-:W-:Y:S01]  /*5c40*/  @!P2 IMAD.MOV R57, RZ, RZ, -R57 ;  /* 0x000000ffff39a224 */ /* 0x000fe200078e0a39 */
[----:B------:R-:W-:Y:S01]  /*5c50*/  ISETP.GE.AND P2, PT, R65, RZ, PT ;  /* 0x000000ff4100720c */ /* 0x000fe20003f46270 */
[----:B------:R-:W-:Y:S01]  /*5c60*/  @!P4 IMAD.IADD R62, R62, 0x1, -R3 ;  /* 0x000000013e3ec824 */ /* 0x000fe200078e0a03 */
[----:B------:R-:W-:Y:S01]  /*5c70*/  IABS R65, R68 ;  /* 0x0000004400417213 */ /* 0x000fe20000000000 */
[----:B------:R-:W-:Y:S01]  /*5c80*/  IMAD.MOV R8, RZ, RZ, -R7 ;  /* 0x000000ffff087224 */ /* 0x000fe200078e0a07 */
[----:B------:R-:W-:Y:S01]  /*5c90*/  LOP3.LUT R9, R5, 0xa, RZ, 0xfc, !PT ;  /* 0x0000000a05097812 */ /* 0x000fe200078efcff */
[----:B------:R-:W-:Y:S01]  /*5ca0*/  IMAD.HI.U32 R7, R2, R64, RZ ;  /* 0x0000004002077227 */ /* 0x000fe200078e00ff */
[----:B------:R-:W-:Y:S02]  /*5cb0*/  ISETP.GT.U32.AND P4, PT, R3, R62, PT ;  /* 0x0000003e0300720c */ /* 0x000fe40003f84070 */
[----:B------:R-:W-:Y:S01]  /*5cc0*/  LOP3.LUT R12, R5, 0x4, RZ, 0xfc, !PT ;  /* 0x00000004050c7812 */ /* 0x000fe200078efcff */
[----:B------:R-:W-:-:S02]  /*5cd0*/  IMAD R63, R3, R8, R63 ;  /* 0x00000008033f7224 */ /* 0x000fc400078e023f */
[----:B------:R-:W-:-:S04]  /*5ce0*/  IMAD.HI.U32 R8, R2, R65, RZ ;  /* 0x0000004102087227 */ /* 0x000fc800078e00ff */
[----:B------:R-:W-:Y:S02]  /*5cf0*/  @!P6 IMAD.IADD R60, R60, 0x1, -R3 ;  /* 0x000000013c3ce824 */ /* 0x000fe400078e0a03 */
[----:B------:R-:W-:Y:S02]  /*5d00*/  IMAD.MOV R7, RZ, RZ, -R7 ;  /* 0x000000ffff077224 */ /* 0x000fe400078e0a07 */
[----:B------:R-:W-:Y:S01]  /*5d10*/  IMAD.MOV R8, RZ, RZ, -R8 ;  /* 0x000000ffff087224 */ /* 0x000fe200078e0a08 */
[----:B------:R-:W-:Y:S01]  /*5d20*/  ISETP.GT.U32.AND P6, PT, R3, R60, PT ;  /* 0x0000003c0300720c */ /* 0x000fe20003fc4070 */
[----:B------:R-:W-:Y:S01]  /*5d30*/  @!P1 IMAD.IADD R61, R61, 0x1, -R3 ;  /* 0x000000013d3d9824 */ /* 0x000fe200078e0a03 */
[C---:B------:R-:W-:Y:S01]  /*5d40*/  ISETP.GT.U32.AND P1, PT, R3.reuse, R63, PT ;  /* 0x0000003f0300720c */ /* 0x040fe20003f24070 */
[C---:B------:R-:W-:Y:S02]  /*5d50*/  IMAD R64, R3.reuse, R7, R64 ;  /* 0x0000000703407224 */ /* 0x040fe400078e0240 */
[----:B------:R-:W-:-:S02]  /*5d60*/  IMAD R65, R3, R8, R65 ;  /* 0x0000000803417224 */ /* 0x000fc400078e0241 */
[----:B------:R-:W-:Y:S01]  /*5d70*/  @!P4 IMAD.IADD R62, R62, 0x1, -R3 ;  /* 0x000000013e3ec824 */ /* 0x000fe200078e0a03 */
[C---:B------:R-:W-:Y:S01]  /*5d80*/  ISETP.GT.U32.AND P4, PT, R3.reuse, R64, PT ;  /* 0x000000400300720c */ /* 0x040fe20003f84070 */
[----:B------:R-:W-:Y:S01]  /*5d90*/  @!P2 IMAD.MOV R61, RZ, RZ, -R61 ;  /* 0x000000ffff3da224 */ /* 0x000fe200078e0a3d */
[----:B------:R-:W-:Y:S01]  /*5da0*/  ISETP.GT.U32.AND P2, PT, R3, R65, PT ;  /* 0x000000410300720c */ /* 0x000fe20003f44070 */
[----:B------:R-:W-:Y:S01]  /*5db0*/  @!P0 IMAD.MOV R59, RZ, RZ, -R59 ;  /* 0x000000ffff3b8224 */ /* 0x000fe200078e0a3b */
[----:B------:R-:W-:Y:S01]  /*5dc0*/  ISETP.GE.AND P0, PT, R66, RZ, PT ;  /* 0x000000ff4200720c */ /* 0x000fe20003f06270 */
[--C-:B------:R-:W-:Y:S01]  /*5dd0*/  @!P6 IMAD.IADD R60, R60, 0x1, -R3.reuse ;  /* 0x000000013c3ce824 */ /* 0x100fe200078e0a03 */
[----:B------:R-:W-:Y:S01]  /*5de0*/  ISETP.GE.AND P6, PT, R67, RZ, PT ;  /* 0x000000ff4300720c */ /* 0x000fe20003fc6270 */
[----:B------:R-:W-:Y:S01]  /*5df0*/  @!P1 IMAD.IADD R63, R63, 0x1, -R3 ;  /* 0x000000013f3f9824 */ /* 0x000fe200078e0a03 */
[----:B------:R-:W-:Y:S01]  /*5e00*/  LOP3.LUT R67, R5, 0x178, RZ, 0xfc, !PT ;  /* 0x0000017805437812 */ /* 0x000fe200078efcff */
[----:B------:R-:W-:Y:S01]  /*5e10*/  @!P3 IMAD.MOV R60, RZ, RZ, -R60 ;  /* 0x000000ffff3cb224 */ /* 0x000fe200078e0a3c */
[----:B------:R-:W-:Y:S01]  /*5e20*/  ISETP.GE.AND P3, PT, R68, RZ, PT ;  /* 0x000000ff4400720c */ /* 0x000fe20003f66270 */
[----:B------:R-:W-:Y:S01]  /*5e30*/  IMAD.HI.U32 R244, R2, R242, RZ ;  /* 0x000000f202f47227 */ /* 0x000fe200078e00ff */
[----:B------:R-:W-:-:S02]  /*5e40*/  IABS R66, R67 ;  /* 0x0000004300427213 */ /* 0x000fc40000000000 */
[----:B------:R-:W-:Y:S01]  /*5e50*/  IABS R68, R70 ;  /* 0x0000004600447213 */ /* 0x000fe20000000000 */
[--C-:B------:R-:W-:Y:S01]  /*5e60*/  @!P4 IMAD.IADD R64, R64, 0x1, -R3.reuse ;  /* 0x000000014040c824 */ /* 0x100fe200078e0a03 */
[----:B------:R-:W-:Y:S01]  /*5e70*/  ISETP.GT.U32.AND P1, PT, R3, R63, PT ;  /* 0x0000003f0300720c */ /* 0x000fe20003f24070 */
[----:B------:R-:W-:Y:S02]  /*5e80*/  @!P2 IMAD.IADD R65, R65, 0x1, -R3 ;  /* 0x000000014141a824 */ /* 0x000fe400078e0a03 */
[C---:B------:R-:W-:Y:S01]  /*5e90*/  IMAD.HI.U32 R7, R2.reuse, R66, RZ ;  /* 0x0000004202077227 */ /* 0x040fe200078e00ff */
[C---:B------:R-:W-:Y:S02]  /*5ea0*/  ISETP.GT.U32.AND P4, PT, R3.reuse, R64, PT ;  /* 0x000000400300720c */ /* 0x040fe40003f84070 */
[----:B------:R-:W-:Y:S01]  /*5eb0*/  ISETP.GT.U32.AND P2, PT, R3, R65, PT ;  /* 0x000000410300720c */ /* 0x000fe20003f44070 */
[----:B------:R-:W-:-:S04]  /*5ec0*/  IMAD.HI.U32 R8, R2, R68, RZ ;  /* 0x0000004402087227 */ /* 0x000fc800078e00ff */
[----:B------:R-:W-:Y:S01]  /*5ed0*/  @!P0 IMAD.MOV R62, RZ, RZ, -R62 ;  /* 0x000000ffff3e8224 */ /* 0x000fe200078e0a3e */
[----:B------:R-:W-:Y:S01]  /*5ee0*/  ISETP.GE.AND P0, PT, R67, RZ, PT ;  /* 0x000000ff4300720c */ /* 0x000fe20003f06270 */
[----:B------:R-:W-:Y:S02]  /*5ef0*/  IMAD.MOV R67, RZ, RZ, -R7 ;  /* 0x000000ffff437224 */ /* 0x000fe400078e0a07 */
[----:B------:R-:W-:Y:S02]  /*5f00*/  IMAD.MOV R8, RZ, RZ, -R8 ;  /* 0x000000ffff087224 */ /* 0x000fe400078e0a08 */
[----:B------:R-:W-:-:S04]  /*5f10*/  IMAD.HI.U32 R7, R2, R69, RZ ;  /* 0x0000004502077227 */ /* 0x000fc800078e00ff */
[C---:B------:R-:W-:Y:S02]  /*5f20*/  IMAD R66, R3.reuse, R67, R66 ;  /* 0x0000004303427224 */ /* 0x040fe400078e0242 */
[C---:B------:R-:W-:Y:S02]  /*5f30*/  IMAD R67, R3.reuse, R8, R68 ;  /* 0x0000000803437224 */ /* 0x040fe400078e0244 */
[----:B------:R-:W-:Y:S02]  /*5f40*/  IMAD.MOV R68, RZ, RZ, -R7 ;  /* 0x000000ffff447224 */ /* 0x000fe400078e0a07 */
[----:B------:R-:W-:Y:S02]  /*5f50*/  @!P4 IMAD.IADD R64, R64, 0x1, -R3 ;  /* 0x000000014040c824 */ /* 0x000fe400078e0a03 */
[----:B------:R-:W-:Y:S01]  /*5f60*/  IMAD R68, R3, R68, R69 ;  /* 0x0000004403447224 */ /* 0x000fe200078e0245 */
[----:B------:R-:W-:Y:S01]  /*5f70*/  IABS R69, R76 ;  /* 0x0000004c00457213 */ /* 0x000fe20000000000 */
[--C-:B------:R-:W-:Y:S01]  /*5f80*/  @!P2 IMAD.IADD R65, R65, 0x1, -R3.reuse ;  /* 0x000000014141a824 */ /* 0x100fe200078e0a03 */
[C---:B------:R-:W-:Y:S01]  /*5f90*/  ISETP.GT.U32.AND P2, PT, R3.reuse, R67, PT ;  /* 0x000000430300720c */ /* 0x040fe20003f44070 */
[----:B------:R-:W-:Y:S01]  /*5fa0*/  @!P6 IMAD.MOV R64, RZ, RZ, -R64 ;  /* 0x000000ffff40e224 */ /* 0x000fe200078e0a40 */
[----:B------:R-:W-:Y:S01]  /*5fb0*/  ISETP.GT.U32.AND P6, PT, R3, R68, PT ;  /* 0x000000440300720c */ /* 0x000fe20003fc4070 */
[----:B------:R-:W-:Y:S01]  /*5fc0*/  @!P1 IMAD.IADD R63, R63, 0x1, -R3 ;  /* 0x000000013f3f9824 */ /* 0x000fe200078e0a03 */
[----:B------:R-:W-:Y:S01]  /*5fd0*/  ISETP.GE.AND P1, PT, R70, RZ, PT ;  /* 0x000000ff4600720c */ /* 0x000fe20003f26270 */
[----:B------:R-:W-:-:S02]  /*5fe0*/  VIADD R7, R6, 0x16e ;  /* 0x0000016e06077836 */ /* 0x000fc40000000000 */
[----:B------:R-:W-:Y:S01]  /*5ff0*/  @!P5 IMAD.MOV R63, RZ, RZ, -R63 ;  /* 0x000000ffff3fd224 */ /* 0x000fe200078e0a3f */
[----:B------:R-:W-:Y:S01]  /*6000*/  ISETP.GT.U32.AND P5, PT, R3, R66, PT ;  /* 0x000000420300720c */ /* 0x000fe20003fa4070 */
[----:B------:R-:W-:Y:S01]  /*6010*/  IMAD.HI.U32 R8, R2, R71, RZ ;  /* 0x0000004702087227 */ /* 0x000fe200078e00ff */
[----:B------:R-:W-:Y:S02]  /*6020*/  ISETP.GE.AND P4, PT, R7, RZ, PT ;  /* 0x000000ff0700720c */ /* 0x000fe40003f86270 */
[----:B------:R-:W-:Y:S01]  /*6030*/  IABS R72, R7 ;  /* 0x0000000700487213 */ /* 0x000fe20000000000 */
[--C-:B------:R-:W-:Y:S02]  /*6040*/  @!P2 IMAD.IADD R67, R67, 0x1, -R3.reuse ;  /* 0x000000014343a824 */ /* 0x100fe400078e0a03 */
[----:B------:R-:W-:Y:S02]  /*6050*/  @!P6 IMAD.IADD R68, R68, 0x1, -R3 ;  /* 0x000000014444e824 */ /* 0x000fe400078e0a03 */
[----:B------:R-:W-:Y:S01]  /*6060*/  IMAD.HI.U32 R7, R2, R69, RZ ;  /* 0x0000004502077227 */ /* 0x000fe200078e00ff */
[----:B------:R-:W-:-:S02]  /*6070*/  ISETP.GT.U32.AND P2, PT, R3, R67, PT ;  /* 0x000000430300720c */ /* 0x000fc40003f44070 */
[----:B------:R-:W-:Y:S01]  /*6080*/  ISETP.GT.U32.AND P6, PT, R3, R68, PT ;  /* 0x000000440300720c */ /* 0x000fe20003fc4070 */
[----:B------:R-:W-:Y:S02]  /*6090*/  IMAD.MOV R70, RZ, RZ, -R7 ;  /* 0x000000ffff467224 */ /* 0x000fe400078e0a07 */
[----:B------:R-:W-:Y:S02]  /*60a0*/  IMAD.MOV R8, RZ, RZ, -R8 ;  /* 0x000000ffff087224 */ /* 0x000fe400078e0a08 */
[----:B------:R-:W-:Y:S02]  /*60b0*/  @!P5 IMAD.IADD R66, R66, 0x1, -R3 ;  /* 0x000000014242d824 */ /* 0x000fe400078e0a03 */
[----:B------:R-:W-:-:S03]  /*60c0*/  IMAD.HI.U32 R7, R2, R72, RZ ;  /* 0x0000004802077227 */ /* 0x000fc600078e00ff */
[C---:B------:R-:W-:Y:S01]  /*60d0*/  ISETP.GT.U32.AND P5, PT, R3.reuse, R66, PT ;  /* 0x000000420300720c */ /* 0x040fe20003fa4070 */
[C---:B------:R-:W-:Y:S02]  /*60e0*/  IMAD R69, R3.reuse, R70, R69 ;  /* 0x0000004603457224 */ /* 0x040fe400078e0245 */
[----:B------:R-:W-:Y:S01]  /*60f0*/  IMAD R70, R3, R8, R71 ;  /* 0x0000000803467224 */ /* 0x000fe200078e0247 */
[----:B------:R-:W-:Y:S01]  /*6100*/  IABS R8, R78 ;  /* 0x0000004e00087213 */ /* 0x000fe20000000000 */
[----:B------:R-:W-:Y:S02]  /*6110*/  IMAD.MOV R7, RZ, RZ, -R7 ;  /* 0x000000ffff077224 */ /* 0x000fe400078e0a07 */
[--C-:B------:R-:W-:Y:S01]  /*6120*/  @!P2 IMAD.IADD R67, R67, 0x1, -R3.reuse ;  /* 0x000000014343a824 */ /* 0x100fe200078e0a03 */
[C---:B------:R-:W-:Y:S01]  /*6130*/  ISETP.GT.U32.AND P2, PT, R3.reuse, R70, PT ;  /* 0x000000460300720c */ /* 0x040fe20003f44070 */
[----:B------:R-:W-:Y:S02]  /*6140*/  IMAD R71, R3, R7, R72 ;  /* 0x0000000703477224 */ /* 0x000fe400078e0248 */
[----:B------:R-:W-:-:S02]  /*6150*/  @!P6 IMAD.IADD R68, R68, 0x1, -R3 ;  /* 0x000000014444e824 */ /* 0x000fc400078e0a03 */
[----:B------:R-:W-:Y:S01]  /*6160*/  @!P5 IMAD.IADD R66, R66, 0x1, -R3 ;  /* 0x000000014242d824 */ /* 0x000fe200078e0a03 */
[C---:B------:R-:W-:Y:S01]  /*6170*/  ISETP.GT.U32.AND P6, PT, R3.reuse, R71, PT ;  /* 0x000000470300720c */ /* 0x040fe20003fc4070 */
[----:B------:R-:W-:Y:S01]  /*6180*/  IMAD.MOV.U32 R72, RZ, RZ, R8 ;  /* 0x000000ffff487224 */ /* 0x000fe200078e0008 */
[----:B------:R-:W-:Y:S01]  /*6190*/  ISETP.GT.U32.AND P5, PT, R3, R69, PT ;  /* 0x000000450300720c */ /* 0x000fe20003fa4070 */
[----:B------:R-:W-:Y:S01]  /*61a0*/  @!P3 IMAD.MOV R65, RZ, RZ, -R65 ;  /* 0x000000ffff41b224 */ /* 0x000fe200078e0a41 */
[----:B------:R-:W-:Y:S01]  /*61b0*/  ISETP.GE.AND P3, PT, R73, RZ, PT ;  /* 0x000000ff4900720c */ /* 0x000fe20003f66270 */
[----:B------:R-:W-:-:S04]  /*61c0*/  IMAD.HI.U32 R7, R2, R72, RZ ;  /* 0x0000004802077227 */ /* 0x000fc800078e00ff */
[----:B------:R-:W-:Y:S01]  /*61d0*/  @!P2 IMAD.IADD R70, R70, 0x1, -R3 ;  /* 0x000000014646a824 */ /* 0x000fe200078e0a03 */
[----:B------:R-:W-:Y:S01]  /*61e0*/  ISETP.GE.AND P2, PT, R77, RZ, PT ;  /* 0x000000ff4d00720c */ /* 0x000fe20003f46270 */
[----:B------:R-:W-:-:S04]  /*61f0*/  IMAD.HI.U32 R8, R2, R74, RZ ;  /* 0x0000004a02087227 */ /* 0x000fc800078e00ff */
[----:B------:R-:W-:Y:S01]  /*6200*/  @!P6 IMAD.IADD R71, R71, 0x1, -R3 ;  /* 0x000000014747e824 */ /* 0x000fe200078e0a03 */
[----:B------:R-:W-:Y:S01]  /*6210*/  ISETP.GT.U32.AND P6, PT, R3, R70, PT ;  /* 0x000000460300720c */ /* 0x000fe20003fc4070 */
[----:B------:R-:W-:Y:S02]  /*6220*/  IMAD.MOV R73, RZ, RZ, -R7 ;  /* 0x000000ffff497224 */ /* 0x000fe400078e0a07 */
[----:B------:R-:W-:-:S04]  /*6230*/  IMAD.HI.U32 R7, R2, R75, RZ ;  /* 0x0000004b02077227 */ /* 0x000fc800078e00ff */
[----:B------:R-:W-:Y:S01]  /*6240*/  @!P0 IMAD.MOV R66, RZ, RZ, -R66 ;  /* 0x000000ffff428224 */ /* 0x000fe200078e0a42 */
[----:B------:R-:W-:Y:S01]  /*6250*/  ISETP.GE.AND P0, PT, R76, RZ, PT ;  /* 0x000000ff4c00720c */ /* 0x000fe20003f06270 */
[----:B------:R-:W-:Y:S02]  /*6260*/  IMAD.MOV R8, RZ, RZ, -R8 ;  /* 0x000000ffff087224 */ /* 0x000fe400078e0a08 */
[----:B------:R-:W-:Y:S02]  /*6270*/  @!P5 IMAD.IADD R69, R69, 0x1, -R3 ;  /* 0x000000014545d824 */ /* 0x000fe400078e0a03 */
[----:B------:R-:W-:Y:S02]  /*6280*/  IMAD.MOV R76, RZ, RZ, -R7 ;  /* 0x000000ffff4c7224 */ /* 0x000fe400078e0a07 */
[C---:B------:R-:W-:Y:S01]  /*6290*/  IMAD R72, R3.reuse, R73, R72 ;  /* 0x0000004903487224 */ /* 0x040fe200078e0248 */
[C---:B------:R-:W-:Y:S01]  /*62a0*/  ISETP.GT.U32.AND P5, PT, R3.reuse, R69, PT ;  /* 0x000000450300720c */ /* 0x040fe20003fa4070 */
[----:B------:R-:W-:-:S02]  /*62b0*/  IMAD R73, R3, R8, R74 ;  /* 0x0000000803497224 */ /* 0x000fc400078e024a */
[C---:B------:R-:W-:Y:S01]  /*62c0*/  IMAD R74, R3.reuse, R76, R75 ;  /* 0x0000004c034a7224 */ /* 0x040fe200078e024b */
[----:B------:R-:W-:Y:S01]  /*62d0*/  IABS R76, R81 ;  /* 0x00000051004c7213 */ /* 0x000fe20000000000 */
[----:B------:R-:W-:Y:S02]  /*62e0*/  @!P6 IMAD.IADD R70, R70, 0x1, -R3 ;  /* 0x000000014646e824 */ /* 0x000fe400078e0a03 */
[----:B------:R-:W-:Y:S01]  /*62f0*/  @!P3 IMAD.MOV R68, RZ, RZ, -R68 ;  /* 0x000000ffff44b224 */ /* 0x000fe200078e0a44 */
[----:B------:R-:W-:Y:S01]  /*6300*/  ISETP.GT.U32.AND P6, PT, R3, R74, PT ;  /* 0x0000004a0300720c */ /* 0x000fe20003fc4070 */
[----:B------:R-:W-:Y:S01]  /*6310*/  @!P1 IMAD.MOV R67, RZ, RZ, -R67 ;  /* 0x000000ffff439224 */ /* 0x000fe200078e0a43 */
[----:B------:R-:W-:Y:S01]  /*6320*/  ISETP.GE.AND P3, PT, R78, RZ, PT ;  /* 0x000000ff4e00720c */ /* 0x000fe20003f66270 */
[----:B------:R-:W-:Y:S01]  /*6330*/  @!P2 IMAD.MOV R70, RZ, RZ, -R70 ;  /* 0x000000ffff46a224 */ /* 0x000fe200078e0a46 */
[----:B------:R-:W-:Y:S01]  /*6340*/  LOP3.LUT R78, R5, 0x166, RZ, 0xfc, !PT ;  /* 0x00000166054e7812 */ /* 0x000fe200078efcff */
[----:B------:R-:W-:Y:S01]  /*6350*/  @!P5 IMAD.IADD R69, R69, 0x1, -R3 ;  /* 0x000000014545d824 */ /* 0x000fe200078e0a03 */
[----:B------:R-:W-:-:S02]  /*6360*/  ISETP.GT.U32.AND P1, PT, R3, R71, PT ;  /* 0x000000470300720c */ /* 0x000fc40003f24070 */
[----:B------:R-:W-:Y:S01]  /*6370*/  IABS R75, R78 ;  /* 0x0000004e004b7213 */ /* 0x000fe20000000000 */
[----:B------:R-:W-:Y:S01]  /*6380*/  @!P0 IMAD.MOV R69, RZ, RZ, -R69 ;  /* 0x000000ffff458224 */ /* 0x000fe200078e0a45 */
[C---:B------:R-:W-:Y:S02]  /*6390*/  ISETP.GT.U32.AND P5, PT, R3.reuse, R72, PT ;  /* 0x000000480300720c */ /* 0x040fe40003fa4070 */
[----:B------:R-:W-:Y:S01]  /*63a0*/  ISETP.GT.U32.AND P0, PT, R3, R73, PT ;  /* 0x000000490300720c */ /* 0x000fe20003f04070 */
[----:B------:R-:W-:Y:S02]  /*63b0*/  @!P6 IMAD.IADD R74, R74, 0x1, -R3 ;  /* 0x000000014a4ae824 */ /* 0x000fe400078e0a03 */
[----:B------:R-:W-:-:S03]  /*63c0*/  IMAD.HI.U32 R7, R2, R75, RZ ;  /* 0x0000004b02077227 */ /* 0x000fc600078e00ff */
[----:B------:R-:W-:Y:S01]  /*63d0*/  ISETP.GT.U32.AND P2, PT, R3, R74, PT ;  /* 0x0000004a0300720c */ /* 0x000fe20003f44070 */
[----:B------:R-:W-:Y:S02]  /*63e0*/  IMAD.MOV R8, RZ, RZ, -R7 ;  /* 0x000000ffff087224 */ /* 0x000fe400078e0a07 */
[----:B------:R-:W-:-:S04]  /*63f0*/  IMAD.HI.U32 R7, R2, R76, RZ ;  /* 0x0000004c02077227 */ /* 0x000fc800078e00ff */
[--C-:B------:R-:W-:Y:S01]  /*6400*/  @!P1 IMAD.IADD R71, R71, 0x1, -R3.reuse ;  /* 0x0000000147479824 */ /* 0x100fe200078e0a03 */
[----:B------:R-:W-:Y:S01]  /*6410*/  ISETP.GE.AND P1, PT, R79, RZ, PT ;  /* 0x000000ff4f00720c */ /* 0x000fe20003f26270 */
[----:B------:R-:W-:Y:S01]  /*6420*/  @!P5 IMAD.IADD R72, R72, 0x1, -R3 ;  /* 0x000000014848d824 */ /* 0x000fe200078e0a03 */
[----:B------:R-:W-:Y:S01]  /*6430*/  LOP3.LUT R79, R5, 0x162, RZ, 0xfc, !PT ;  /* 0x00000162054f7812 */ /* 0x000fe200078efcff */
[----:B------:R-:W-:Y:S01]  /*6440*/  IMAD R75, R3, R8, R75 ;  /* 0x00000008034b7224 */ /* 0x000fe200078e024b */
[----:B------:R-:W-:Y:S01]  /*6450*/  ISETP.GE.AND P5, PT, R80, RZ, PT ;  /* 0x000000ff5000720c */ /* 0x000fe20003fa6270 */
[----:B------:R-:W-:Y:S01]  /*6460*/  IMAD.MOV R7, RZ, RZ, -R7 ;  /* 0x000000ffff077224 */ /* 0x000fe200078e0a07 */
[----:B------:R-:W-:Y:S01]  /*6470*/  IABS R77, R79 ;  /* 0x0000004f004d7213 */ /* 0x000fe20000000000 */
[----:B------:R-:W-:Y:S01]  /*6480*/  @!P0 IMAD.IADD R73, R73, 0x1, -R3 ;  /* 0x0000000149498824 */ /* 0x000fe200078e0a03 */
[C---:B------:R-:W-:Y:S01]  /*6490*/  ISETP.GT.U32.AND P0, PT, R3.reuse, R72, PT ;  /* 0x000000480300720c */ /* 0x040fe20003f04070 */
[----:B------:R-:W-:Y:S01]  /*64a0*/  @!P4 IMAD.MOV R71, RZ, RZ, -R71 ;  /* 0x000000ffff47c224 */ /* 0x000fe200078e0a47 */
[C---:B------:R-:W-:Y:S01]  /*64b0*/  ISETP.GT.U32.AND P4, PT, R3.reuse, R75, PT ;  /* 0x0000004b0300720c */ /* 0x040fe20003f84070 */
[C---:B------:R-:W-:Y:S01]  /*64c0*/  IMAD R76, R3.reuse, R7, R76 ;  /* 0x00000007034c7224 */ /* 0x040fe200078e024c */
[----:B------:R-:W-:Y:S01]  /*64d0*/  ISETP.GT.U32.AND P6, PT, R3, R73, PT ;  /* 0x000000490300720c */ /* 0x000fe20003fc4070 */
[----:B------:R-:W-:Y:S01]  /*64e0*/  @!P2 IMAD.IADD R74, R74, 0x1, -R3 ;  /* 0x000000014a4aa824 */ /* 0x000fe200078e0a03 */
[----:B------:R-:W-:Y:S01]  /*64f0*/  LOP3.LUT R80, R5, 0x160, RZ, 0xfc, !PT ;  /* 0x0000016005507812 */ /* 0x000fe200078efcff */
[----:B------:R-:W-:Y:S01]  /*6500*/  IMAD.HI.U32 R7, R2, R77, RZ ;  /* 0x0000004d02077227 */ /* 0x000fe200078e00ff */
[----:B------:R-:W-:-:S03]  /*6510*/  ISETP.GT.U32.AND P2, PT, R3, R76, PT ;  /* 0x0000004c0300720c */ /* 0x000fc60003f44070 */
[----:B------:R-:W-:Y:S02]  /*6520*/  IMAD.MOV R8, RZ, RZ, -R7 ;  /* 0x000000ffff087224 */ /* 0x000fe400078e0a07 */
[--C-:B------:R-:W-:Y:S01]  /*6530*/  @!P0 IMAD.IADD R72, R72, 0x1, -R3.reuse ;  /* 0x0000000148488824 */ /* 0x100fe200078e0a03 */
[----:B------:R-:W-:Y:S01]  /*6540*/  ISETP.GE.AND P0, PT, R78, RZ, PT ;  /* 0x000000ff4e00720c */ /* 0x000fe20003f06270 */
[----:B------:R-:W-:Y:S01]  /*6550*/  @!P4 IMAD.IADD R75, R75, 0x1, -R3 ;  /* 0x000000014b4bc824 */ /* 0x000fe200078e0a03 */
[----:B------:R-:W-:Y:S01]  /*6560*/  IABS R78, R80 ;  /* 0x00000050004e7213 */ /* 0x000fe20000000000 */
[----:B------:R-:W-:Y:S01]  /*6570*/  IMAD R77, R3, R8, R77 ;  /* 0x00000008034d7224 */ /* 0x000fe200078e024d */
[----:B------:R-:W-:Y:S01]  /*6580*/  ISETP.GE.AND P4, PT, R79, RZ, PT ;  /* 0x000000ff4f00720c */ /* 0x000fe20003f86270 */
[--C-:B------:R-:W-:Y:S01]  /*6590*/  @!P6 IMAD.IADD R73, R73, 0x1, -R3.reuse ;  /* 0x000000014949e824 */ /* 0x100fe200078e0a03 */
[----:B------:R-:W-:Y:S01]  /*65a0*/  ISETP.GE.AND P6, PT, R81, RZ, PT ;  /* 0x000000ff5100720c */ /* 0x000fe20003fc6270 */
[----:B------:R-:W-:Y:S01]  /*65b0*/  @!P3 IMAD.MOV R72, RZ, RZ, -R72 ;  /* 0x000000ffff48b224 */ /* 0x000fe200078e0a48 */
[----:B------:R-:W-:Y:S01]  /*65c0*/  ISETP.GT.U32.AND P3, PT, R3, R75, PT ;  /* 0x0000004b0300720c */ /* 0x000fe20003f64070 */
[----:B------:R-:W-:-:S02]  /*65d0*/  @!P2 IMAD.IADD R76, R76, 0x1, -R3 ;  /* 0x000000014c4ca824 */ /* 0x000fc400078e0a03 */
[----:B------:R-:W-:Y:S01]  /*65e0*/  @!P5 IMAD.MOV R74, RZ, RZ, -R74 ;  /* 0x000000ffff4ad224 */ /* 0x000fe200078e0a4a */
[C---:B------:R-:W-:Y:S01]  /*65f0*/  ISETP.GT.U32.AND P5, PT, R3.reuse, R77, PT ;  /* 0x0000004d0300720c */ /* 0x040fe20003fa4070 */
[----:B------:R-:W-:Y:S01]  /*6600*/  @!P1 IMAD.MOV R73, RZ, RZ, -R73 ;  /* 0x000000ffff499224 */ /* 0x000fe200078e0a49 */
[----:B------:R-:W-:Y:S01]  /*6610*/  ISETP.GT.U32.AND P1, PT, R3, R76, PT ;  /* 0x0000004c0300720c */ /* 0x000fe20003f24070 */
[----:B------:R-:W-:Y:S02]  /*6620*/  VIADD R8, R6, 0x15e ;  /* 0x0000015e06087836 */ /* 0x000fe40000000000 */
[----:B------:R-:W-:-:S03]  /*6630*/  IMAD.HI.U32 R7, R2, R78, RZ ;  /* 0x0000004e02077227 */ /* 0x000fc600078e00ff */
[----:B------:R-:W-:Y:S01]  /*6640*/  ISETP.GE.AND P2, PT, R8, RZ, PT ;  /* 0x000000ff0800720c */ /* 0x000fe20003f46270 */
[----:B------:R-:W-:Y:S01]  /*6650*/  IMAD.MOV R7, RZ, RZ, -R7 ;  /* 0x000000ffff077224 */ /* 0x000fe200078e0a07 */
[----:B------:R-:W-:Y:S01]  /*6660*/  IABS R79, R8 ;  /* 0x00000008004f7213 */ /* 0x000fe20000000000 */
[--C-:B------:R-:W-:Y:S01]  /*6670*/  @!P3 IMAD.IADD R75, R75, 0x1, -R3.reuse ;  /* 0x000000014b4bb824 */ /* 0x100fe200078e0a03 */
[----:B------:R-:W-:Y:S01]  /*6680*/  LOP3.LUT R8, R5, 0x15c, RZ, 0xfc, !PT ;  /* 0x0000015c05087812 */ /* 0x000fe200078efcff */
[----:B------:R-:W-:Y:S01]  /*6690*/  IMAD R78, R3, R7, R78 ;  /* 0x00000007034e7224 */ /* 0x000fe200078e024e */
[----:B------:R-:W-:Y:S01]  /*66a0*/  ISETP.GE.AND P3, PT, R80, RZ, PT ;  /* 0x000000ff5000720c */ /* 0x000fe20003f66270 */
[----:B------:R-:W-:Y:S01]  /*66b0*/  @!P5 IMAD.IADD R77, R77, 0x1, -R3 ;  /* 0x000000014d4dd824 */ /* 0x000fe200078e0a03 */
[----:B------:R-:W-:Y:S01]  /*66c0*/  IABS R80, R8 ;  /* 0x0000000800507213 */ /* 0x000fe20000000000 */
[----:B------:R-:W-:Y:S01]  /*66d0*/  IMAD.HI.U32 R7, R2, R79, RZ ;  /* 0x0000004f02077227 */ /* 0x000fe200078e00ff */
[----:B------:R-:W-:-:S03]  /*66e0*/  ISETP.GT.U32.AND P5, PT, R3, R78, PT ;  /* 0x0000004e0300720c */ /* 0x000fc60003fa4070 */
[----:B------:R-:W-:Y:S01]  /*66f0*/  @!P1 IMAD.IADD R76, R76, 0x1, -R3 ;  /* 0x000000014c4c9824 */ /* 0x000fe200078e0a03 */
[----:B------:R-:W-:Y:S01]  /*6700*/  ISETP.GE.AND P1, PT, R8, RZ, PT ;  /* 0x000000ff0800720c */ /* 0x000fe20003f26270 */
[----:B------:R-:W-:Y:S01]  /*6710*/  @!P0 IMAD.MOV R75, RZ, RZ, -R75 ;  /* 0x000000ffff4b8224 */ /* 0x000fe200078e0a4b */
[----:B------:R-:W-:Y:S01]  /*6720*/  ISETP.GT.U32.AND P0, PT, R3, R77, PT ;  /* 0x0000004d0300720c */ /* 0x000fe20003f04070 */
[----:B------:R-:W-:Y:S02]  /*6730*/  IMAD.MOV R8, RZ, RZ, -R7 ;  /* 0x000000ffff087224 */ /* 0x000fe400078e0a07 */
[----:B------:R-:W-:-:S04]  /*6740*/  IMAD.HI.U32 R7, R2, R80, RZ ;  /* 0x0000005002077227 */ /* 0x000fc800078e00ff */
[C---:B------:R-:W-:Y:S02]  /*6750*/  IMAD R79, R3.reuse, R8, R79 ;  /* 0x00000008034f7224 */ /* 0x040fe400078e024f */
[----:B------:R-:W-:Y:S02]  /*6760*/  IMAD.MOV R81, RZ, RZ, -R7 ;  /* 0x000000ffff517224 */ /* 0x000fe400078e0a07 */
[----:B------:R-:W-:Y:S01]  /*6770*/  @!P6 IMAD.MOV R76, RZ, RZ, -R76 ;  /* 0x000000ffff4ce224 */ /* 0x000fe200078e0a4c */
[C---:B------:R-:W-:Y:S01]  /*6780*/  ISETP.GT.U32.AND P6, PT, R3.reuse, R79, PT ;  /* 0x0000004f0300720c */ /* 0x040fe20003fc4070 */
[----:B------:R-:W-:Y:S02]  /*6790*/  IMAD R80, R3, R81, R80 ;  /* 0x0000005103507224 */ /* 0x000fe400078e0250 */
[----:B------:R-:W-:Y:S02]  /*67a0*/  @!P0 IMAD.IADD R77, R77, 0x1, -R3 ;  /* 0x000000014d4d8824 */ /* 0x000fe400078e0a03 */
[----:B------:R-:W-:Y:S01]  /*67b0*/  IMAD.HI.U32 R8, R2, R82, RZ ;  /* 0x0000005202087227 */ /* 0x000fe200078e00ff */
[----:B------:R-:W-:-:S03]  /*67c0*/  ISETP.GT.U32.AND P0, PT, R3, R80, PT ;  /* 0x000000500300720c */ /* 0x000fc60003f04070 */
[----:B------:R-:W-:-:S04]  /*67d0*/  IMAD.HI.U32 R7, R2, R84, RZ ;  /* 0x0000005402077227 */ /* 0x000fc800078e00ff */
[----:B------:R-:W-:Y:S01]  /*67e0*/  @!P6 IMAD.IADD R79, R79, 0x1, -R3 ;  /* 0x000000014f4fe824 */ /* 0x000fe200078e0a03 */
[----:B------:R-:W-:Y:S01]  /*67f0*/  ISETP.GE.AND P6, PT, R87, RZ, PT ;  /* 0x000000ff5700720c */ /* 0x000fe20003fc6270 */
[----:B------:R-:W-:Y:S02]  /*6800*/  IMAD.MOV R83, RZ, RZ, -R8 ;  /* 0x000000ffff537224 */ /* 0x000fe400078e0a08 */
[----:B------:R-:W-:Y:S02]  /*6810*/  IMAD.MOV R7, RZ, RZ, -R7 ;  /* 0x000000ffff077224 */ /* 0x000fe400078e0a07 */
[----:B------:R-:W-:Y:S01]  /*6820*/  @!P0 IMAD.IADD R80, R80, 0x1, -R3 ;  /* 0x0000000150508824 */ /* 0x000fe200078e0a03 */
[----:B------:R-:W-:Y:S01]  /*6830*/  ISETP.GT.U32.AND P0, PT, R3, R79, PT ;  /* 0x0000004f0300720c */ /* 0x000fe20003f04070 */
[----:B------:R-:W-:-:S04]  /*6840*/  IMAD.HI.U32 R8, R2, R85, RZ ;  /* 0x0000005502087227 */ /* 0x000fc800078e00ff */
[C---:B------:R-:W-:Y:S02]  /*6850*/  IMAD R81, R3.reuse, R83, R82 ;  /* 0x0000005303517224 */ /* 0x040fe400078e0252 */
[----:B------:R-:W-:Y:S01]  /*6860*/  @!P4 IMAD.MOV R77, RZ, RZ, -R77 ;  /* 0x000000ffff4dc224 */ /* 0x000fe200078e0a4d */
[C---:B------:R-:W-:Y:S01]  /*6870*/  ISETP.GT.U32.AND P4, PT, R3.reuse, R80, PT ;  /* 0x000000500300720c */ /* 0x040fe20003f84070 */
[C---:B------:R-:W-:Y:S02]  /*6880*/  IMAD R82, R3.reuse, R7, R84 ;  /* 0x0000000703527224 */ /* 0x040fe400078e0254 */
[----:B------:R-:W-:Y:S02]  /*6890*/  @!P5 IMAD.IADD R78, R78, 0x1, -R3 ;  /* 0x000000014e4ed824 */ /* 0x000fe400078e0a03 */
[----:B------:R-:W-:Y:S02]  /*68a0*/  IMAD.MOV R8, RZ, RZ, -R8 ;  /* 0x000000ffff087224 */ /* 0x000fe400078e0a08 */
[----:B------:R-:W-:Y:S01]  /*68b0*/  IMAD.HI.U32 R7, R2, R86, RZ ;  /* 0x0000005602077227 */ /* 0x000fe200078e00ff */
[----:B------:R-:W-:-:S03]  /*68c0*/  ISETP.GT.U32.AND P5, PT, R3, R78, PT ;  /* 0x0000004e0300720c */ /* 0x000fc60003fa4070 */
[----:B------:R-:W-:Y:S01]  /*68d0*/  IMAD R83, R3, R8, R85 ;  /* 0x0000000803537224 */ /* 0x000fe200078e0255 */
[----:B------:R-:W-:Y:S01]  /*68e0*/  IABS R85, R91 ;  /* 0x0000005b00557213 */ /* 0x000fe20000000000 */
[----:B------:R-:W-:Y:S02]  /*68f0*/  IMAD.MOV R7, RZ, RZ, -R7 ;  /* 0x000000ffff077224 */ /* 0x000fe400078e0a07 */
[--C-:B------:R-:W-:Y:S01]  /*6900*/  @!P0 IMAD.IADD R79, R79, 0x1, -R3.reuse ;  /* 0x000000014f4f8824 */ /* 0x100fe200078e0a03 */
[C---:B------:R-:W-:Y:S01]  /*6910*/  ISETP.GT.U32.AND P0, PT, R3.reuse, R83, PT ;  /* 0x000000530300720c */ /* 0x040fe20003f04070 */
[C---:B------:R-:W-:Y:S01]  /*6920*/  IMAD R84, R3.reuse, R7, R86 ;  /* 0x0000000703547224 */ /* 0x040fe200078e0256 */
[----:B------:R-:W-:Y:S01]  /*6930*/  IABS R86, R92 ;  /* 0x0000005c00567213 */ /* 0x000fe20000000000 */
[--C-:B------:R-:W-:Y:S02]  /*6940*/  @!P4 IMAD.IADD R80, R80, 0x1, -R3.reuse ;  /* 0x000000015050c824 */ /* 0x100fe400078e0a03 */
[----:B------:R-:W-:Y:S01]  /*6950*/  @!P5 IMAD.IADD R78, R78, 0x1, -R3 ;  /* 0x000000014e4ed824 */ /* 0x000fe200078e0a03 */
[C---:B------:R-:W-:Y:S01]  /*6960*/  ISETP.GT.U32.AND P4, PT, R3.reuse, R84, PT ;  /* 0x000000540300720c */ /* 0x040fe20003f84070 */
[----:B------:R-:W-:Y:S01]  /*6970*/  IMAD.HI.U32 R7, R2, R85, RZ ;  /* 0x0000005502077227 */ /* 0x000fe200078e00ff */
[----:B------:R-:W-:-:S03]  /*6980*/  ISETP.GT.U32.AND P5, PT, R3, R81, PT ;  /* 0x000000510300720c */ /* 0x000fc60003fa4070 */
[----:B------:R-:W-:Y:S02]  /*6990*/  IMAD.MOV R8, RZ, RZ, -R7 ;  /* 0x000000ffff087224 */ /* 0x000fe400078e0a07 */
[----:B------:R-:W-:Y:S02]  /*69a0*/  @!P0 IMAD.IADD R83, R83, 0x1, -R3 ;  /* 0x0000000153538824 */ /* 0x000fe400078e0a03 */
[----:B------:R-:W-:-:S04]  /*69b0*/  IMAD.HI.U32 R7, R2, R86, RZ ;  /* 0x0000005602077227 */ /* 0x000fc800078e00ff */
[--C-:B------:R-:W-:Y:S01]  /*69c0*/  @!P4 IMAD.IADD R84, R84, 0x1, -R3.reuse ;  /* 0x000000015454c824 */ /* 0x100fe200078e0a03 */
[----:B------:R-:W-:Y:S01]  /*69d0*/  ISETP.GT.U32.AND P4, PT, R3, R83, PT ;  /* 0x000000530300720c */ /* 0x000fe20003f84070 */
[----:B------:R-:W-:Y:S02]  /*69e0*/  @!P5 IMAD.IADD R81, R81, 0x1, -R3 ;  /* 0x000000015151d824 */ /* 0x000fe400078e0a03 */
[----:B------:R-:W-:Y:S02]  /*69f0*/  IMAD.MOV R7, RZ, RZ, -R7 ;  /* 0x000000ffff077224 */ /* 0x000fe400078e0a07 */
[----:B------:R-:W-:Y:S01]  /*6a00*/  @!P3 IMAD.MOV R78, RZ, RZ, -R78 ;  /* 0x000000ffff4eb224 */ /* 0x000fe200078e0a4e */
[C---:B------:R-:W-:Y:S01]  /*6a10*/  ISETP.GT.U32.AND P3, PT, R3.reuse, R82, PT ;  /* 0x000000520300720c */ /* 0x040fe20003f64070 */
[C---:B------:R-:W-:Y:S01]  /*6a20*/  IMAD R86, R3.reuse, R7, R86 ;  /* 0x0000000703567224 */ /* 0x040fe200078e0256 */
[C---:B------:R-:W-:Y:S01]  /*6a30*/  ISETP.GT.U32.AND P5, PT, R3.reuse, R81, PT ;  /* 0x000000510300720c */ /* 0x040fe20003fa4070 */
[----:B------:R-:W-:-:S02]  /*6a40*/  IMAD R85, R3, R8, R85 ;  /* 0x0000000803557224 */ /* 0x000fc400078e0255 */
[----:B------:R-:W-:Y:S02]  /*6a50*/  VIADD R8, R6, 0x14e ;  /* 0x0000014e06087836 */ /* 0x000fe40000000000 */
[----:B------:R-:W-:Y:S01]  /*6a60*/  @!P4 IMAD.IADD R83, R83, 0x1, -R3 ;  /* 0x000000015353c824 */ /* 0x000fe200078e0a03 */
[----:B------:R-:W-:Y:S01]  /*6a70*/  ISETP.GT.U32.AND P4, PT, R3, R86, PT ;  /* 0x000000560300720c */ /* 0x000fe20003f84070 */
[----:B------:R-:W-:Y:S01]  /*6a80*/  @!P1 IMAD.MOV R80, RZ, RZ, -R80 ;  /* 0x000000ffff509224 */ /* 0x000fe200078e0a50 */
[----:B------:R-:W-:Y:S01]  /*6a90*/  IABS R87, R8 ;  /* 0x0000000800577213 */ /* 0x000fe20000000000 */
[----:B------:R-:W-:Y:S01]  /*6aa0*/  @!P2 IMAD.MOV R79, RZ, RZ, -R79 ;  /* 0x000000ffff4fa224 */ /* 0x000fe200078e0a4f */
[----:B------:R-:W-:Y:S01]  /*6ab0*/  ISETP.GE.AND P1, PT, R8, RZ, PT ;  /* 0x000000ff0800720c */ /* 0x000fe20003f26270 */
[--C-:B------:R-:W-:Y:S01]  /*6ac0*/  @!P3 IMAD.IADD R82, R82, 0x1, -R3.reuse ;  /* 0x000000015252b824 */ /* 0x100fe200078e0a03 */
[----:B------:R-:W-:Y:S01]  /*6ad0*/  ISETP.GE.AND P3, PT, R89, RZ, PT ;  /* 0x000000ff5900720c */ /* 0x000fe20003f66270 */
[----:B------:R-:W-:Y:S01]  /*6ae0*/  @!P5 IMAD.IADD R81, R81, 0x1, -R3 ;  /* 0x000000015151d824 */ /* 0x000fe200078e0a03 */
[----:B------:R-:W-:Y:S01]  /*6af0*/  LOP3.LUT R89, R5, 0x14c, RZ, 0xfc, !PT ;  /* 0x0000014c05597812 */ /* 0x000fe200078efcff */
[----:B------:R-:W-:Y:S01]  /*6b00*/  IMAD.HI.U32 R7, R2, R87, RZ ;  /* 0x0000005702077227 */ /* 0x000fe200078e00ff */
[----:B------:R-:W-:-:S02]  /*6b10*/  ISETP.GE.AND P5, PT, R88, RZ, PT ;  /* 0x000000ff5800720c */ /* 0x000fc40003fa6270 */
[C---:B------:R-:W-:Y:S01]  /*6b20*/  ISETP.GT.U32.AND P0, PT, R3.reuse, R82, PT ;  /* 0x000000520300720c */ /* 0x040fe20003f04070 */
[----:B------:R-:W-:Y:S01]  /*6b30*/  @!P6 IMAD.MOV R81, RZ, RZ, -R81 ;  /* 0x000000ffff51e224 */ /* 0x000fe200078e0a51 */
[C---:B------:R-:W-:Y:S01]  /*6b40*/  ISETP.GT.U32.AND P6, PT, R3.reuse, R85, PT ;  /* 0x000000550300720c */ /* 0x040fe20003fc4070 */
[----:B------:R-:W-:Y:S01]  /*6b50*/  @!P4 IMAD.IADD R86, R86, 0x1, -R3 ;  /* 0x000000015656c824 */ /* 0x000fe200078e0a03 */
[----:B------:R-:W-:Y:S01]  /*6b60*/  IABS R88, R89 ;  /* 0x0000005900587213 */ /* 0x000fe20000000000 */
[----:B------:R-:W-:Y:S01]  /*6b70*/  IMAD.MOV R8, RZ, RZ, -R7 ;  /* 0x000000ffff087224 */ /* 0x000fe200078e0a07 */
[C---:B------:R-:W-:Y:S01]  /*6b80*/  ISETP.GT.U32.AND P2, PT, R3.reuse, R84, PT ;  /* 0x000000540300720c */ /* 0x040fe20003f44070 */
[----:B------:R-:W-:Y:S01]  /*6b90*/  @!P3 IMAD.MOV R83, RZ, RZ, -R83 ;  /* 0x000000ffff53b224 */ /* 0x000fe200078e0a53 */
[----:B------:R-:W-:Y:S01]  /*6ba0*/  ISETP.GT.U32.AND P4, PT, R3, R86, PT ;  /* 0x000000560300720c */ /* 0x000fe20003f84070 */
[----:B------:R-:W-:Y:S01]  /*6bb0*/  IMAD.HI.U32 R7, R2, R88, RZ ;  /* 0x0000005802077227 */ /* 0x000fe200078e00ff */
[----:B------:R-:W-:-:S02]  /*6bc0*/  ISETP.GE.AND P3, PT, R89, RZ, PT ;  /* 0x000000ff5900720c */ /* 0x000fc40003f66270 */
[----:B------:R-:W-:Y:S01]  /*6bd0*/  IABS R89, R93 ;  /* 0x0000005d00597213 */ /* 0x000fe20000000000 */
[----:B------:R-:W-:Y:S02]  /*6be0*/  IMAD.MOV R7, RZ, RZ, -R7 ;  /* 0x000000ffff077224 */ /* 0x000fe400078e0a07 */
[--C-:B------:R-:W-:Y:S01]  /*6bf0*/  @!P0 IMAD.IADD R82, R82, 0x1, -R3.reuse ;  /* 0x0000000152528824 */ /* 0x100fe200078e0a03 */
[----:B------:R-:W-:Y:S01]  /*6c00*/  ISETP.GE.AND P0, PT, R90, RZ, PT ;  /* 0x000000ff5a00720c */ /* 0x000fe20003f06270 */
[--C-:B------:R-:W-:Y:S01]  /*6c10*/  @!P6 IMAD.IADD R85, R85, 0x1, -R3.reuse ;  /* 0x000000015555e824 */ /* 0x100fe200078e0a03 */
[----:B------:R-:W-:Y:S01]  /*6c20*/  ISETP.GE.AND P6, PT, R92, RZ, PT ;  /* 0x000000ff5c00720c */ /* 0x000fe20003fc6270 */
[C---:B------:R-:W-:Y:S01]  /*6c30*/  IMAD R88, R3.reuse, R7, R88 ;  /* 0x0000000703587224 */ /* 0x040fe200078e0258 */
[----:B------:R-:W-:Y:S01]  /*6c40*/  IABS R92, R95 ;  /* 0x0000005f005c7213 */ /* 0x000fe20000000000 */
[----:B------:R-:W-:Y:S01]  /*6c50*/  @!P5 IMAD.MOV R82, RZ, RZ, -R82 ;  /* 0x000000ffff52d224 */ /* 0x000fe200078e0a52 */
[C---:B------:R-:W-:Y:S01]  /*6c60*/  ISETP.GT.U32.AND P5, PT, R3.reuse, R85, PT ;  /* 0x000000550300720c */ /* 0x040fe20003fa4070 */
[----:B------:R-:W-:Y:S01]  /*6c70*/  @!P4 IMAD.IADD R86, R86, 0x1, -R3 ;  /* 0x000000015656c824 */ /* 0x000fe200078e0a03 */
[C---:B------:R-:W-:Y:S01]  /*6c80*/  ISETP.GT.U32.AND P4, PT, R3.reuse, R88, PT ;  /* 0x000000580300720c */ /* 0x040fe20003f84070 */
[----:B------:R-:W-:-:S02]  /*6c90*/  IMAD R87, R3, R8, R87 ;  /* 0x0000000803577224 */ /* 0x000fc400078e0257 */
[----:B------:R-:W-:Y:S01]  /*6ca0*/  @!P2 IMAD.IADD R84, R84, 0x1, -R3 ;  /* 0x000000015454a824 */ /* 0x000fe200078e0a03 */
[----:B------:R-:W-:Y:S01]  /*6cb0*/  ISETP.GE.AND P2, PT, R91, RZ, PT ;  /* 0x000000ff5b00720c */ /* 0x000fe20003f46270 */
[----:B------:R-:W-:Y:S01]  /*6cc0*/  IMAD.HI.U32 R7, R2, R89, RZ ;  /* 0x0000005902077227 */ /* 0x000fe200078e00ff */
[----:B------:R-:W-:-:S03]  /*6cd0*/  IABS R91, R94 ;  /* 0x0000005e005b7213 */ /* 0x000fc60000000000 */
[----:B------:R-:W-:Y:S02]  /*6ce0*/  IMAD.MOV R90, RZ, RZ, -R7 ;  /* 0x000000ffff5a7224 */ /* 0x000fe400078e0a07 */
[--C-:B------:R-:W-:Y:S01]  /*6cf0*/  @!P5 IMAD.IADD R85, R85, 0x1, -R3.reuse ;  /* 0x000000015555d824 */ /* 0x100fe200078e0a03 */
[----:B------:R-:W-:Y:S01]  /*6d00*/  ISETP.GT.U32.AND P5, PT, R3, R87, PT ;  /* 0x000000570300720c */ /* 0x000fe20003fa4070 */
[----:B------:R-:W-:Y:S02]  /*6d10*/  @!P4 IMAD.IADD R88, R88, 0x1, -R3 ;  /* 0x000000015858c824 */ /* 0x000fe400078e0a03 */
[----:B------:R-:W-:-:S03]  /*6d20*/  IMAD.HI.U32 R8, R2, R91, RZ ;  /* 0x0000005b02087227 */ /* 0x000fc600078e00ff */
[C---:B------:R-:W-:Y:S01]  /*6d30*/  ISETP.GT.U32.AND P4, PT, R3.reuse, R88, PT ;  /* 0x000000580300720c */ /* 0x040fe20003f84070 */
[C---:B------:R-:W-:Y:S02]  /*6d40*/  IMAD R89, R3.reuse, R90, R89 ;  /* 0x0000005a03597224 */ /* 0x040fe400078e0259 */
[----:B------:R-:W-:Y:S02]  /*6d50*/  IMAD.MOV R8, RZ, RZ, -R8 ;  /* 0x000000ffff087224 */ /* 0x000fe400078e0a08 */
[----:B------:R-:W-:Y:S01]  /*6d60*/  @!P2 IMAD.MOV R85, RZ, RZ, -R85 ;  /* 0x000000ffff55a224 */ /* 0x000fe200078e0a55 */
[----:B------:R-:W-:Y:S01]  /*6d70*/  ISETP.GT.U32.AND P2, PT, R3, R89, PT ;  /* 0x000000590300720c */ /* 0x000fe20003f44070 */
[----:B------:R-:W-:Y:S02]  /*6d80*/  @!P5 IMAD.IADD R87, R87, 0x1, -R3 ;  /* 0x000000015757d824 */ /* 0x000fe400078e0a03 */
[C---:B------:R-:W-:Y:S02]  /*6d90*/  IMAD R90, R3.reuse, R8, R91 ;  /* 0x00000008035a7224 */ /* 0x040fe400078e025b */
[----:B------:R-:W-:Y:S01]  /*6da0*/  IMAD.HI.U32 R7, R2, R92, RZ ;  /* 0x0000005c02077227 */ /* 0x000fe200078e00ff */
[----:B------:R-:W-:-:S03]  /*6db0*/  ISETP.GT.U32.AND P5, PT, R3, R87, PT ;  /* 0x000000570300720c */ /* 0x000fc60003fa4070 */
[----:B------:R-:W-:Y:S01]  /*6dc0*/  @!P4 IMAD.IADD R88, R88, 0x1, -R3 ;  /* 0x000000015858c824 */ /* 0x000fe200078e0a03 */
[----:B------:R-:W-:Y:S01]  /*6dd0*/  ISETP.GT.U32.AND P4, PT, R3, R90, PT ;  /* 0x0000005a0300720c */ /* 0x000fe20003f84070 */
[----:B------:R-:W-:Y:S02]  /*6de0*/  IMAD.MOV R7, RZ, RZ, -R7 ;  /* 0x000000ffff077224 */ /* 0x000fe400078e0a07 */
[--C-:B------:R-:W-:Y:S02]  /*6df0*/  @!P2 IMAD.IADD R89, R89, 0x1, -R3.reuse ;  /* 0x000000015959a824 */ /* 0x100fe400078e0a03 */
[----:B------:R-:W-:Y:S01]  /*6e00*/  IMAD R91, R3, R7, R92 ;  /* 0x00000007035b7224 */ /* 0x000fe200078e025c */
[----:B------:R-:W-:Y:S01]  /*6e10*/  LOP3.LUT R7, R5, 0x144, RZ, 0xfc, !PT ;  /* 0x0000014405077812 */ /* 0x000fe200078efcff */
[----:B------:R-:W-:Y:S01]  /*6e20*/  @!P0 IMAD.MOV R84, RZ, RZ, -R84 ;  /* 0x000000ffff548224 */ /* 0x000fe200078e0a54 */
[----:B------:R-:W-:Y:S01]  /*6e30*/  ISETP.GT.U32.AND P2, PT, R3, R89, PT ;  /* 0x000000590300720c */ /* 0x000fe20003f44070 */
[--C-:B------:R-:W-:Y:S01]  /*6e40*/  @!P5 IMAD.IADD R87, R87, 0x1, -R3.reuse ;  /* 0x000000015757d824 */ /* 0x100fe200078e0a03 */
[----:B------:R-:W-:Y:S01]  /*6e50*/  ISETP.GE.AND P0, PT, R93, RZ, PT ;  /* 0x000000ff5d00720c */ /* 0x000fe20003f06270 */
[----:B------:R-:W-:Y:S01]  /*6e60*/  @!P6 IMAD.MOV R86, RZ, RZ, -R86 ;  /* 0x000000ffff56e224 */ /* 0x000fe200078e0a56 */
[----:B------:R-:W-:Y:S01]  /*6e70*/  IABS R93, R7 ;  /* 0x00000007005d7213 */ /* 0x000fe20000000000 */
[----:B------:R-:W-:Y:S01]  /*6e80*/  @!P4 IMAD.IADD R90, R90, 0x1, -R3 ;  /* 0x000000015a5ac824 */ /* 0x000fe200078e0a03 */
[----:B------:R-:W-:Y:S01]  /*6e90*/  ISETP.GE.AND P5, PT, R95, RZ, PT ;  /* 0x000000ff5f00720c */ /* 0x000fe20003fa6270 */
[----:B------:R-:W-:Y:S01]  /*6ea0*/  @!P1 IMAD.MOV R87, RZ, RZ, -R87 ;  /* 0x000000ffff579224 */ /* 0x000fe200078e0a57 */
[----:B------:R-:W-:Y:S01]  /*6eb0*/  ISETP.GE.AND P1, PT, R7, RZ, PT ;  /* 0x000000ff0700720c */ /* 0x000fe20003f26270 */
[----:B------:R-:W-:Y:S01]  /*6ec0*/  IMAD.HI.U32 R7, R2, R93, RZ ;  /* 0x0000005d02077227 */ /* 0x000fe200078e00ff */
[----:B------:R-:W-:-:S02]  /*6ed0*/  IABS R95, R98 ;  /* 0x00000062005f7213 */ /* 0x000fc40000000000 */
[----:B------:R-:W-:Y:S01]  /*6ee0*/  ISETP.GT.U32.AND P4, PT, R3, R90, PT ;  /* 0x0000005a0300720c */ /* 0x000fe20003f84070 */
[----:B------:R-:W-:Y:S01]  /*6ef0*/  VIADD R92, R6, 0x13e ;  /* 0x0000013e065c7836 */ /* 0x000fe20000000000 */
[----:B------:R-:W-:Y:S01]  /*6f00*/  ISETP.GE.AND P6, PT, R94, RZ, PT ;  /* 0x000000ff5e00720c */ /* 0x000fe20003fc6270 */
[----:B------:R-:W-:-:S03]  /*6f10*/  IMAD.HI.U32 R8, R2, R95, RZ ;  /* 0x0000005f02087227 */ /* 0x000fc600078e00ff */
[----:B------:R-:W-:Y:S01]  /*6f20*/  IABS R97, R92 ;  /* 0x0000005c00617213 */ /* 0x000fe20000000000 */
[----:B------:R-:W-:Y:S02]  /*6f30*/  IMAD.MOV R94, RZ, RZ, -R7 ;  /* 0x000000ffff5e7224 */ /* 0x000fe400078e0a07 */
[----:B------:R-:W-:Y:S01]  /*6f40*/  @!P2 IMAD.IADD R89, R89, 0x1, -R3 ;  /* 0x000000015959a824 */ /* 0x000fe200078e0a03 */
[----:B------:R-:W-:Y:S01]  /*6f50*/  ISETP.GE.AND P2, PT, R92, RZ, PT ;  /* 0x000000ff5c00720c */ /* 0x000fe20003f46270 */
[----:B------:R-:W-:Y:S02]  /*6f60*/  IMAD.MOV R8, RZ, RZ, -R8 ;  /* 0x000000ffff087224 */ /* 0x000fe400078e0a08 */
[C---:B------:R-:W-:Y:S02]  /*6f70*/  IMAD R92, R3.reuse, R94, R93 ;  /* 0x0000005e035c7224 */ /* 0x040fe400078e025d */
[C---:B------:R-:W-:Y:S02]  /*6f80*/  IMAD R93, R3.reuse, R8, R95 ;  /* 0x00000008035d7224 */ /* 0x040fe400078e025f */
[----:B------:R-:W-:Y:S01]  /*6f90*/  @!P4 IMAD.IADD R90, R90, 0x1, -R3 ;  /* 0x000000015a5ac824 */ /* 0x000fe200078e0a03 */
[C---:B------:R-:W-:Y:S01]  /*6fa0*/  ISETP.GT.U32.AND P4, PT, R3.reuse, R92, PT ;  /* 0x0000005c0300720c */ /* 0x040fe20003f84070 */
[----:B------:R-:W-:Y:S01]  /*6fb0*/  @!P3 IMAD.MOV R88, RZ, RZ, -R88 ;  /* 0x000000ffff58b224 */ /* 0x000fe200078e0a58 */
[C---:B------:R-:W-:Y:S01]  /*6fc0*/  ISETP.GT.U32.AND P3, PT, R3.reuse, R91, PT ;  /* 0x0000005b0300720c */ /* 0x040fe20003f64070 */
[----:B------:R-:W-:Y:S01]  /*6fd0*/  @!P6 IMAD.MOV R90, RZ, RZ, -R90 ;  /* 0x000000ffff5ae224 */ /* 0x000fe200078e0a5a */
[----:B------:R-:W-:Y:S01]  /*6fe0*/  ISETP.GT.U32.AND P6, PT, R3, R93, PT ;  /* 0x0000005d0300720c */ /* 0x000fe20003fc4070 */
[----:B------:R-:W-:-:S04]  /*6ff0*/  IMAD.HI.U32 R7, R2, R96, RZ ;  /* 0x0000006002077227 */ /* 0x000fc800078e00ff */
[----:B------:R-:W-:Y:S02]  /*7000*/  IMAD.MOV.U32 R95, RZ, RZ, R97 ;  /* 0x000000ffff5f7224 */ /* 0x000fe400078e0061 */
[----:B------:R-:W-:Y:S02]  /*7010*/  IMAD.MOV R94, RZ, RZ, -R7 ;  /* 0x000000ffff5e7224 */ /* 0x000fe400078e0a07 */
[--C-:B------:R-:W-:Y:S02]  /*7020*/  @!P4 IMAD.IADD R92, R92, 0x1, -R3.reuse ;  /* 0x000000015c5cc824 */ /* 0x100fe400078e0a03 */
[--C-:B------:R-:W-:Y:S02]  /*7030*/  @!P3 IMAD.IADD R91, R91, 0x1, -R3.reuse ;  /* 0x000000015b5bb824 */ /* 0x100fe400078e0a03 */
[----:B------:R-:W-:Y:S01]  /*7040*/  @!P6 IMAD.IADD R93, R93, 0x1, -R3 ;  /* 0x000000015d5de824 */ /* 0x000fe200078e0a03 */
[C---:B------:R-:W-:Y:S01]  /*7050*/  ISETP.GT.U32.AND P6, PT, R3.reuse, R92, PT ;  /* 0x0000005c0300720c */ /* 0x040fe20003fc4070 */
[----:B------:R-:W-:Y:S01]  /*7060*/  IMAD.HI.U32 R7, R2, R95, RZ ;  /* 0x0000005f02077227 */ /* 0x000fe200078e00ff */
[----:B------:R-:W-:-:S03]  /*7070*/  ISETP.GT.U32.AND P3, PT, R3, R91, PT ;  /* 0x0000005b0300720c */ /* 0x000fc60003f64070 */
[----:B------:R-:W-:Y:S02]  /*7080*/  IMAD.MOV R8, RZ, RZ, -R7 ;  /* 0x000000ffff087224 */ /* 0x000fe400078e0a07 */
[----:B------:R-:W-:Y:S01]  /*7090*/  @!P0 IMAD.MOV R89, RZ, RZ, -R89 ;  /* 0x000000ffff598224 */ /* 0x000fe200078e0a59 */
[----:B------:R-:W-:Y:S01]  /*70a0*/  ISETP.GE.AND P0, PT, R98, RZ, PT ;  /* 0x000000ff6200720c */ /* 0x000fe20003f06270 */
[----:B------:R-:W-:Y:S01]  /*70b0*/  IMAD R95, R3, R8, R95 ;  /* 0x00000008035f7224 */ /* 0x000fe200078e025f */
[----:B------:R-:W-:Y:S01]  /*70c0*/  LOP3.LUT R98, R5, 0x13c, RZ, 0xfc, !PT ;  /* 0x0000013c05627812 */ /* 0x000fe200078efcff */
[C---:B------:R-:W-:Y:S02]  /*70d0*/  IMAD R94, R3.reuse, R94, R96 ;  /* 0x0000005e035e7224 */ /* 0x040fe400078e0260 */
[--C-:B------:R-:W-:Y:S01]  /*70e0*/  @!P6 IMAD.IADD R92, R92, 0x1, -R3.reuse ;  /* 0x000000015c5ce824 */ /* 0x100fe200078e0a03 */
[----:B------:R-:W-:Y:S01]  /*70f0*/  ISETP.GT.U32.AND P6, PT, R3, R95, PT ;  /* 0x0000005f0300720c */ /* 0x000fe20003fc4070 */
[----:B------:R-:W-:Y:S01]  /*7100*/  @!P3 IMAD.IADD R91, R91, 0x1, -R3 ;  /* 0x000000015b5bb824 */ /* 0x000fe200078e0a03 */
[----:B------:R-:W-:Y:S01]  /*7110*/  IABS R97, R98 ;  /* 0x0000006200617213 */ /* 0x000fe20000000000 */
[----:B------:R-:W-:Y:S01]  /*7120*/  IMAD.HI.U32 R96, R2, R101, RZ ;  /* 0x0000006502607227 */ /* 0x000fe200078e00ff */
[----:B------:R-:W-:-:S02]  /*7130*/  ISETP.GE.AND P3, PT, R99, RZ, PT ;  /* 0x000000ff6300720c */ /* 0x000fc40003f66270 */
[----:B------:R-:W-:Y:S01]  /*7140*/  IABS R99, R104 ;  /* 0x0000006800637213 */ /* 0x000fe20000000000 */
[----:B------:R-:W-:Y:S01]  /*7150*/  @!P5 IMAD.MOV R91, RZ, RZ, -R91 ;  /* 0x000000ffff5bd224 */ /* 0x000fe200078e0a5b */
[C---:B------:R-:W-:Y:S01]  /*7160*/  ISETP.GT.U32.AND P5, PT, R3.reuse, R93, PT ;  /* 0x0000005d0300720c */ /* 0x040fe20003fa4070 */
[----:B------:R-:W-:Y:S01]  /*7170*/  IMAD.HI.U32 R7, R2, R97, RZ ;  /* 0x0000006102077227 */ /* 0x000fe200078e00ff */
[----:B------:R-:W-:-:S03]  /*7180*/  ISETP.GT.U32.AND P4, PT, R3, R94, PT ;  /* 0x0000005e0300720c */ /* 0x000fc60003f84070 */
[----:B------:R-:W-:Y:S02]  /*7190*/  IMAD.MOV R100, RZ, RZ, -R7 ;  /* 0x000000ffff647224 */ /* 0x000fe400078e0a07 */
[----:B------:R-:W-:Y:S02]  /*71a0*/  @!P6 IMAD.IADD R95, R95, 0x1, -R3 ;  /* 0x000000015f5fe824 */ /* 0x000fe400078e0a03 */
[----:B------:R-:W-:-:S04]  /*71b0*/  IMAD.HI.U32 R8, R2, R99, RZ ;  /* 0x0000006302087227 */ /* 0x000fc800078e00ff */
[----:B------:R-:W-:Y:S02]  /*71c0*/  IMAD.MOV R102, RZ, RZ, -R96 ;  /* 0x000000ffff667224 */ /* 0x000fe400078e0a60 */
[C---:B------:R-:W-:Y:S02]  /*71d0*/  IMAD R96, R3.reuse, R100, R97 ;  /* 0x0000006403607224 */ /* 0x040fe400078e0261 */
[----:B------:R-:W-:Y:S01]  /*71e0*/  @!P1 IMAD.MOV R92, RZ, RZ, -R92 ;  /* 0x000000ffff5c9224 */ /* 0x000fe200078e0a5c */
[C---:B------:R-:W-:Y:S01]  /*71f0*/  ISETP.GT.U32.AND P1, PT, R3.reuse, R95, PT ;  /* 0x0000005f0300720c */ /* 0x040fe20003f24070 */
[----:B------:R-:W-:Y:S01]  /*7200*/  IMAD.MOV R8, RZ, RZ, -R8 ;  /* 0x000000ffff087224 */ /* 0x000fe200078e0a08 */
[----:B------:R-:W-:Y:S01]  /*7210*/  ISETP.GT.U32.AND P6, PT, R3, R96, PT ;  /* 0x000000600300720c */ /* 0x000fe20003fc4070 */
[----:B------:R-:W-:Y:S01]  /*7220*/  @!P5 IMAD.IADD R93, R93, 0x1, -R3 ;  /* 0x000000015d5dd824 */ /* 0x000fe200078e0a03 */
[----:B------:R-:W-:Y:S01]  /*7230*/  ISETP.GE.AND P5, PT, R98, RZ, PT ;  /* 0x000000ff6200720c */ /* 0x000fe20003fa6270 */
[----:B------:R-:W-:-:S04]  /*7240*/  IMAD.HI.U32 R98, R2, R103, RZ ;  /* 0x0000006702627227 */ /* 0x000fc800078e00ff */
[C---:B------:R-:W-:Y:S02]  /*7250*/  IMAD R97, R3.reuse, R8, R99 ;  /* 0x0000000803617224 */ /* 0x040fe400078e0263 */
[----:B------:R-:W-:Y:S02]  /*7260*/  @!P4 IMAD.IADD R94, R94, 0x1, -R3 ;  /* 0x000000015e5ec824 */ /* 0x000fe400078e0a03 */
[----:B------:R-:W-:Y:S02]  /*7270*/  IMAD.MOV R8, RZ, RZ, -R98 ;  /* 0x000000ffff087224 */ /* 0x000fe400078e0a62 */
[C---:B------:R-:W-:Y:S01]  /*7280*/  IMAD R98, R3.reuse, R102, R101 ;  /* 0x0000006603627224 */ /* 0x040fe200078e0265 */
[C---:B------:R-:W-:Y:S01]  /*7290*/  ISETP.GT.U32.AND P4, PT, R3.reuse, R94, PT ;  /* 0x0000005e0300720c */ /* 0x040fe20003f84070 */
[----:B------:R-:W-:Y:S01]  /*72a0*/  @!P0 IMAD.MOV R93, RZ, RZ, -R93 ;  /* 0x000000ffff5d8224 */ /* 0x000fe200078e0a5d */
[----:B------:R-:W-:Y:S01]  /*72b0*/  ISETP.GT.U32.AND P0, PT, R3, R97, PT ;  /* 0x000000610300720c */ /* 0x000fe20003f04070 */
[--C-:B------:R-:W-:Y:S01]  /*72c0*/  @!P1 IMAD.IADD R95, R95, 0x1, -R3.reuse ;  /* 0x000000015f5f9824 */ /* 0x100fe200078e0a03 */
[C---:B------:R-:W-:Y:S01]  /*72d0*/  ISETP.GT.U32.AND P1, PT, R3.reuse, R98, PT ;  /* 0x000000620300720c */ /* 0x040fe20003f24070 */
[----:B------:R-:W-:Y:S01]  /*72e0*/  @!P6 IMAD.IADD R96, R96, 0x1, -R3 ;  /* 0x000000016060e824 */ /* 0x000fe200078e0a03 */
[----:B------:R-:W-:Y:S01]  /*72f0*/  IABS R101, R108 ;  /* 0x0000006c00657213 */ /* 0x000fe20000000000 */
[C---:B------:R-:W-:Y:S01]  /*7300*/  IMAD R99, R3.reuse, R8, R103 ;  /* 0x0000000803637224 */ /* 0x040fe200078e0267 */
[----:B------:R-:W-:Y:S01]  /*7310*/  IABS R103, R109 ;  /* 0x0000006d00677213 */ /* 0x000fe20000000000 */
[----:B------:R-:W-:Y:S01]  /*7320*/  VIADD R100, R6, 0x12e ;  /* 0x0000012e06647836 */ /* 0x000fe20000000000 */
[----:B------:R-:W-:Y:S01]  /*7330*/  ISETP.GT.U32.AND P6, PT, R3, R96, PT ;  /* 0x000000600300720c */ /* 0x000fe20003fc4070 */
[----:B------:R-:W-:-:S03]  /*7340*/  IMAD.HI.U32 R7, R2, R101, RZ ;  /* 0x0000006502077227 */ /* 0x000fc600078e00ff */
[----:B------:R-:W-:Y:S01]  /*7350*/  IABS R105, R100 ;  /* 0x0000006400697213 */ /* 0x000fe20000000000 */
[--C-:B------:R-:W-:Y:S01]  /*7360*/  @!P0 IMAD.IADD R97, R97, 0x1, -R3.reuse ;  /* 0x0000000161618824 */ /* 0x100fe200078e0a03 */
[----:B------:R-:W-:Y:S01]  /*7370*/  ISETP.GE.AND P0, PT, R106, RZ, PT ;  /* 0x000000ff6a00720c */ /* 0x000fe20003f06270 */
[--C-:B------:R-:W-:Y:S01]  /*7380*/  @!P4 IMAD.IADD R94, R94, 0x1, -R3.reuse ;  /* 0x000000015e5ec824 */ /* 0x100fe200078e0a03 */
[----:B------:R-:W-:Y:S01]  /*7390*/  ISETP.GE.AND P4, PT, R104, RZ, PT ;  /* 0x000000ff6800720c */ /* 0x000fe20003f86270 */
[----:B------:R-:W-:Y:S01]  /*73a0*/  @!P1 IMAD.IADD R98, R98, 0x1, -R3 ;  /* 0x0000000162629824 */ /* 0x000fe200078e0a03 */
[----:B------:R-:W-:Y:S01]  /*73b0*/  IABS R104, R110 ;  /* 0x0000006e00687213 */ /* 0x000fe20000000000 */
[----:B------:R-:W-:Y:S01]  /*73c0*/  IMAD.HI.U32 R8, R2, R103, RZ ;  /* 0x0000006702087227 */ /* 0x000fe200078e00ff */
[----:B------:R-:W-:Y:S02]  /*73d0*/  ISETP.GT.U32.AND P1, PT, R3, R97, PT ;  /* 0x000000610300720c */ /* 0x000fe40003f24070 */
[----:B------:R-:W-:Y:S01]  /*73e0*/  IABS R106, R113 ;  /* 0x00000071006a7213 */ /* 0x000fe20000000000 */
[----:B------:R-:W-:Y:S01]  /*73f0*/  @!P3 IMAD.MOV R94, RZ, RZ, -R94 ;  /* 0x000000ffff5eb224 */ /* 0x000fe200078e0a5e */
[----:B------:R-:W-:Y:S01]  /*7400*/  ISETP.GE.AND P3, PT, R100, RZ, PT ;  /* 0x000000ff6400720c */ /* 0x000fe20003f66270 */
[----:B------:R-:W-:-:S04]  /*7410*/  IMAD.HI.U32 R100, R2, R104, RZ ;  /* 0x0000006802647227 */ /* 0x000fc800078e00ff */
[----:B------:R-:W-:Y:S02]  /*7420*/  IMAD.MOV R102, RZ, RZ, -R7 ;  /* 0x000000ffff667224 */ /* 0x000fe400078e0a07 */
[----:B------:R-:W-:Y:S02]  /*7430*/  IMAD.MOV R8, RZ, RZ, -R8 ;  /* 0x000000ffff087224 */ /* 0x000fe400078e0a08 */
[----:B------:R-:W-:Y:S01]  /*7440*/  @!P6 IMAD.IADD R96, R96, 0x1, -R3 ;  /* 0x000000016060e824 */ /* 0x000fe200078e0a03 */
[C---:B------:R-:W-:Y:S01]  /*7450*/  ISETP.GT.U32.AND P6, PT, R3.reuse, R99, PT ;  /* 0x000000630300720c */ /* 0x040fe20003fc4070 */
[----:B------:R-:W-:Y:S02]  /*7460*/  IMAD.MOV R7, RZ, RZ, -R100 ;  /* 0x000000ffff077224 */ /* 0x000fe400078e0a64 */
[----:B------:R-:W-:Y:S01]  /*7470*/  @!P2 IMAD.MOV R95, RZ, RZ, -R95 ;  /* 0x000000ffff5fa224 */ /* 0x000fe200078e0a5f */
[C---:B------:R-:W-:Y:S01]  /*7480*/  ISETP.GT.U32.AND P2, PT, R3.reuse, R98, PT ;  /* 0x000000620300720c */ /* 0x040fe20003f44070 */
[----:B------:R-:W-:-:S02]  /*7490*/  IMAD R100, R3, R102, R101 ;  /* 0x0000006603647224 */ /* 0x000fc400078e0265 */
[----:B------:R-:W-:Y:S02]  /*74a0*/  IMAD R101, R3, R8, R103 ;  /* 0x0000000803657224 */ /* 0x000fe400078e0267 */
[----:B------:R-:W-:Y:S02]  /*74b0*/  @!P1 IMAD.IADD R97, R97, 0x1, -R3 ;  /* 0x0000000161619824 */ /* 0x000fe400078e0a03 */
[C---:B------:R-:W-:Y:S01]  /*74c0*/  IMAD R102, R3.reuse, R7, R104 ;  /* 0x0000000703667224 */ /* 0x040fe200078e0268 */
[C---:B------:R-:W-:Y:S01]  /*74d0*/  ISETP.GT.U32.AND P1, PT, R3.reuse, R101, PT ;  /* 0x000000650300720c */ /* 0x040fe20003f24070 */
[----:B------:R-:W-:Y:S01]  /*74e0*/  @!P5 IMAD.MOV R96, RZ, RZ, -R96 ;  /* 0x000000ffff60d224 */ /* 0x000fe200078e0a60 */
[----:B------:R-:W-:Y:S01]  /*74f0*/  ISETP.GT.U32.AND P5, PT, R3, R100, PT ;  /* 0x000000640300720c */ /* 0x000fe20003fa4070 */
[----:B------:R-:W-:Y:S01]  /*7500*/  IMAD.HI.U32 R7, R2, R105, RZ ;  /* 0x0000006902077227 */ /* 0x000fe200078e00ff */
[----:B------:R-:W-:-:S03]  /*7510*/  IABS R104, R111 ;  /* 0x0000006f00687213 */ /* 0x000fc60000000000 */
[--C-:B------:R-:W-:Y:S02]  /*7520*/  @!P6 IMAD.IADD R99, R99, 0x1, -R3.reuse ;  /* 0x000000016363e824 */ /* 0x100fe400078e0a03 */
[----:B------:R-:W-:Y:S01]  /*7530*/  @!P2 IMAD.IADD R98, R98, 0x1, -R3 ;  /* 0x000000016262a824 */ /* 0x000fe200078e0a03 */
[C---:B------:R-:W-:Y:S01]  /*7540*/  ISETP.GT.U32.AND P2, PT, R3.reuse, R102, PT ;  /* 0x000000660300720c */ /* 0x040fe20003f44070 */
[----:B------:R-:W-:Y:S01]  /*7550*/  IMAD.MOV R8, RZ, RZ, -R7 ;  /* 0x000000ffff087224 */ /* 0x000fe200078e0a07 */
[----:B------:R-:W-:Y:S01]  /*7560*/  ISETP.GT.U32.AND P6, PT, R3, R99, PT ;  /* 0x000000630300720c */ /* 0x000fe20003fc4070 */
[----:B------:R-:W-:Y:S01]  /*7570*/  @!P1 IMAD.IADD R101, R101, 0x1, -R3 ;  /* 0x0000000165659824 */ /* 0x000fe200078e0a03 */
[----:B------:R-:W-:Y:S01]  /*7580*/  ISETP.GE.AND P1, PT, R108, RZ, PT ;  /* 0x000000ff6c00720c */ /* 0x000fe20003f26270 */
[----:B------:R-:W-:Y:S01]  /*7590*/  IMAD R103, R3, R8, R105 ;  /* 0x0000000803677224 */ /* 0x000fe200078e0269 */
[----:B------:R-:W-:Y:S01]  /*75a0*/  IABS R105, R112 ;  /* 0x0000007000697213 */ /* 0x000fe20000000000 */
[----:B------:R-:W-:-:S04]  /*75b0*/  IMAD.HI.U32 R7, R2, R104, RZ ;  /* 0x0000006802077227 */ /* 0x000fc800078e00ff */
[----:B------:R-:W-:Y:S01]  /*75c0*/  @!P5 IMAD.IADD R100, R100, 0x1, -R3 ;  /* 0x000000016464d824 */ /* 0x000fe200078e0a03 */
[C---:B------:R-:W-:Y:S01]  /*75d0*/  ISETP.GT.U32.AND P5, PT, R3.reuse, R103, PT ;  /* 0x000000670300720c */ /* 0x040fe20003fa4070 */
[----:B------:R-:W-:Y:S01]  /*75e0*/  @!P4 IMAD.MOV R97, RZ, RZ, -R97 ;  /* 0x000000ffff61c224 */ /* 0x000fe200078e0a61 */
[----:B------:R-:W-:Y:S01]  /*75f0*/  ISETP.GT.U32.AND P4, PT, R3, R101, PT ;  /* 0x000000650300720c */ /* 0x000fe20003f84070 */
[----:B------:R-:W-:Y:S02]  /*7600*/  IMAD.MOV R8, RZ, RZ, -R7 ;  /* 0x000000ffff087224 */ /* 0x000fe400078e0a07 */
[----:B------:R-:W-:-:S04]  /*7610*/  IMAD.HI.U32 R7, R2, R105, RZ ;  /* 0x0000006902077227 */ /* 0x000fc800078e00ff */
[----:B------:R-:W-:Y:S01]  /*7620*/  @!P2 IMAD.IADD R102, R102, 0x1, -R3 ;  /* 0x000000016666a824 */ /* 0x000fe200078e0a03 */
[C---:B------:R-:W-:Y:S01]  /*7630*/  ISETP.GT.U32.AND P2, PT, R3.reuse, R100, PT ;  /* 0x000000640300720c */ /* 0x040fe20003f44070 */
[----:B------:R-:W-:Y:S02]  /*7640*/  IMAD R104, R3, R8, R104 ;  /* 0x0000000803687224 */ /* 0x000fe400078e0268 */
[----:B------:R-:W-:Y:S02]  /*7650*/  IMAD.MOV R8, RZ, RZ, -R7 ;  /* 0x000000ffff087224 */ /* 0x000fe400078e0a07 */
[----:B------:R-:W-:Y:S01]  /*7660*/  @!P6 IMAD.IADD R99, R99, 0x1, -R3 ;  /* 0x000000016363e824 */ /* 0x000fe200078e0a03 */
[----:B------:R-:W-:Y:S01]  /*7670*/  ISETP.GE.AND P6, PT, R107, RZ, PT ;  /* 0x000000ff6b00720c */ /* 0x000fe20003fc6270 */
[----:B------:R-:W-:Y:S01]  /*7680*/  IMAD R105, R3, R8, R105 ;  /* 0x0000000803697224 */ /* 0x000fe200078e0269 */
[----:B------:R-:W-:Y:S01]  /*7690*/  LOP3.LUT R8, R5, 0x126, RZ, 0xfc, !PT ;  /* 0x0000012605087812 */ /* 0x000fe200078efcff */
[----:B------:R-:W-:-:S02]  /*76a0*/  @!P4 IMAD.IADD R101, R101, 0x1, -R3 ;  /* 0x000000016565c824 */ /* 0x000fc400078e0a03 */
[----:B------:R-:W-:Y:S01]  /*76b0*/  IMAD.HI.U32 R7, R2, R106, RZ ;  /* 0x0000006a02077227 */ /* 0x000fe200078e00ff */
[----:B------:R-:W-:Y:S02]  /*76c0*/  ISETP.GT.U32.AND P4, PT, R3, R105, PT ;  /* 0x000000690300720c */ /* 0x000fe40003f84070 */
[----:B------:R-:W-:Y:S01]  /*76d0*/  IABS R107, R8 ;  /* 0x00000008006b7213 */ /* 0x000fe20000000000 */
[----:B------:R-:W-:Y:S01]  /*76e0*/  @!P2 IMAD.IADD R100, R100, 0x1, -R3 ;  /* 0x000000016464a824 */ /* 0x000fe200078e0a03 */
[----:B------:R-:W-:Y:S01]  /*76f0*/  ISETP.GE.AND P2, PT, R109, RZ, PT ;  /* 0x000000ff6d00720c */ /* 0x000fe20003f46270 */
[----:B------:R-:W-:Y:S02]  /*7700*/  IMAD.MOV R7, RZ, RZ, -R7 ;  /* 0x000000ffff077224 */ /* 0x000fe400078e0a07 */
[----:B------:R-:W-:Y:S01]  /*7710*/  @!P6 IMAD.MOV R99, RZ, RZ, -R99 ;  /* 0x000000ffff63e224 */ /* 0x000fe200078e0a63 */
[----:B------:R-:W-:Y:S01]  /*7720*/  ISETP.GT.U32.AND P6, PT, R3, R104, PT ;  /* 0x000000680300720c */ /* 0x000fe20003fc4070 */
[----:B------:R-:W-:Y:S01]  /*7730*/  @!P5 IMAD.IADD R103, R103, 0x1, -R3 ;  /* 0x000000016767d824 */ /* 0x000fe200078e0a03 */
[C---:B------:R-:W-:Y:S01]  /*7740*/  ISETP.GT.U32.AND P5, PT, R3.reuse, R102, PT ;  /* 0x000000660300720c */ /* 0x040fe20003fa4070 */
[----:B------:R-:W-:-:S02]  /*7750*/  IMAD R106, R3, R7, R106 ;  /* 0x00000007036a7224 */ /* 0x000fc400078e026a */
[----:B------:R-:W-:Y:S02]  /*7760*/  @!P4 IMAD.IADD R105, R105, 0x1, -R3 ;  /* 0x000000016969c824 */ /* 0x000fe400078e0a03 */
[----:B------:R-:W-:Y:S01]  /*7770*/  @!P0 IMAD.MOV R98, RZ, RZ, -R98 ;  /* 0x000000ffff628224 */ /* 0x000fe200078e0a62 */
[C---:B------:R-:W-:Y:S01]  /*7780*/  ISETP.GT.U32.AND P0, PT, R3.reuse, R103, PT ;  /* 0x000000670300720c */ /* 0x040fe20003f04070 */
[----:B------:R-:W-:Y:S01]  /*7790*/  @!P2 IMAD.MOV R101, RZ, RZ, -R101 ;  /* 0x000000ffff65a224 */ /* 0x000fe200078e0a65 */
[C---:B------:R-:W-:Y:S01]  /*77a0*/  ISETP.GT.U32.AND P2, PT, R3.reuse, R105, PT ;  /* 0x000000690300720c */ /* 0x040fe20003f44070 */
[----:B------:R-:W-:Y:S01]  /*77b0*/  IMAD.HI.U32 R7, R2, R107, RZ ;  /* 0x0000006b02077227 */ /* 0x000fe200078e00ff */
[----:B------:R-:W-:-:S03]  /*77c0*/  ISETP.GT.U32.AND P4, PT, R3, R106, PT ;  /* 0x0000006a0300720c */ /* 0x000fc60003f84070 */
[----:B------:R-:W-:Y:S01]  /*77d0*/  @!P6 IMAD.IADD R104, R104, 0x1, -R3 ;  /* 0x000000016868e824 */ /* 0x000fe200078e0a03 */
[----:B------:R-:W-:Y:S01]  /*77e0*/  ISETP.GE.AND P6, PT, R112, RZ, PT ;  /* 0x000000ff7000720c */ /* 0x000fe20003fc6270 */
[----:B------:R-:W-:Y:S01]  /*77f0*/  IMAD.MOV R108, RZ, RZ, -R7 ;  /* 0x000000ffff6c7224 */ /* 0x000fe200078e0a07 */
[----:B------:R-:W-:Y:S01]  /*7800*/  LOP3.LUT R7, R5, 0x124, RZ, 0xfc, !PT ;  /* 0x0000012405077812 */ /* 0x000fe200078efcff */
[----:B------:R-:W-:Y:S01]  /*7810*/  @!P1 IMAD.MOV R100, RZ, RZ, -R100 ;  /* 0x000000ffff649224 */ /* 0x000fe200078e0a64 */
[C---:B------:R-:W-:Y:S01]  /*7820*/  ISETP.GT.U32.AND P1, PT, R3.reuse, R104, PT ;  /* 0x000000680300720c */ /* 0x040fe20003f24070 */
[----:B------:R-:W-:Y:S01]  /*7830*/  @!P5 IMAD.IADD R102, R102, 0x1, -R3 ;  /* 0x000000016666d824 */ /* 0x000fe200078e0a03 */
[----:B------:R-:W-:Y:S01]  /*7840*/  ISETP.GE.AND P5, PT, R110, RZ, PT ;  /* 0x000000ff6e00720c */ /* 0x000fe20003fa6270 */
[----:B------:R-:W-:Y:S01]  /*7850*/  IMAD R107, R3, R108, R107 ;  /* 0x0000006c036b7224 */ /* 0x000fe200078e026b */
[----:B------:R-:W-:Y:S01]  /*7860*/  IABS R109, R7 ;  /* 0x00000007006d7213 */ /* 0x000fe20000000000 */
[--C-:B------:R-:W-:Y:S01]  /*7870*/  @!P2 IMAD.IADD R105, R105, 0x1, -R3.reuse ;  /* 0x000000016969a824 */ /* 0x100fe200078e0a03 */
[----:B------:R-:W-:Y:S01]  /*7880*/  ISETP.GE.AND P2, PT, R7, RZ, PT ;  /* 0x000000ff0700720c */ /* 0x000fe20003f46270 */
[--C-:B------:R-:W-:Y:S01]  /*7890*/  @!P0 IMAD.IADD R103, R103, 0x1, -R3.reuse ;  /* 0x0000000167678824 */ /* 0x100fe200078e0a03 */
[----:B------:R-:W-:Y:S01]  /*78a0*/  ISETP.GE.AND P0, PT, R111, RZ, PT ;  /* 0x000000ff6f00720c */ /* 0x000fe20003f06270 */
[----:B------:R-:W-:Y:S01]  /*78b0*/  @!P4 IMAD.IADD R106, R106, 0x1, -R3 ;  /* 0x000000016a6ac824 */ /* 0x000fe200078e0a03 */
[----:B------:R-:W-:Y:S01]  /*78c0*/  LOP3.LUT R108, R5, 0x120, RZ, 0xfc, !PT ;  /* 0x00000120056c7812 */ /* 0x000fe200078efcff */
[----:B------:R-:W-:Y:S01]  /*78d0*/  @!P6 IMAD.MOV R105, RZ, RZ, -R105 ;  /* 0x000000ffff69e224 */ /* 0x000fe200078e0a69 */
[C---:B------:R-:W-:Y:S01]  /*78e0*/  ISETP.GT.U32.AND P6, PT, R3.reuse, R107, PT ;  /* 0x0000006b0300720c */ /* 0x040fe20003fc4070 */
[----:B------:R-:W-:Y:S01]  /*78f0*/  @!P3 IMAD.MOV R103, RZ, RZ, -R103 ;  /* 0x000000ffff67b224 */ /* 0x000fe200078e0a67 */
[----:B------:R-:W-:Y:S01]  /*7900*/  ISETP.GE.AND P3, PT, R8, RZ, PT ;  /* 0x000000ff0800720c */ /* 0x000fe20003f66270 */
[----:B------:R-:W-:Y:S01]  /*7910*/  VIADD R8, R6, 0x11e ;  /* 0x0000011e06087836 */ /* 0x000fe20000000000 */
[----:B------:R-:W-:Y:S01]  /*7920*/  ISETP.GT.U32.AND P4, PT, R3, R106, PT ;  /* 0x0000006a0300720c */ /* 0x000fe20003f84070 */
[----:B------:R-:W-:-:S02]  /*7930*/  @!P1 IMAD.IADD R104, R104, 0x1, -R3 ;  /* 0x0000000168689824 */ /* 0x000fc400078e0a03 */
[----:B------:R-:W-:Y:S01]  /*7940*/  @!P5 IMAD.MOV R102, RZ, RZ, -R102 ;  /* 0x000000ffff66d224 */ /* 0x000fe200078e0a66 */
[----:B------:R-:W-:Y:S01]  /*7950*/  ISETP.GE.AND P1, PT, R8, RZ, PT ;  /* 0x000000ff0800720c */ /* 0x000fe20003f26270 */
[----:B------:R-:W-:Y:S01]  /*7960*/  IMAD.HI.U32 R7, R2, R109, RZ ;  /* 0x0000006d02077227 */ /* 0x000fe200078e00ff */
[----:B------:R-:W-:Y:S02]  /*7970*/  IABS R114, R8 ;  /* 0x0000000800727213 */ /* 0x000fe40000000000 */
[----:B------:R-:W-:Y:S01]  /*7980*/  ISETP.GE.AND P5, PT, R113, RZ, PT ;  /* 0x000000ff7100720c */ /* 0x000fe20003fa6270 */
[----:B------:R-:W-:Y:S01]  /*7990*/  @!P0 IMAD.MOV R104, RZ, RZ, -R104 ;  /* 0x000000ffff688224 */ /* 0x000fe200078e0a68 */
[----:B------:R-:W-:Y:S01]  /*79a0*/  LOP3.LUT R8, R5, 0x122, RZ, 0xfc, !PT ;  /* 0x0000012205087812 */ /* 0x000fe200078efcff */
[--C-:B------:R-:W-:Y:S01]  /*79b0*/  @!P6 IMAD.IADD R107, R107, 0x1, -R3.reuse ;  /* 0x000000016b6be824 */ /* 0x100fe200078e0a03 */
[----:B------:R-:W-:Y:S01]  /*79c0*/  IABS R113, R108 ;  /* 0x0000006c00717213 */ /* 0x000fe20000000000 */
[----:B------:R-:W-:Y:S01]  /*79d0*/  @!P4 IMAD.IADD R106, R106, 0x1, -R3 ;  /* 0x000000016a6ac824 */ /* 0x000fe200078e0a03 */
[----:B------:R-:W-:Y:S01]  /*79e0*/  ISETP.GE.AND P0, PT, R8, RZ, PT ;  /* 0x000000ff0800720c */ /* 0x000fe20003f06270 */
[----:B------:R-:W-:Y:S01]  /*79f0*/  IMAD.HI.U32 R110, R2, R115, RZ ;  /* 0x00000073026e7227 */ /* 0x000fe200078e00ff */
[----:B------:R-:W-:-:S02]  /*7a00*/  IABS R111, R8 ;  /* 0x00000008006f7213 */ /* 0x000fc40000000000 */
[----:B------:R-:W-:Y:S01]  /*7a10*/  ISETP.GE.AND P4, PT, R108, RZ, PT ;  /* 0x000000ff6c00720c */ /* 0x000fe20003f86270 */
[----:B------:R-:W-:Y:S01]  /*7a20*/  IMAD.MOV R8, RZ, RZ, -R7 ;  /* 0x000000ffff087224 */ /* 0x000fe200078e0a07 */
[----:B------:R-:W-:Y:S01]  /*7a30*/  ISETP.GT.U32.AND P6, PT, R3, R107, PT ;  /* 0x0000006b0300720c */ /* 0x000fe20003fc4070 */
[----:B------:R-:W-:-:S04]  /*7a40*/  IMAD.HI.U32 R7, R2, R111, RZ ;  /* 0x0000006f02077227 */ /* 0x000fc800078e00ff */
[----:B------:R-:W-:Y:S02]  /*7a50*/  IMAD R108, R3, R8, R109 ;  /* 0x00000008036c7224 */ /* 0x000fe400078e026d */
[----:B------:R-:W-:-:S04]  /*7a60*/  IMAD.HI.U32 R109, R2, R114, RZ ;  /* 0x00000072026d7227 */ /* 0x000fc800078e00ff */
[----:B------:R-:W-:Y:S02]  /*7a70*/  IMAD.MOV R112, RZ, RZ, -R7 ;  /* 0x000000ffff707224 */ /* 0x000fe400078e0a07 */
[----:B------:R-:W-:Y:S01]  /*7a80*/  @!P5 IMAD.MOV R106, RZ, RZ, -R106 ;  /* 0x000000ffff6ad224 */ /* 0x000fe200078e0a6a */
[----:B------:R-:W-:Y:S01]  /*7a90*/  ISETP.GT.U32.AND P5, PT, R3, R108, PT ;  /* 0x0000006c0300720c */ /* 0x000fe20003fa4070 */
[----:B------:R-:W-:-:S04]  /*7aa0*/  IMAD.HI.U32 R8, R2, R113, RZ ;  /* 0x0000007102087227 */ /* 0x000fc800078e00ff */
[----:B------:R-:W-:Y:S02]  /*7ab0*/  IMAD.MOV R7, RZ, RZ, -R109 ;  /* 0x000000ffff077224 */ /* 0x000fe400078e0a6d */
[----:B------:R-:W-:Y:S02]  /*7ac0*/  IMAD R109, R3, R112, R111 ;  /* 0x00000070036d7224 */ /* 0x000fe400078e026f */
[----:B------:R-:W-:Y:S02]  /*7ad0*/  IMAD.MOV R8, RZ, RZ, -R8 ;  /* 0x000000ffff087224 */ /* 0x000fe400078e0a08 */
[----:B------:R-:W-:Y:S01]  /*7ae0*/  @!P6 IMAD.IADD R107, R107, 0x1, -R3 ;  /* 0x000000016b6be824 */ /* 0x000fe200078e0a03 */
[C---:B------:R-:W-:Y:S01]  /*7af0*/  ISETP.GT.U32.AND P6, PT, R3.reuse, R109, PT ;  /* 0x0000006d0300720c */ /* 0x040fe20003fc4070 */
[----:B------:R-:W-:Y:S02]  /*7b00*/  IMAD.MOV R116, RZ, RZ, -R110 ;  /* 0x000000ffff747224 */ /* 0x000fe400078e0a6e */
[----:B------:R-:W-:Y:S01]  /*7b10*/  IMAD R110, R3, R8, R113 ;  /* 0x00000008036e7224 */ /* 0x000fe200078e0271 */
[----:B------:R-:W-:Y:S01]  /*7b20*/  IABS R113, R121 ;  /* 0x0000007900717213 */ /* 0x000fe20000000000 */
[----:B------:R-:W-:-:S02]  /*7b30*/  @!P5 IMAD.IADD R108, R108, 0x1, -R3 ;  /* 0x000000016c6cd824 */ /* 0x000fc400078e0a03 */
[C---:B------:R-:W-:Y:S01]  /*7b40*/  IMAD R111, R3.reuse, R7, R114 ;  /* 0x00000007036f7224 */ /* 0x040fe200078e0272 */
[C---:B------:R-:W-:Y:S01]  /*7b50*/  ISETP.GT.U32.AND P5, PT, R3.reuse, R110, PT ;  /* 0x0000006e0300720c */ /* 0x040fe20003fa4070 */
[----:B------:R-:W-:Y:S01]  /*7b60*/  IMAD R112, R3, R116, R115 ;  /* 0x0000007403707224 */ /* 0x000fe200078e0273 */
[----:B------:R-:W-:Y:S01]  /*7b70*/  IABS R115, R122 ;  /* 0x0000007a00737213 */ /* 0x000fe20000000000 */
[----:B------:R-:W-:Y:S01]  /*7b80*/  IMAD.HI.U32 R7, R2, R113, RZ ;  /* 0x0000007102077227 */ /* 0x000fe200078e00ff */
[----:B------:R-:W-:-:S03]  /*7b90*/  IABS R116, R123 ;  /* 0x0000007b00747213 */ /* 0x000fc60000000000 */
[----:B------:R-:W-:Y:S01]  /*7ba0*/  @!P6 IMAD.IADD R109, R109, 0x1, -R3 ;  /* 0x000000016d6de824 */ /* 0x000fe200078e0a03 */
[----:B------:R-:W-:Y:S01]  /*7bb0*/  ISETP.GT.U32.AND P6, PT, R3, R108, PT ;  /* 0x0000006c0300720c */ /* 0x000fe20003fc4070 */
[----:B------:R-:W-:-:S04]  /*7bc0*/  IMAD.HI.U32 R8, R2, R115, RZ ;  /* 0x0000007302087227 */ /* 0x000fc800078e00ff */
[----:B------:R-:W-:Y:S02]  /*7bd0*/  @!P5 IMAD.IADD R110, R110, 0x1, -R3 ;  /* 0x000000016e6ed824 */ /* 0x000fe400078e0a03 */
[----:B------:R-:W-:Y:S02]  /*7be0*/  IMAD.MOV R114, RZ, RZ, -R7 ;  /* 0x000000ffff727224 */ /* 0x000fe400078e0a07 */
[----:B------:R-:W-:Y:S01]  /*7bf0*/  @!P3 IMAD.MOV R107, RZ, RZ, -R107 ;  /* 0x000000ffff6bb224 */ /* 0x000fe200078e0a6b */
[C---:B------:R-:W-:Y:S01]  /*7c00*/  ISETP.GT.U32.AND P5, PT, R3.reuse, R110, PT ;  /* 0x0000006e0300720c */ /* 0x040fe20003fa4070 */
[----:B------:R-:W-:Y:S01]  /*7c10*/  IMAD.MOV R8, RZ, RZ, -R8 ;  /* 0x000000ffff087224 */ /* 0x000fe200078e0a08 */
[C---:B------:R-:W-:Y:S01]  /*7c20*/  ISETP.GT.U32.AND P3, PT, R3.reuse, R109, PT ;  /* 0x0000006d0300720c */ /* 0x040fe20003f64070 */
[----:B------:R-:W-:Y:S01]  /*7c30*/  @!P6 IMAD.IADD R108, R108, 0x1, -R3 ;  /* 0x000000016c6ce824 */ /* 0x000fe200078e0a03 */
[C---:B------:R-:W-:Y:S01]  /*7c40*/  ISETP.GT.U32.AND P6, PT, R3.reuse, R111, PT ;  /* 0x0000006f0300720c */ /* 0x040fe20003fc4070 */
[----:B------:R-:W-:-:S02]  /*7c50*/  IMAD R113, R3, R114, R113 ;  /* 0x0000007203717224 */ /* 0x000fc400078e0271 */
[----:B------:R-:W-:Y:S02]  /*7c60*/  IMAD R114, R3, R8, R115 ;  /* 0x0000000803727224 */ /* 0x000fe400078e0273 */
[----:B------:R-:W-:Y:S02]  /*7c70*/  @!P2 IMAD.MOV R108, RZ, RZ, -R108 ;  /* 0x000000ffff6ca224 */ /* 0x000fe400078e0a6c */
[----:B------:R-:W-:-:S04]  /*7c80*/  IMAD.HI.U32 R7, R2, R116, RZ ;  /* 0x0000007402077227 */ /* 0x000fc800078e00ff */
[--C-:B------:R-:W-:Y:S01]  /*7c90*/  @!P5 IMAD.IADD R110, R110, 0x1, -R3.reuse ;  /* 0x000000016e6ed824 */ /* 0x100fe200078e0a03 */
[----:B------:R-:W-:Y:S01]  /*7ca0*/  ISETP.GT.U32.AND P5, PT, R3, R113, PT ;  /* 0x000000710300720c */ /* 0x000fe20003fa4070 */
[--C-:B------:R-:W-:Y:S01]  /*7cb0*/  @!P6 IMAD.IADD R111, R111, 0x1, -R3.reuse ;  /* 0x000000016f6fe824 */ /* 0x100fe200078e0a03 */
[----:B------:R-:W-:Y:S01]  /*7cc0*/  ISETP.GT.U32.AND P6, PT, R3, R114, PT ;  /* 0x000000720300720c */ /* 0x000fe20003fc4070 */
[----:B------:R-:W-:Y:S01]  /*7cd0*/  @!P3 IMAD.IADD R109, R109, 0x1, -R3 ;  /* 0x000000016d6db824 */ /* 0x000fe200078e0a03 */
[C---:B------:R-:W-:Y:S01]  /*7ce0*/  ISETP.GT.U32.AND P3, PT, R3.reuse, R112, PT ;  /* 0x000000700300720c */ /* 0x040fe20003f64070 */
[----:B------:R-:W-:Y:S01]  /*7cf0*/  IMAD.HI.U32 R8, R2, R117, RZ ;  /* 0x0000007502087227 */ /* 0x000fe200078e00ff */
[----:B------:R-:W-:-:S03]  /*7d00*/  ISETP.GT.U32.AND P2, PT, R3, R111, PT ;  /* 0x0000006f0300720c */ /* 0x000fc60003f44070 */
[----:B------:R-:W-:-:S04]  /*7d10*/  IMAD.HI.U32 R115, R2, R118, RZ ;  /* 0x0000007602737227 */ /* 0x000fc800078e00ff */
[--C-:B------:R-:W-:Y:S02]  /*7d20*/  @!P5 IMAD.IADD R113, R113, 0x1, -R3.reuse ;  /* 0x000000017171d824 */ /* 0x100fe400078e0a03 */
[----:B------:R-:W-:Y:S02]  /*7d30*/  @!P6 IMAD.IADD R114, R114, 0x1, -R3 ;  /* 0x000000017272e824 */ /* 0x000fe400078e0a03 */
[----:B------:R-:W-:Y:S01]  /*7d40*/  IMAD.MOV R7, RZ, RZ, -R7 ;  /* 0x000000ffff077224 */ /* 0x000fe200078e0a07 */
[C---:B------:R-:W-:Y:S01]  /*7d50*/  ISETP.GT.U32.AND P6, PT, R3.reuse, R113, PT ;  /* 0x000000710300720c */ /* 0x040fe20003fc4070 */
[----:B------:R-:W-:Y:S02]  /*7d60*/  IMAD.MOV R8, RZ, RZ, -R8 ;  /* 0x000000ffff087224 */ /* 0x000fe400078e0a08 */
[----:B------:R-:W-:Y:S02]  /*7d70*/  IMAD.MOV R119, RZ, RZ, -R115 ;  /* 0x000000ffff777224 */ /* 0x000fe400078e0a73 */
[----:B------:R-:W-:Y:S01]  /*7d80*/  @!P3 IMAD.IADD R112, R112, 0x1, -R3 ;  /* 0x000000017070b824 */ /* 0x000fe200078e0a03 */
[----:B------:R-:W-:Y:S01]  /*7d90*/  ISETP.GE.AND P3, PT, R120, RZ, PT ;  /* 0x000000ff7800720c */ /* 0x000fe20003f66270 */
[----:B------:R-:W-:-:S02]  /*7da0*/  IMAD R115, R3, R7, R116 ;  /* 0x0000000703737224 */ /* 0x000fc400078e0274 */
[C---:B------:R-:W-:Y:S01]  /*7db0*/  IMAD R116, R3.reuse, R8, R117 ;  /* 0x0000000803747224 */ /* 0x040fe200078e0275 */
[C---:B------:R-:W-:Y:S01]  /*7dc0*/  ISETP.GT.U32.AND P5, PT, R3.reuse, R112, PT ;  /* 0x000000700300720c */ /* 0x040fe20003fa4070 */
[----:B------:R-:W-:Y:S01]  /*7dd0*/  IMAD R117, R3, R119, R118 ;  /* 0x0000007703757224 */ /* 0x000fe200078e0276 */
[----:B------:R-:W-:Y:S01]  /*7de0*/  IABS R118, R127 ;  /* 0x0000007f00767213 */ /* 0x000fe20000000000 */
[--C-:B------:R-:W-:Y:S01]  /*7df0*/  @!P2 IMAD.IADD R111, R111, 0x1, -R3.reuse ;  /* 0x000000016f6fa824 */ /* 0x100fe200078e0a03 */
[----:B------:R-:W-:Y:S01]  /*7e00*/  ISETP.GT.U32.AND P2, PT, R3, R116, PT ;  /* 0x000000740300720c */ /* 0x000fe20003f44070 */
[----:B------:R-:W-:Y:S01]  /*7e10*/  @!P6 IMAD.IADD R113, R113, 0x1, -R3 ;  /* 0x000000017171e824 */ /* 0x000fe200078e0a03 */
[C---:B------:R-:W-:Y:S01]  /*7e20*/  ISETP.GT.U32.AND P6, PT, R3.reuse, R117, PT ;  /* 0x000000750300720c */ /* 0x040fe20003fc4070 */
[----:B------:R-:W-:Y:S02]  /*7e30*/  VIADD R7, R6, 0x10e ;  /* 0x0000010e06077836 */ /* 0x000fe40000000000 */
[----:B------:R-:W-:Y:S01]  /*7e40*/  @!P4 IMAD.MOV R110, RZ, RZ, -R110 ;  /* 0x000000ffff6ec224 */ /* 0x000fe200078e0a6e */
[----:B------:R-:W-:Y:S01]  /*7e50*/  ISETP.GT.U32.AND P4, PT, R3, R115, PT ;  /* 0x000000730300720c */ /* 0x000fe20003f84070 */
[----:B------:R-:W-:Y:S01]  /*7e60*/  @!P0 IMAD.MOV R109, RZ, RZ, -R109 ;  /* 0x000000ffff6d8224 */ /* 0x000fe200078e0a6d */
[----:B------:R-:W-:Y:S01]  /*7e70*/  IABS R119, R7 ;  /* 0x0000000700777213 */ /* 0x000fe20000000000 */
[----:B------:R-:W-:Y:S01]  /*7e80*/  @!P5 IMAD.IADD R112, R112, 0x1, -R3 ;  /* 0x000000017070d824 */ /* 0x000fe200078e0a03 */
[----:B------:R-:W-:Y:S01]  /*7e90*/  ISETP.GE.AND P5, PT, R7, RZ, PT ;  /* 0x000000ff0700720c */ /* 0x000fe20003fa6270 */
[----:B------:R-:W-:Y:S01]  /*7ea0*/  IMAD.HI.U32 R7, R2, R118, RZ ;  /* 0x0000007602077227 */ /* 0x000fe200078e00ff */
[----:B------:R-:W-:-:S03]  /*7eb0*/  ISETP.GT.U32.AND P0, PT, R3, R114, PT ;  /* 0x000000720300720c */ /* 0x000fc60003f04070 */
[--C-:B------:R-:W-:Y:S01]  /*7ec0*/  @!P2 IMAD.IADD R116, R116, 0x1, -R3.reuse ;  /* 0x000000017474a824 */ /* 0x100fe200078e0a03 */
[----:B------:R-:W-:Y:S01]  /*7ed0*/  ISETP.GE.AND P2, PT, R123, RZ, PT ;  /* 0x000000ff7b00720c */ /* 0x000fe20003f46270 */
[----:B------:R-:W-:Y:S01]  /*7ee0*/  @!P6 IMAD.IADD R117, R117, 0x1, -R3 ;  /* 0x000000017575e824 */ /* 0x000fe200078e0a03 */
[----:B------:R-:W-:Y:S01]  /*7ef0*/  LOP3.LUT R123, R5, 0x10a, RZ, 0xfc, !PT ;  /* 0x0000010a057b7812 */ /* 0x000fe200078efcff */
[----:B------:R-:W-:Y:S01]  /*7f00*/  IMAD.MOV R8, RZ, RZ, -R7 ;  /* 0x000000ffff087224 */ /* 0x000fe200078e0a07 */
[----:B------:R-:W-:Y:S01]  /*7f10*/  ISETP.GT.U32.AND P6, PT, R3, R116, PT ;  /* 0x000000740300720c */ /* 0x000fe20003fc4070 */
[----:B------:R-:W-:-:S04]  /*7f20*/  IMAD.HI.U32 R7, R2, R119, RZ ;  /* 0x0000007702077227 */ /* 0x000fc800078e00ff */
[----:B------:R-:W-:Y:S02]  /*7f30*/  IMAD R118, R3, R8, R118 ;  /* 0x0000000803767224 */ /* 0x000fe400078e0276 */
[----:B------:R-:W-:Y:S02]  /*7f40*/  IMAD.MOV R8, RZ, RZ, -R7 ;  /* 0x000000ffff087224 */ /* 0x000fe400078e0a07 */
[----:B------:R-:W-:Y:S01]  /*7f50*/  @!P4 IMAD.IADD R115, R115, 0x1, -R3 ;  /* 0x000000017373c824 */ /* 0x000fe200078e0a03 */
[----:B------:R-:W-:Y:S01]  /*7f60*/  ISETP.GE.AND P4, PT, R122, RZ, PT ;  /* 0x000000ff7a00720c */ /* 0x000fe20003f86270 */
[----:B------:R-:W-:Y:S01]  /*7f70*/  IMAD R119, R3, R8, R119 ;  /* 0x0000000803777224 */ /* 0x000fe200078e0277 */
[----:B------:R-:W-:Y:S01]  /*7f80*/  LOP3.LUT R122, R5, 0x10c, RZ, 0xfc, !PT ;  /* 0x0000010c057a7812 */ /* 0x000fe200078efcff */
[--C-:B------:R-:W-:Y:S02]  /*7f90*/  @!P6 IMAD.IADD R116, R116, 0x1, -R3.reuse ;  /* 0x000000017474e824 */ /* 0x100fe400078e0a03 */
[----:B------:R-:W-:Y:S01]  /*7fa0*/  @!P0 IMAD.IADD R114, R114, 0x1, -R3 ;  /* 0x0000000172728824 */ /* 0x000fe200078e0a03 */
[----:B------:R-:W-:Y:S01]  /*7fb0*/  ISETP.GT.U32.AND P6, PT, R3, R119, PT ;  /* 0x000000770300720c */ /* 0x000fe20003fc4070 */
[----:B------:R-:W-:Y:S01]  /*7fc0*/  @!P1 IMAD.MOV R111, RZ, RZ, -R111 ;  /* 0x000000ffff6f9224 */ /* 0x000fe200078e0a6f */
[----:B------:R-:W-:Y:S01]  /*7fd0*/  IABS R120, R122 ;  /* 0x0000007a00787213 */ /* 0x000fe20000000000 */
[----:B------:R-:W-:Y:S01]  /*7fe0*/  @!P3 IMAD.MOV R112, RZ, RZ, -R112 ;  /* 0x000000ffff70b224 */ /* 0x000fe200078e0a70 */
[----:B------:R-:W-:-:S02]  /*7ff0*/  ISETP.GE.AND P0, PT, R121, RZ, PT ;  /* 0x000000ff7900720c */ /* 0x000fc40003f06270 */
[----:B------:R-:W-:Y:S01]  /*8000*/  IABS R121, R123 ;  /* 0x0000007b00797213 */ /* 0x000fe20000000000 */
[----:B------:R-:W-:Y:S01]  /*8010*/  @!P4 IMAD.MOV R114, RZ, RZ, -R114 ;  /* 0x000000ffff72c224 */ /* 0x000fe200078e0a72 */
[C---:B------:R-:W-:Y:S01]  /*8020*/  ISETP.GT.U32.AND P4, PT, R3.reuse, R118, PT ;  /* 0x000000760300720c */ /* 0x040fe20003f84070 */
[C---:B------:R-:W-:Y:S01]  /*8030*/  IMAD.HI.U32 R7, R2.reuse, R120, RZ ;  /* 0x0000007802077227 */ /* 0x040fe200078e00ff */
[C---:B------:R-:W-:Y:S02]  /*8040*/  ISETP.GT.U32.AND P1, PT, R3.reuse, R115, PT ;  /* 0x000000730300720c */ /* 0x040fe40003f24070 */
[----:B------:R-:W-:Y:S01]  /*8050*/  ISETP.GT.U32.AND P3, PT, R3, R117, PT ;  /* 0x000000750300720c */ /* 0x000fe20003f64070 */
[----:B------:R-:W-:Y:S02]  /*8060*/  @!P6 IMAD.IADD R119, R119, 0x1, -R3 ;  /* 0x000000017777e824 */ /* 0x000fe400078e0a03 */
[----:B------:R-:W-:Y:S02]  /*8070*/  IMAD.MOV R8, RZ, RZ, -R7 ;  /* 0x000000ffff087224 */ /* 0x000fe400078e0a07 */
[----:B------:R-:W-:Y:S01]  /*8080*/  IMAD.HI.U32 R7, R2, R121, RZ ;  /* 0x0000007902077227 */ /* 0x000fe200078e00ff */
[----:B------:R-:W-:-:S03]  /*8090*/  ISETP.GT.U32.AND P6, PT, R3, R119, PT ;  /* 0x000000770300720c */ /* 0x000fc60003fc4070 */
[C---:B------:R-:W-:Y:S02]  /*80a0*/  IMAD R120, R3.reuse, R8, R120 ;  /* 0x0000000803787224 */ /* 0x040fe400078e0278 */
[----:B------:R-:W-:Y:S02]  /*80b0*/  IMAD.MOV R8, RZ, RZ, -R7 ;  /* 0x000000ffff087224 */ /* 0x000fe400078e0a07 */
[----:B------:R-:W-:Y:S02]  /*80c0*/  @!P4 IMAD.IADD R118, R118, 0x1, -R3 ;  /* 0x000000017676c824 */ /* 0x000fe400078e0a03 */
[----:B------:R-:W-:Y:S02]  /*80d0*/  IMAD R121, R3, R8, R121 ;  /* 0x0000000803797224 */ /* 0x000fe400078e0279 */
[----:B------:R-:W-:Y:S01]  /*80e0*/  @!P0 IMAD.MOV R113, RZ, RZ, -R113 ;  /* 0x000000ffff718224 */ /* 0x000fe200078e0a71 */
[----:B------:R-:W-:Y:S01]  /*80f0*/  ISETP.GE.AND P0, PT, R124, RZ, PT ;  /* 0x000000ff7c00720c */ /* 0x000fe20003f06270 */
[--C-:B------:R-:W-:Y:S01]  /*8100*/  @!P1 IMAD.IADD R115, R115, 0x1, -R3.reuse ;  /* 0x0000000173739824 */ /* 0x100fe200078e0a03 */
[----:B------:R-:W-:Y:S01]  /*8110*/  ISETP.GT.U32.AND P4, PT, R3, R118, PT ;  /* 0x000000760300720c */ /* 0x000fe20003f84070 */
[--C-:B------:R-:W-:Y:S01]  /*8120*/  @!P3 IMAD.IADD R117, R117, 0x1, -R3.reuse ;  /* 0x000000017575b824 */ /* 0x100fe200078e0a03 */
[----:B------:R-:W-:Y:S01]  /*8130*/  ISETP.GE.AND P3, PT, R127, RZ, PT ;  /* 0x000000ff7f00720c */ /* 0x000fe20003f66270 */
[----:B------:R-:W-:Y:S01]  /*8140*/  @!P6 IMAD.IADD R119, R119, 0x1, -R3 ;  /* 0x000000017777e824 */ /* 0x000fe200078e0a03 */
[----:B------:R-:W-:Y:S01]  /*8150*/  LOP3.LUT R127, R5, 0x108, RZ, 0xfc, !PT ;  /* 0x00000108057f7812 */ /* 0x000fe200078efcff */
[----:B------:R-:W-:Y:S01]  /*8160*/  @!P2 IMAD.MOV R115, RZ, RZ, -R115 ;  /* 0x000000ffff73a224 */ /* 0x000fe200078e0a73 */
[----:B------:R-:W-:Y:S01]  /*8170*/  ISETP.GT.U32.AND P6, PT, R3, R121, PT ;  /* 0x000000790300720c */ /* 0x000fe20003fc4070 */
[----:B------:R-:W-:Y:S01]  /*8180*/  @!P5 IMAD.MOV R119, RZ, RZ, -R119 ;  /* 0x000000ffff77d224 */ /* 0x000fe200078e0a77 */
[----:B------:R-:W-:-:S02]  /*8190*/  ISETP.GE.AND P2, PT, R122, RZ, PT ;  /* 0x000000ff7a00720c */ /* 0x000fc40003f46270 */
[----:B------:R-:W-:Y:S01]  /*81a0*/  IABS R122, R127 ;  /* 0x0000007f007a7213 */ /* 0x000fe20000000000 */
[----:B------:R-:W-:Y:S01]  /*81b0*/  @!P0 IMAD.MOV R116, RZ, RZ, -R116 ;  /* 0x000000ffff748224 */ /* 0x000fe200078e0a74 */
[----:B------:R-:W-:Y:S01]  /*81c0*/  ISETP.GE.AND P0, PT, R123, RZ, PT ;  /* 0x000000ff7b00720c */ /* 0x000fe20003f06270 */
[----:B------:R-:W-:Y:S01]  /*81d0*/  @!P4 IMAD.IADD R118, R118, 0x1, -R3 ;  /* 0x000000017676c824 */ /* 0x000fe200078e0a03 */
[----:B------:R-:W-:Y:S01]  /*81e0*/  ISETP.GT.U32.AND P4, PT, R3, R120, PT ;  /* 0x000000780300720c */ /* 0x000fe20003f84070 */
[----:B------:R-:W-:Y:S01]  /*81f0*/  IMAD.HI.U32 R7, R2, R122, RZ ;  /* 0x0000007a02077227 */ /* 0x000fe200078e00ff */
[----:B------:R-:W-:Y:S02]  /*8200*/  IABS R124, R128 ;  /* 0x00000080007c7213 */ /* 0x000fe40000000000 */
[----:B------:R-:W-:Y:S01]  /*8210*/  ISETP.GE.AND P1, PT, R126, RZ, PT ;  /* 0x000000ff7e00720c */ /* 0x000fe20003f26270 */
[----:B------:R-:W-:Y:S01]  /*8220*/  IMAD.MOV R123, RZ, RZ, -R7 ;  /* 0x000000ffff7b7224 */ /* 0x000fe200078e0a07 */
[----:B------:R-:W-:Y:S01]  /*8230*/  IABS R126, R129 ;  /* 0x00000081007e7213 */ /* 0x000fe20000000000 */
[----:B------:R-:W-:Y:S01]  /*8240*/  @!P6 IMAD.IADD R121, R121, 0x1, -R3 ;  /* 0x000000017979e824 */ /* 0x000fe200078e0a03 */
[----:B------:R-:W-:Y:S01]  /*8250*/  ISETP.GE.AND P5, PT, R128, RZ, PT ;  /* 0x000000ff8000720c */ /* 0x000fe20003fa6270 */
[C---:B------:R-:W-:Y:S01]  /*8260*/  IMAD R122, R3.reuse, R123, R122 ;  /* 0x0000007b037a7224 */ /* 0x040fe200078e027a */
[----:B------:R-:W-:Y:S01]  /*8270*/  IABS R128, R131 ;  /* 0x0000008300807213 */ /* 0x000fe20000000000 */
[----:B------:R-:W-:Y:S01]  /*8280*/  IMAD.HI.U32 R8, R2, R124, RZ ;  /* 0x0000007c02087227 */ /* 0x000fe200078e00ff */
[----:B------:R-:W-:-:S03]  /*8290*/  ISETP.GT.U32.AND P6, PT, R3, R121, PT ;  /* 0x000000790300720c */ /* 0x000fc60003fc4070 */
[----:B------:R-:W-:Y:S01]  /*82a0*/  @!P3 IMAD.MOV R118, RZ, RZ, -R118 ;  /* 0x000000ffff76b224 */ /* 0x000fe200078e0a76 */
[C---:B------:R-:W-:Y:S01]  /*82b0*/  ISETP.GT.U32.AND P3, PT, R3.reuse, R122, PT ;  /* 0x0000007a0300720c */ /* 0x040fe20003f64070 */
[----:B------:R-:W-:Y:S02]  /*82c0*/  IMAD.MOV R8, RZ, RZ, -R8 ;  /* 0x000000ffff087224 */ /* 0x000fe400078e0a08 */
[----:B------:R-:W-:Y:S02]  /*82d0*/  @!P4 IMAD.IADD R120, R120, 0x1, -R3 ;  /* 0x000000017878c824 */ /* 0x000fe400078e0a03 */
[C---:B------:R-:W-:Y:S02]  /*82e0*/  IMAD R123, R3.reuse, R8, R124 ;  /* 0x00000008037b7224 */ /* 0x040fe400078e027c */
[----:B------:R-:W-:Y:S01]  /*82f0*/  IMAD.HI.U32 R7, R2, R126, RZ ;  /* 0x0000007e02077227 */ /* 0x000fe200078e00ff */
[----:B------:R-:W-:-:S03]  /*8300*/  ISETP.GT.U32.AND P4, PT, R3, R120, PT ;  /* 0x000000780300720c */ /* 0x000fc60003f84070 */
[--C-:B------:R-:W-:Y:S01]  /*8310*/  @!P6 IMAD.IADD R121, R121, 0x1, -R3.reuse ;  /* 0x000000017979e824 */ /* 0x100fe200078e0a03 */
[C---:B------:R-:W-:Y:S01]  /*8320*/  ISETP.GT.U32.AND P6, PT, R3.reuse, R123, PT ;  /* 0x0000007b0300720c */ /* 0x040fe20003fc4070 */
[----:B------:R-:W-:Y:S02]  /*8330*/  @!P3 IMAD.IADD R122, R122, 0x1, -R3 ;  /* 0x000000017a7ab824 */ /* 0x000fe400078e0a03 */
[----:B------:R-:W-:Y:S02]  /*8340*/  IMAD.MOV R7, RZ, RZ, -R7 ;  /* 0x000000ffff077224 */ /* 0x000fe400078e0a07 */
[----:B------:R-:W-:Y:S01]  /*8350*/  @!P1 IMAD.MOV R117, RZ, RZ, -R117 ;  /* 0x000000ffff759224 */ /* 0x000fe200078e0a75 */
[C---:B------:R-:W-:Y:S01]  /*8360*/  ISETP.GT.U32.AND P3, PT, R3.reuse, R122, PT ;  /* 0x0000007a0300720c */ /* 0x040fe20003f64070 */
[----:B------:R-:W-:Y:S01]  /*8370*/  IMAD R124, R3, R7, R126 ;  /* 0x00000007037c7224 */ /* 0x000fe200078e027e */
[----:B------:R-:W-:Y:S01]  /*8380*/  ISETP.GE.AND P1, PT, R127, RZ, PT ;  /* 0x000000ff7f00720c */ /* 0x000fe20003f26270 */
[----:B------:R-:W-:Y:S01]  /*8390*/  @!P4 IMAD.IADD R120, R120, 0x1, -R3 ;  /* 0x000000017878c824 */ /* 0x000fe200078e0a03 */
[----:B------:R-:W-:Y:S01]  /*83a0*/  LOP3.LUT R127, R5, 0x102, RZ, 0xfc, !PT ;  /* 0x00000102057f7812 */ /* 0x000fe200078efcff */
[----:B------:R-:W-:Y:S01]  /*83b0*/  VIADD R7, R6, 0xfe ;  /* 0x000000fe06077836 */ /* 0x000fe20000000000 */
[----:B------:R-:W-:Y:S01]  /*83c0*/  ISETP.GE.AND P4, PT, R129, RZ, PT ;  /* 0x000000ff8100720c */ /* 0x000fe20003f86270 */
[----:B------:R-:W-:Y:S01]  /*83d0*/  @!P0 IMAD.MOV R121, RZ, RZ, -R121 ;  /* 0x000000ffff798224 */ /* 0x000fe200078e0a79 */
[----:B------:R-:W-:Y:S01]  /*83e0*/  IABS R126, R127 ;  /* 0x0000007f007e7213 */ /* 0x000fe20000000000 */
[--C-:B------:R-:W-:Y:S01]  /*83f0*/  @!P6 IMAD.IADD R123, R123, 0x1, -R3.reuse ;  /* 0x000000017b7be824 */ /* 0x100fe200078e0a03 */
[----:B------:R-:W-:Y:S01]  /*8400*/  ISETP.GT.U32.AND P0, PT, R3, R124, PT ;  /* 0x0000007c0300720c */ /* 0x000fe20003f04070 */
[----:B------:R-:W-:Y:S01]  /*8410*/  @!P2 IMAD.MOV R120, RZ, RZ, -R120 ;  /* 0x000000ffff78a224 */ /* 0x000fe200078e0a78 */
[----:B------:R-:W-:Y:S01]  /*8420*/  ISETP.GE.AND P2, PT, R7, RZ, PT ;  /* 0x000000ff0700720c */ /* 0x000fe20003f46270 */
[----:B------:R-:W-:Y:S01]  /*8430*/  @!P3 IMAD.IADD R122, R122, 0x1, -R3 ;  /* 0x000000017a7ab824 */ /* 0x000fe200078e0a03 */
[----:B------:R-:W-:Y:S01]  /*8440*/  IABS R129, R7 ;  /* 0x0000000700817213 */ /* 0x000fe20000000000 */
[----:B------:R-:W-:Y:S01]  /*8450*/  IMAD.HI.U32 R7, R2, R126, RZ ;  /* 0x0000007e02077227 */ /* 0x000fe200078e00ff */
[----:B------:R-:W-:-:S02]  /*8460*/  ISETP.GT.U32.AND P6, PT, R3, R123, PT ;  /* 0x0000007b0300720c */ /* 0x000fc40003fc4070 */
[----:B------:R-:W-:Y:S01]  /*8470*/  ISETP.GE.AND P3, PT, R127, RZ, PT ;  /* 0x000000ff7f00720c */ /* 0x000fe20003f66270 */
[----:B------:R-:W-:-:S04]  /*8480*/  IMAD.HI.U32 R8, R2, R128, RZ ;  /* 0x0000008002087227 */ /* 0x000fc800078e00ff */
[----:B------:R-:W-:Y:S02]  /*8490*/  IMAD.MOV R127, RZ, RZ, -R7 ;  /* 0x000000ffff7f7224 */ /* 0x000fe400078e0a07 */
[----:B------:R-:W-:Y:S02]  /*84a0*/  IMAD.MOV R8, RZ, RZ, -R8 ;  /* 0x000000ffff087224 */ /* 0x000fe400078e0a08 */
[--C-:B------:R-:W-:Y:S02]  /*84b0*/  @!P0 IMAD.IADD R124, R124, 0x1, -R3.reuse ;  /* 0x000000017c7c8824 */ /* 0x100fe400078e0a03 */
[C---:B------:R-:W-:Y:S02]  /*84c0*/  IMAD R126, R3.reuse, R127, R126 ;  /* 0x0000007f037e7224 */ /* 0x040fe400078e027e */
[C---:B------:R-:W-:Y:S01]  /*84d0*/  IMAD R127, R3.reuse, R8, R128 ;  /* 0x00000008037f7224 */ /* 0x040fe200078e0280 */
[----:B------:R-:W-:Y:S01]  /*84e0*/  ISETP.GT.U32.AND P0, PT, R3, R124, PT ;  /* 0x0000007c0300720c */ /* 0x000fe20003f04070 */
[----:B------:R-:W-:Y:S01]  /*84f0*/  @!P6 IMAD.IADD R123, R123, 0x1, -R3 ;  /* 0x000000017b7be824 */ /* 0x000fe200078e0a03 */
[----:B------:R-:W-:Y:S01]  /*8500*/  ISETP.GT.U32.AND P6, PT, R3, R126, PT ;  /* 0x0000007e0300720c */ /* 0x000fe20003fc4070 */
[----:B------:R-:W-:-:S04]  /*8510*/  IMAD.HI.U32 R7, R2, R129, RZ ;  /* 0x0000008102077227 */ /* 0x000fc800078e00ff */
[----:B------:R-:W-:Y:S01]  /*8520*/  @!P5 IMAD.MOV R123, RZ, RZ, -R123 ;  /* 0x000000ffff7bd224 */ /* 0x000fe200078e0a7b */
[----:B------:R-:W-:Y:S01]  /*8530*/  ISETP.GT.U32.AND P5, PT, R3, R127, PT ;  /* 0x0000007f0300720c */ /* 0x000fe20003fa4070 */
[----:B------:R-:W-:Y:S02]  /*8540*/  IMAD.MOV R128, RZ, RZ, -R7 ;  /* 0x000000ffff807224 */ /* 0x000fe400078e0a07 */
[----:B------:R-:W-:Y:S02]  /*8550*/  IMAD.MOV.U32 R8, RZ, RZ, R130 ;  /* 0x000000ffff087224 */ /* 0x000fe400078e0082 */
[--C-:B------:R-:W-:Y:S01]  /*8560*/  @!P0 IMAD.IADD R124, R124, 0x1, -R3.reuse ;  /* 0x000000017c7c8824 */ /* 0x100fe200078e0a03 */
[----:B------:R-:W-:Y:S01]  /*8570*/  ISETP.GE.AND P0, PT, R132, RZ, PT ;  /* 0x000000ff8400720c */ /* 0x000fe20003f06270 */
[----:B------:R-:W-:Y:S01]  /*8580*/  @!P6 IMAD.IADD R126, R126, 0x1, -R3 ;  /* 0x000000017e7ee824 */ /* 0x000fe200078e0a03 */
[----:B------:R-:W-:Y:S01]  /*8590*/  LOP3.LUT R132, R5, 0xfa, RZ, 0xfc, !PT ;  /* 0x000000fa05847812 */ /* 0x000fe200078efcff */
[----:B------:R-:W-:-:S02]  /*85a0*/  IMAD R128, R3, R128, R129 ;  /* 0x0000008003807224 */ /* 0x000fc400078e0281 */
[----:B------:R-:W-:Y:S01]  /*85b0*/  @!P4 IMAD.MOV R124, RZ, RZ, -R124 ;  /* 0x000000ffff7cc224 */ /* 0x000fe200078e0a7c */
[----:B------:R-:W-:Y:S01]  /*85c0*/  ISETP.GT.U32.AND P4, PT, R3, R126, PT ;  /* 0x0000007e0300720c */ /* 0x000fe20003f84070 */
[----:B------:R-:W-:Y:S01]  /*85d0*/  @!P5 IMAD.IADD R127, R127, 0x1, -R3 ;  /* 0x000000017f7fd824 */ /* 0x000fe200078e0a03 */
[C---:B------:R-:W-:Y:S01]  /*85e0*/  ISETP.GT.U32.AND P6, PT, R3.reuse, R128, PT ;  /* 0x000000800300720c */ /* 0x040fe20003fc4070 */
[----:B------:R-:W-:Y:S01]  /*85f0*/  IMAD.HI.U32 R7, R2, R8, RZ ;  /* 0x0000000802077227 */ /* 0x000fe200078e00ff */
[----:B------:R-:W-:Y:S02]  /*8600*/  IABS R130, R132 ;  /* 0x0000008400827213 */ /* 0x000fe40000000000 */
[----:B------:R-:W-:Y:S01]  /*8610*/  ISETP.GT.U32.AND P5, PT, R3, R127, PT ;  /* 0x0000007f0300720c */ /* 0x000fe20003fa4070 */
[----:B------:R-:W-:Y:S02]  /*8620*/  IMAD.MOV R7, RZ, RZ, -R7 ;  /* 0x000000ffff077224 */ /* 0x000fe400078e0a07 */
[----:B------:R-:W-:Y:S01]  /*8630*/  @!P1 IMAD.MOV R122, RZ, RZ, -R122 ;  /* 0x000000ffff7a9224 */ /* 0x000fe200078e0a7a */
[----:B------:R-:W-:Y:S01]  /*8640*/  ISETP.GE.AND P1, PT, R131, RZ, PT ;  /* 0x000000ff8300720c */ /* 0x000fe20003f26270 */
[----:B------:R-:W-:Y:S01]  /*8650*/  IMAD R129, R3, R7, R8 ;  /* 0x0000000703817224 */ /* 0x000fe200078e0208 */
[----:B------:R-:W-:Y:S01]  /*8660*/  IABS R131, R137 ;  /* 0x0000008900837213 */ /* 0x000fe20000000000 */
[----:B------:R-:W-:-:S02]  /*8670*/  @!P4 IMAD.IADD R126, R126, 0x1, -R3 ;  /* 0x000000017e7ec824 */ /* 0x000fc400078e0a03 */
[----:B------:R-:W-:Y:S01]  /*8680*/  @!P6 IMAD.IADD R128, R128, 0x1, -R3 ;  /* 0x000000018080e824 */ /* 0x000fe200078e0a03 */
[----:B------:R-:W-:Y:S01]  /*8690*/  ISETP.GT.U32.AND P4, PT, R3, R129, PT ;  /* 0x000000810300720c */ /* 0x000fe20003f84070 */
[----:B------:R-:W-:-:S03]  /*86a0*/  IMAD.HI.U32 R8, R2, R131, RZ ;  /* 0x0000008302087227 */ /* 0x000fc600078e00ff */
[----:B------:R-:W-:Y:S01]  /*86b0*/  ISETP.GT.U32.AND P6, PT, R3, R128, PT ;  /* 0x000000800300720c */ /* 0x000fe20003fc4070 */
[----:B------:R-:W-:Y:S01]  /*86c0*/  @!P5 IMAD.IADD R127, R127, 0x1, -R3 ;  /* 0x000000017f7fd824 */ /* 0x000fe200078e0a03 */
[----:B------:R-:W-:Y:S01]  /*86d0*/  ISETP.GE.AND P5, PT, R132, RZ, PT ;  /* 0x000000ff8400720c */ /* 0x000fe20003fa6270 */
[----:B------:R-:W-:Y:S02]  /*86e0*/  IMAD.MOV R132, RZ, RZ, -R8 ;  /* 0x000000ffff847224 */ /* 0x000fe400078e0a08 */
[----:B------:R-:W-:-:S04]  /*86f0*/  IMAD.HI.U32 R7, R2, R130, RZ ;  /* 0x0000008202077227 */ /* 0x000fc800078e00ff */
[----:B------:R-:W-:Y:S02]  /*8700*/  IMAD R131, R3, R132, R131 ;  /* 0x0000008403837224 */ /* 0x000fe400078e0283 */
[----:B------:R-:W-:Y:S02]  /*8710*/  IMAD.MOV R7, RZ, RZ, -R7 ;  /* 0x000000ffff077224 */ /* 0x000fe400078e0a07 */
[--C-:B------:R-:W-:Y:S01]  /*8720*/  @!P4 IMAD.IADD R129, R129, 0x1, -R3.reuse ;  /* 0x000000018181c824 */ /* 0x100fe200078e0a03 */
[C---:B------:R-:W-:Y:S01]  /*8730*/  ISETP.GT.U32.AND P4, PT, R3.reuse, R131, PT ;  /* 0x000000830300720c */ /* 0x040fe20003f84070 */
[C---:B------:R-:W-:Y:S02]  /*8740*/  IMAD R130, R3.reuse, R7, R130 ;  /* 0x0000000703827224 */ /* 0x040fe400078e0282 */
[----:B------:R-:W-:Y:S02]  /*8750*/  @!P6 IMAD.IADD R128, R128, 0x1, -R3 ;  /* 0x000000018080e824 */ /* 0x000fe400078e0a03 */
[----:B------:R-:W-:Y:S01]  /*8760*/  IMAD.HI.U32 R7, R2, R133, RZ ;  /* 0x0000008502077227 */ /* 0x000fe200078e00ff */
[----:B------:R-:W-:-:S03]  /*8770*/  ISETP.GT.U32.AND P6, PT, R3, R130, PT ;  /* 0x000000820300720c */ /* 0x000fc60003fc4070 */
[----:B------:R-:W-:-:S04]  /*8780*/  IMAD.HI.U32 R8, R2, R134, RZ ;  /* 0x0000008602087227 */ /* 0x000fc800078e00ff */
[----:B------:R-:W-:Y:S01]  /*8790*/  @!P3 IMAD.MOV R126, RZ, RZ, -R126 ;  /* 0x000000ffff7eb224 */ /* 0x000fe200078e0a7e */
[----:B------:R-:W-:Y:S01]  /*87a0*/  ISETP.GT.U32.AND P3, PT, R3, R129, PT ;  /* 0x000000810300720c */ /* 0x000fe20003f64070 */
[----:B------:R-:W-:Y:S02]  /*87b0*/  @!P4 IMAD.IADD R131, R131, 0x1, -R3 ;  /* 0x000000018383c824 */ /* 0x000fe400078e0a03 */
[----:B------:R-:W-:Y:S01]  /*87c0*/  IMAD.MOV R132, RZ, RZ, -R7 ;  /* 0x000000ffff847224 */ /* 0x000fe200078e0a07 */
[----:B------:R-:W-:Y:S01]  /*87d0*/  IABS R7, R140 ;  /* 0x0000008c00077213 */ /* 0x000fe20000000000 */
[----:B------:R-:W-:Y:S01]  /*87e0*/  IMAD.MOV R8, RZ, RZ, -R8 ;  /* 0x000000ffff087224 */ /* 0x000fe200078e0a08 */
[C---:B------:R-:W-:Y:S01]  /*87f0*/  ISETP.GT.U32.AND P4, PT, R3.reuse, R131, PT ;  /* 0x000000830300720c */ /* 0x040fe20003f84070 */
[C---:B------:R-:W-:Y:S02]  /*8800*/  IMAD R132, R3.reuse, R132, R133 ;  /* 0x0000008403847224 */ /* 0x040fe400078e0285 */
[----:B------:R-:W-:-:S02]  /*8810*/  IMAD R133, R3, R8, R134 ;  /* 0x0000000803857224 */ /* 0x000fc400078e0286 */
[----:B------:R-:W-:Y:S02]  /*8820*/  @!P6 IMAD.IADD R130, R130, 0x1, -R3 ;  /* 0x000000018282e824 */ /* 0x000fe400078e0a03 */
[----:B------:R-:W-:Y:S02]  /*8830*/  IMAD.MOV.U32 R134, RZ, RZ, R7 ;  /* 0x000000ffff867224 */ /* 0x000fe400078e0007 */
[----:B------:R-:W-:Y:S01]  /*8840*/  @!P2 IMAD.MOV R128, RZ, RZ, -R128 ;  /* 0x000000ffff80a224 */ /* 0x000fe200078e0a80 */
[C---:B------:R-:W-:Y:S01]  /*8850*/  ISETP.GT.U32.AND P2, PT, R3.reuse, R132, PT ;  /* 0x000000840300720c */ /* 0x040fe20003f44070 */
[----:B------:R-:W-:Y:S01]  /*8860*/  @!P1 IMAD.MOV R127, RZ, RZ, -R127 ;  /* 0x000000ffff7f9224 */ /* 0x000fe200078e0a7f */
[----:B------:R-:W-:Y:S01]  /*8870*/  ISETP.GT.U32.AND P1, PT, R3, R130, PT ;  /* 0x000000820300720c */ /* 0x000fe20003f24070 */
[----:B------:R-:W-:-:S04]  /*8880*/  IMAD.HI.U32 R7, R2, R134, RZ ;  /* 0x0000008602077227 */ /* 0x000fc800078e00ff */
[----:B------:R-:W-:Y:S01]  /*8890*/  @!P3 IMAD.IADD R129, R129, 0x1, -R3 ;  /* 0x000000018181b824 */ /* 0x000fe200078e0a03 */
[----:B------:R-:W-:Y:S01]  /*88a0*/  ISETP.GT.U32.AND P3, PT, R3, R133, PT ;  /* 0x000000850300720c */ /* 0x000fe20003f64070 */
[----:B------:R-:W-:Y:S02]  /*88b0*/  IMAD.MOV R7, RZ, RZ, -R7 ;  /* 0x000000ffff077224 */ /* 0x000fe400078e0a07 */
[----:B------:R-:W-:Y:S02]  /*88c0*/  VIADD R8, R6, 0xee ;  /* 0x000000ee06087836 */ /* 0x000fe40000000000 */
[----:B------:R-:W-:Y:S01]  /*88d0*/  @!P4 IMAD.IADD R131, R131, 0x1, -R3 ;  /* 0x000000018383c824 */ /* 0x000fe200078e0a03 */
[----:B------:R-:W-:Y:S01]  /*88e0*/  ISETP.GE.AND P4, PT, R137, RZ, PT ;  /* 0x000000ff8900720c */ /* 0x000fe20003f86270 */
[----:B------:R-:W-:Y:S01]  /*88f0*/  IMAD R134, R3, R7, R134 ;  /* 0x0000000703867224 */ /* 0x000fe200078e0286 */
[----:B------:R-:W-:Y:S01]  /*8900*/  ISETP.GE.AND P6, PT, R8, RZ, PT ;  /* 0x000000ff0800720c */ /* 0x000fe20003fc6270 */
[----:B------:R-:W-:Y:S01]  /*8910*/  IMAD.HI.U32 R7, R2, R135, RZ ;  /* 0x0000008702077227 */ /* 0x000fe200078e00ff */
[----:B------:R-:W-:-:S02]  /*8920*/  IABS R136, R8 ;  /* 0x0000000800887213 */ /* 0x000fc40000000000 */
[----:B------:R-:W-:Y:S01]  /*8930*/  IABS R137, R142 ;  /* 0x0000008e00897213 */ /* 0x000fe20000000000 */
[--C-:B------:R-:W-:Y:S01]  /*8940*/  @!P2 IMAD.IADD R132, R132, 0x1, -R3.reuse ;  /* 0x000000018484a824 */ /* 0x100fe200078e0a03 */
[----:B------:R-:W-:Y:S01]  /*8950*/  ISETP.GE.AND P2, PT, R138, RZ, PT ;  /* 0x000000ff8a00720c */ /* 0x000fe20003f46270 */
[----:B------:R-:W-:Y:S01]  /*8960*/  @!P1 IMAD.IADD R130, R130, 0x1, -R3 ;  /* 0x0000000182829824 */ /* 0x000fe200078e0a03 */
[----:B------:R-:W-:Y:S01]  /*8970*/  ISETP.GT.U32.AND P1, PT, R3, R134, PT ;  /* 0x000000860300720c */ /* 0x000fe20003f24070 */
[----:B------:R-:W-:Y:S02]  /*8980*/  IMAD.MOV R8, RZ, RZ, -R7 ;  /* 0x000000ffff087224 */ /* 0x000fe400078e0a07 */
[----:B------:R-:W-:Y:S01]  /*8990*/  @!P3 IMAD.IADD R133, R133, 0x1, -R3 ;  /* 0x000000018585b824 */ /* 0x000fe200078e0a03 */
[C---:B------:R-:W-:Y:S01]  /*89a0*/  ISETP.GT.U32.AND P3, PT, R3.reuse, R132, PT ;  /* 0x000000840300720c */ /* 0x040fe20003f64070 */
[C---:B------:R-:W-:Y:S02]  /*89b0*/  IMAD R135, R3.reuse, R8, R135 ;  /* 0x0000000803877224 */ /* 0x040fe400078e0287 */
[----:B------:R-:W-:Y:S01]  /*89c0*/  @!P0 IMAD.MOV R129, RZ, RZ, -R129 ;  /* 0x000000ffff818224 */ /* 0x000fe200078e0a81 */
[C---:B------:R-:W-:Y:S01]  /*89d0*/  ISETP.GT.U32.AND P0, PT, R3.reuse, R133, PT ;  /* 0x000000850300720c */ /* 0x040fe20003f04070 */
[----:B------:R-:W-:Y:S01]  /*89e0*/  @!P4 IMAD.MOV R131, RZ, RZ, -R131 ;  /* 0x000000ffff83c224 */ /* 0x000fe200078e0a83 */
[----:B------:R-:W-:Y:S01]  /*89f0*/  ISETP.GT.U32.AND P4, PT, R3, R135, PT ;  /* 0x000000870300720c */ /* 0x000fe20003f84070 */
[----:B------:R-:W-:-:S04]  /*8a00*/  IMAD.HI.U32 R7, R2, R136, RZ ;  /* 0x0000008802077227 */ /* 0x000fc800078e00ff */
[----:B------:R-:W-:Y:S02]  /*8a10*/  IMAD.MOV R7, RZ, RZ, -R7 ;  /* 0x000000ffff077224 */ /* 0x000fe400078e0a07 */
[--C-:B------:R-:W-:Y:S02]  /*8a20*/  @!P1 IMAD.IADD R134, R134, 0x1, -R3.reuse ;  /* 0x0000000186869824 */ /* 0x100fe400078e0a03 */
[----:B------:R-:W-:Y:S02]  /*8a30*/  IMAD R136, R3, R7, R136 ;  /* 0x0000000703887224 */ /* 0x000fe400078e0288 */
[--C-:B------:R-:W-:Y:S01]  /*8a40*/  @!P3 IMAD.IADD R132, R132, 0x1, -R3.reuse ;  /* 0x000000018484b824 */ /* 0x100fe200078e0a03 */
[----:B------:R-:W-:Y:S01]  /*8a50*/  ISETP.GE.AND P3, PT, R140, RZ, PT ;  /* 0x000000ff8c00720c */ /* 0x000fe20003f66270 */
[--C-:B------:R-:W-:Y:S01]  /*8a60*/  @!P0 IMAD.IADD R133, R133, 0x1, -R3.reuse ;  /* 0x0000000185858824 */ /* 0x100fe200078e0a03 */
[----:B------:R-:W-:Y:S01]  /*8a70*/  ISETP.GT.U32.AND P1, PT, R3, R134, PT ;  /* 0x000000860300720c */ /* 0x000fe20003f24070 */
[----:B------:R-:W-:Y:S01]  /*8a80*/  @!P4 IMAD.IADD R135, R135, 0x1, -R3 ;  /* 0x000000018787c824 */ /* 0x000fe200078e0a03 */
[----:B------:R-:W-:Y:S01]  /*8a90*/  LOP3.LUT R140, R5, 0xea, RZ, 0xfc, !PT ;  /* 0x000000ea058c7812 */ /* 0x000fe200078efcff */
[----:B------:R-:W-:Y:S01]  /*8aa0*/  IMAD.HI.U32 R7, R2, R137, RZ ;  /* 0x0000008902077227 */ /* 0x000fe200078e00ff */
[----:B------:R-:W-:-:S02]  /*8ab0*/  ISETP.GT.U32.AND P0, PT, R3, R136, PT ;  /* 0x000000880300720c */ /* 0x000fc40003f04070 */
[----:B------:R-:W-:Y:S01]  /*8ac0*/  IABS R138, R140 ;  /* 0x0000008c008a7213 */ /* 0x000fe20000000000 */
[----:B------:R-:W-:Y:S01]  /*8ad0*/  @!P2 IMAD.MOV R132, RZ, RZ, -R132 ;  /* 0x000000ffff84a224 */ /* 0x000fe200078e0a84 */
[----:B------:R-:W-:Y:S01]  /*8ae0*/  ISETP.GT.U32.AND P2, PT, R3, R135, PT ;  /* 0x000000870300720c */ /* 0x000fe20003f44070 */
[----:B------:R-:W-:Y:S01]  /*8af0*/  IMAD.MOV R8, RZ, RZ, -R7 ;  /* 0x000000ffff087224 */ /* 0x000fe200078e0a07 */
[----:B------:R-:W-:Y:S01]  /*8b00*/  ISETP.GE.AND P4, PT, R142, RZ, PT ;  /* 0x000000ff8e00720c */ /* 0x000fe20003f86270 */
[----:B------:R-:W-:Y:S01]  /*8b10*/  IMAD.HI.U32 R7, R2, R138, RZ ;  /* 0x0000008a02077227 */ /* 0x000fe200078e00ff */
[----:B------:R-:W-:-:S03]  /*8b20*/  LOP3.LUT R142, R5, 0xe6, RZ, 0xfc, !PT ;  /* 0x000000e6058e7812 */ /* 0x000fc600078efcff */
[----:B------:R-:W-:Y:S01]  /*8b30*/  @!P1 IMAD.IADD R134, R134, 0x1, -R3 ;  /* 0x0000000186869824 */ /* 0x000fe200078e0a03 */
[----:B------:R-:W-:Y:S01]  /*8b40*/  ISETP.GE.AND P1, PT, R141, RZ, PT ;  /* 0x000000ff8d00720c */ /* 0x000fe20003f26270 */
[----:B------:R-:W-:Y:S01]  /*8b50*/  IMAD R137, R3, R8, R137 ;  /* 0x0000000803897224 */ /* 0x000fe200078e0289 */
[----:B------:R-:W-:Y:S01]  /*8b60*/  LOP3.LUT R141, R5, 0xe8, RZ, 0xfc, !PT ;  /* 0x000000e8058d7812 */ /* 0x000fe200078efcff */
[----:B------:R-:W-:Y:S02]  /*8b70*/  IMAD.MOV R7, RZ, RZ, -R7 ;  /* 0x000000ffff077224 */ /* 0x000fe400078e0a07 */
[--C-:B------:R-:W-:Y:S02]  /*8b80*/  @!P0 IMAD.IADD R136, R136, 0x1, -R3.reuse ;  /* 0x0000000188888824 */ /* 0x100fe400078e0a03 */
[----:B------:R-:W-:Y:S01]  /*8b90*/  @!P3 IMAD.MOV R134, RZ, RZ, -R134 ;  /* 0x000000ffff86b224 */ /* 0x000fe200078e0a86 */
[C---:B------:R-:W-:Y:S01]  /*8ba0*/  ISETP.GT.U32.AND P3, PT, R3.reuse, R137, PT ;  /* 0x000000890300720c */ /* 0x040fe20003f64070 */
[C---:B------:R-:W-:Y:S01]  /*8bb0*/  IMAD R138, R3.reuse, R7, R138 ;  /* 0x00000007038a7224 */ /* 0x040fe200078e028a */
[----:B------:R-:W-:Y:S01]  /*8bc0*/  ISETP.GT.U32.AND P0, PT, R3, R136, PT ;  /* 0x000000880300720c */ /* 0x000fe20003f04070 */
[----:B------:R-:W-:Y:S01]  /*8bd0*/  @!P5 IMAD.MOV R130, RZ, RZ, -R130 ;  /* 0x000000ffff82d224 */ /* 0x000fe200078e0a82 */
[----:B------:R-:W-:Y:S01]  /*8be0*/  ISETP.GE.AND P5, PT, R139, RZ, PT ;  /* 0x000000ff8b00720c */ /* 0x000fe20003fa6270 */
[----:B------:R-:W-:Y:S01]  /*8bf0*/  @!P2 IMAD.IADD R135, R135, 0x1, -R3 ;  /* 0x000000018787a824 */ /* 0x000fe200078e0a03 */
[----:B------:R-:W-:-:S02]  /*8c00*/  ISETP.GT.U32.AND P2, PT, R3, R138, PT ;  /* 0x0000008a0300720c */ /* 0x000fc40003f44070 */
[----:B------:R-:W-:Y:S01]  /*8c10*/  IABS R139, R141 ;  /* 0x0000008d008b7213 */ /* 0x000fe20000000000 */
[----:B------:R-:W-:-:S04]  /*8c20*/  @!P1 IMAD.MOV R135, RZ, RZ, -R135 ;  /* 0x000000ffff879224 */ /* 0x000fc800078e0a87 */
[----:B------:R-:W-:-:S04]  /*8c30*/  IMAD.HI.U32 R7, R2, R139, RZ ;  /* 0x0000008b02077227 */ /* 0x000fc800078e00ff */
[----:B------:R-:W-:Y:S01]  /*8c40*/  @!P3 IMAD.IADD R137, R137, 0x1, -R3 ;  /* 0x000000018989b824 */ /* 0x000fe200078e0a03 */
[----:B------:R-:W-:Y:S01]  /*8c50*/  ISETP.GE.AND P3, PT, R142, RZ, PT ;  /* 0x000000ff8e00720c */ /* 0x000fe20003f66270 */
[----:B------:R-:W-:Y:S01]  /*8c60*/  @!P5 IMAD.MOV R133, RZ, RZ, -R133 ;  /* 0x000000ffff85d224 */ /* 0x000fe200078e0a85 */
[----:B------:R-:W-:Y:S01]  /*8c70*/  ISETP.GE.AND P5, PT, R140, RZ, PT ;  /* 0x000000ff8c00720c */ /* 0x000fe20003fa6270 */
[----:B------:R-:W-:Y:S01]  /*8c80*/  @!P0 IMAD.IADD R136, R136, 0x1, -R3 ;  /* 0x0000000188888824 */ /* 0x000fe200078e0a03 */
[----:B------:R-:W-:Y:S01]  /*8c90*/  ISETP.GE.AND P0, PT, R141, RZ, PT ;  /* 0x000000ff8d00720c */ /* 0x000fe20003f06270 */
[----:B------:R-:W-:Y:S01]  /*8ca0*/  IMAD.MOV R8, RZ, RZ, -R7 ;  /* 0x000000ffff087224 */ /* 0x000fe200078e0a07 */
[----:B------:R-:W-:Y:S01]  /*8cb0*/  IABS R140, R142 ;  /* 0x0000008e008c7213 */ /* 0x000fe20000000000 */
[----:B------:R-:W-:Y:S01]  /*8cc0*/  @!P2 IMAD.IADD R138, R138, 0x1, -R3 ;  /* 0x000000018a8aa824 */ /* 0x000fe200078e0a03 */
[----:B------:R-:W-:Y:S01]  /*8cd0*/  IABS R141, R143 ;  /* 0x0000008f008d7213 */ /* 0x000fe20000000000 */
[C---:B------:R-:W-:Y:S01]  /*8ce0*/  IMAD R139, R3.reuse, R8, R139 ;  /* 0x00000008038b7224 */ /* 0x040fe200078e028b */
[C---:B------:R-:W-:Y:S01]  /*8cf0*/  ISETP.GT.U32.AND P1, PT, R3.reuse, R137, PT ;  /* 0x000000890300720c */ /* 0x040fe20003f24070 */
[----:B------:R-:W-:Y:S01]  /*8d00*/  IMAD.HI.U32 R7, R2, R140, RZ ;  /* 0x0000008c02077227 */ /* 0x000fe200078e00ff */
[----:B------:R-:W-:-:S02]  /*8d10*/  ISETP.GT.U32.AND P2, PT, R3, R138, PT ;  /* 0x0000008a0300720c */ /* 0x000fc40003f44070 */
[----:B------:R-:W-:Y:S01]  /*8d20*/  IABS R142, R146 ;  /* 0x00000092008e7213 */ /* 0x000fe20000000000 */
[----:B------:R-:W-:-:S04]  /*8d30*/  IMAD.HI.U32 R8, R2, R141, RZ ;  /* 0x0000008d02087227 */ /* 0x000fc800078e00ff */
[----:B------:R-:W-:Y:S01]  /*8d40*/  @!P6 IMAD.MOV R136, RZ, RZ, -R136 ;  /* 0x000000ffff88e224 */ /* 0x000fe200078e0a88 */
[----:B------:R-:W-:Y:S01]  /*8d50*/  ISETP.GT.U32.AND P6, PT, R3, R139, PT ;  /* 0x0000008b0300720c */ /* 0x000fe20003fc4070 */
[----:B------:R-:W-:Y:S02]  /*8d60*/  IMAD.MOV R7, RZ, RZ, -R7 ;  /* 0x000000ffff077224 */ /* 0x000fe400078e0a07 */
[----:B------:R-:W-:Y:S02]  /*8d70*/  IMAD.MOV R8, RZ, RZ, -R8 ;  /* 0x000000ffff087224 */ /* 0x000fe400078e0a08 */
[----:B------:R-:W-:Y:S01]  /*8d80*/  @!P1 IMAD.IADD R137, R137, 0x1, -R3 ;  /* 0x0000000189899824 */ /* 0x000fe200078e0a03 */
[----:B------:R-:W-:Y:S01]  /*8d90*/  ISETP.GE.AND P1, PT, R143, RZ, PT ;  /* 0x000000ff8f00720c */ /* 0x000fe20003f26270 */
[C---:B------:R-:W-:Y:S01]  /*8da0*/  IMAD R140, R3.reuse, R7, R140 ;  /* 0x00000007038c7224 */ /* 0x040fe200078e028c */
[----:B------:R-:W-:Y:S01]  /*8db0*/  IABS R143, R147 ;  /* 0x00000093008f7213 */ /* 0x000fe20000000000 */
[----:B------:R-:W-:-:S02]  /*8dc0*/  IMAD R141, R3, R8, R141 ;  /* 0x00000008038d7224 */ /* 0x000fc400078e028d */
[----:B------:R-:W-:Y:S01]  /*8dd0*/  @!P2 IMAD.IADD R138, R138, 0x1, -R3 ;  /* 0x000000018a8aa824 */ /* 0x000fe200078e0a03 */
[C---:B------:R-:W-:Y:S01]  /*8de0*/  ISETP.GT.U32.AND P2, PT, R3.reuse, R140, PT ;  /* 0x0000008c0300720c */ /* 0x040fe20003f44070 */
[----:B------:R-:W-:Y:S01]  /*8df0*/  @!P4 IMAD.MOV R137, RZ, RZ, -R137 ;  /* 0x000000ffff89c224 */ /* 0x000fe200078e0a89 */
[----:B------:R-:W-:Y:S01]  /*8e00*/  ISETP.GT.U32.AND P4, PT, R3, R141, PT ;  /* 0x0000008d0300720c */ /* 0x000fe20003f84070 */
[----:B------:R-:W-:Y:S02]  /*8e10*/  @!P6 IMAD.IADD R139, R139, 0x1, -R3 ;  /* 0x000000018b8be824 */ /* 0x000fe400078e0a03 */
[----:B------:R-:W-:-:S03]  /*8e20*/  IMAD.HI.U32 R7, R2, R142, RZ ;  /* 0x0000008e02077227 */ /* 0x000fc600078e00ff */
[----:B------:R-:W-:Y:S01]  /*8e30*/  ISETP.GT.U32.AND P6, PT, R3, R139, PT ;  /* 0x0000008b0300720c */ /* 0x000fe20003fc4070 */
[----:B------:R-:W-:Y:S02]  /*8e40*/  VIADD R8, R6, 0xde ;  /* 0x000000de06087836 */ /* 0x000fe40000000000 */
[----:B------:R-:W-:Y:S02]  /*8e50*/  IMAD.MOV R7, RZ, RZ, -R7 ;  /* 0x000000ffff077224 */ /* 0x000fe400078e0a07 */
[--C-:B------:R-:W-:Y:S01]  /*8e60*/  @!P2 IMAD.IADD R140, R140, 0x1, -R3.reuse ;  /* 0x000000018c8ca824 */ /* 0x100fe200078e0a03 */
[----:B------:R-:W-:Y:S01]  /*8e70*/  IABS R145, R8 ;  /* 0x0000000800917213 */ /* 0x000fe20000000000 */
[----:B------:R-:W-:Y:S02]  /*8e80*/  @!P4 IMAD.IADD R141, R141, 0x1, -R3 ;  /* 0x000000018d8dc824 */ /* 0x000fe400078e0a03 */
[C---:B------:R-:W-:Y:S01]  /*8e90*/  IMAD R142, R3.reuse, R7, R142 ;  /* 0x00000007038e7224 */ /* 0x040fe200078e028e */
[C---:B------:R-:W-:Y:S01]  /*8ea0*/  ISETP.GT.U32.AND P2, PT, R3.reuse, R140, PT ;  /* 0x0000008c0300720c */ /* 0x040fe20003f44070 */
[----:B------:R-:W-:Y:S01]  /*8eb0*/  IMAD.HI.U32 R7, R2, R143, RZ ;  /* 0x0000008f02077227 */ /* 0x000fe200078e00ff */
[----:B------:R-:W-:-:S03]  /*8ec0*/  ISETP.GT.U32.AND P4, PT, R3, R141, PT ;  /* 0x0000008d0300720c */ /* 0x000fc60003f84070 */
[----:B------:R-:W-:Y:S01]  /*8ed0*/  @!P5 IMAD.MOV R138, RZ, RZ, -R138 ;  /* 0x000000ffff8ad224 */ /* 0x000fe200078e0a8a */
[----:B------:R-:W-:Y:S01]  /*8ee0*/  ISETP.GE.AND P5, PT, R8, RZ, PT ;  /* 0x000000ff0800720c */ /* 0x000fe20003fa6270 */
[----:B------:R-:W-:Y:S01]  /*8ef0*/  @!P6 IMAD.IADD R139, R139, 0x1, -R3 ;  /* 0x000000018b8be824 */ /* 0x000fe200078e0a03 */
[----:B------:R-:W-:Y:S01]  /*8f00*/  ISETP.GT.U32.AND P6, PT, R3, R142, PT ;  /* 0x0000008e0300720c */ /* 0x000fe20003fc4070 */
[----:B------:R-:W-:-:S04]  /*8f10*/  IMAD.HI.U32 R8, R2, R145, RZ ;  /* 0x0000009102087227 */ /* 0x000fc800078e00ff */
[----:B------:R-:W-:Y:S01]  /*8f20*/  IMAD.MOV R144, RZ, RZ, -R7 ;  /* 0x000000ffff907224 */ /* 0x000fe200078e0a07 */
[----:B------:R-:W-:Y:S01]  /*8f30*/  LOP3.LUT R7, R5, 0xdc, RZ, 0xfc, !PT ;  /* 0x000000dc05077812 */ /* 0x000fe200078efcff */
[----:B------:R-:W-:Y:S02]  /*8f40*/  IMAD.MOV R8, RZ, RZ, -R8 ;  /* 0x000000ffff087224 */ /* 0x000fe400078e0a08 */
[----:B------:R-:W-:Y:S02]  /*8f50*/  IMAD R143, R3, R144, R143 ;  /* 0x00000090038f7224 */ /* 0x000fe400078e028f */
[----:B------:R-:W-:Y:S01]  /*8f60*/  @!P2 IMAD.IADD R140, R140, 0x1, -R3 ;  /* 0x000000018c8ca824 */ /* 0x000fe200078e0a03 */
[----:B------:R-:W-:Y:S01]  /*8f70*/  ISETP.GE.AND P2, PT, R147, RZ, PT ;  /* 0x000000ff9300720c */ /* 0x000fe20003f46270 */
[----:B------:R-:W-:Y:S01]  /*8f80*/  IMAD R144, R3, R8, R145 ;  /* 0x0000000803907224 */ /* 0x000fe200078e0291 */
[----:B------:R-:W-:Y:S01]  /*8f90*/  LOP3.LUT R8, R5, 0xda, RZ, 0xfc, !PT ;  /* 0x000000da05087812 */ /* 0x000fe200078efcff */
[--C-:B------:R-:W-:Y:S01]  /*8fa0*/  @!P4 IMAD.IADD R141, R141, 0x1, -R3.reuse ;  /* 0x000000018d8dc824 */ /* 0x100fe200078e0a03 */
[C---:B------:R-:W-:Y:S01]  /*8fb0*/  ISETP.GT.U32.AND P4, PT, R3.reuse, R143, PT ;  /* 0x0000008f0300720c */ /* 0x040fe20003f84070 */
[----:B------:R-:W-:Y:S01]  /*8fc0*/  @!P6 IMAD.IADD R142, R142, 0x1, -R3 ;  /* 0x000000018e8ee824 */ /* 0x000fe200078e0a03 */
[----:B------:R-:W-:Y:S01]  /*8fd0*/  IABS R145, R7 ;  /* 0x0000000700917213 */ /* 0x000fe20000000000 */
[----:B------:R-:W-:Y:S01]  /*8fe0*/  @!P3 IMAD.MOV R140, RZ, RZ, -R140 ;  /* 0x000000ffff8cb224 */ /* 0x000fe200078e0a8c */
[C---:B------:R-:W-:Y:S01]  /*8ff0*/  ISETP.GT.U32.AND P3, PT, R3.reuse, R144, PT ;  /* 0x000000900300720c */ /* 0x040fe20003f64070 */
[----:B------:R-:W-:Y:S01]  /*9000*/  @!P1 IMAD.MOV R141, RZ, RZ, -R141 ;  /* 0x000000ffff8d9224 */ /* 0x000fe200078e0a8d */
[----:B------:R-:W-:Y:S01]  /*9010*/  ISETP.GT.U32.AND P6, PT, R3, R142, PT ;  /* 0x0000008e0300720c */ /* 0x000fe20003fc4070 */
[----:B------:R-:W-:Y:S01]  /*9020*/  @!P0 IMAD.MOV R139, RZ, RZ, -R139 ;  /* 0x000000ffff8b8224 */ /* 0x000fe200078e0a8b */
[----:B------:R-:W-:-:S02]  /*9030*/  IABS R147, R8 ;  /* 0x0000000800937213 */ /* 0x000fc40000000000 */
[----:B------:R-:W-:Y:S01]  /*9040*/  ISETP.GE.AND P1, PT, R7, RZ, PT ;  /* 0x000000ff0700720c */ /* 0x000fe20003f26270 */
[----:B------:R-:W-:Y:S01]  /*9050*/  IMAD.HI.U32 R7, R2, R145, RZ ;  /* 0x0000009102077227 */ /* 0x000fe200078e00ff */
[----:B------:R-:W-:-:S03]  /*9060*/  ISETP.GE.AND P0, PT, R146, RZ, PT ;  /* 0x000000ff9200720c */ /* 0x000fc60003f06270 */
[--C-:B------:R-:W-:Y:S02]  /*9070*/  @!P4 IMAD.IADD R143, R143, 0x1, -R3.reuse ;  /* 0x000000018f8fc824 */ /* 0x100fe400078e0a03 */
[--C-:B------:R-:W-:Y:S02]  /*9080*/  @!P3 IMAD.IADD R144, R144, 0x1, -R3.reuse ;  /* 0x000000019090b824 */ /* 0x100fe400078e0a03 */
[----:B------:R-:W-:Y:S01]  /*9090*/  @!P6 IMAD.IADD R142, R142, 0x1, -R3 ;  /* 0x000000018e8ee824 */ /* 0x000fe200078e0a03 */
[C---:B------:R-:W-:Y:S01]  /*90a0*/  ISETP.GT.U32.AND P4, PT, R3.reuse, R143, PT ;  /* 0x0000008f0300720c */ /* 0x040fe20003f84070 */
[----:B------:R-:W-:Y:S01]  /*90b0*/  IMAD.MOV R146, RZ, RZ, -R7 ;  /* 0x000000ffff927224 */ /* 0x000fe200078e0a07 */
[----:B------:R-:W-:Y:S01]  /*90c0*/  ISETP.GE.AND P6, PT, R8, RZ, PT ;  /* 0x000000ff0800720c */ /* 0x000fe20003fc6270 */
[----:B------:R-:W-:Y:S01]  /*90d0*/  IMAD.HI.U32 R8, R2, R147, RZ ;  /* 0x0000009302087227 */ /* 0x000fe200078e00ff */
[----:B------:R-:W-:-:S03]  /*90e0*/  ISETP.GT.U32.AND P3, PT, R3, R144, PT ;  /* 0x000000900300720c */ /* 0x000fc60003f64070 */
[----:B------:R-:W-:Y:S02]  /*90f0*/  IMAD.MOV R8, RZ, RZ, -R8 ;  /* 0x000000ffff087224 */ /* 0x000fe400078e0a08 */
[C---:B------:R-:W-:Y:S02]  /*9100*/  IMAD R145, R3.reuse, R146, R145 ;  /* 0x0000009203917224 */ /* 0x040fe400078e0291 */
[----:B------:R-:W-:Y:S02]  /*9110*/  IMAD R146, R3, R8, R147 ;  /* 0x0000000803927224 */ /* 0x000fe400078e0293 */
[----:B------:R-:W-:Y:S01]  /*9120*/  @!P4 IMAD.IADD R143, R143, 0x1, -R3 ;  /* 0x000000018f8fc824 */ /* 0x000fe200078e0a03 */
[----:B------:R-:W-:Y:S01]  /*9130*/  ISETP.GT.U32.AND P4, PT, R3, R145, PT ;  /* 0x000000910300720c */ /* 0x000fe20003f84070 */
[----:B------:R-:W-:-:S04]  /*9140*/  IMAD.HI.U32 R7, R2, R148, RZ ;  /* 0x0000009402077227 */ /* 0x000fc800078e00ff */
[----:B------:R-:W-:Y:S01]  /*9150*/  @!P3 IMAD.IADD R144, R144, 0x1, -R3 ;  /* 0x000000019090b824 */ /* 0x000fe200078e0a03 */
[----:B------:R-:W-:Y:S01]  /*9160*/  ISETP.GT.U32.AND P3, PT, R3, R146, PT ;  /* 0x000000920300720c */ /* 0x000fe20003f64070 */
[----:B------:R-:W-:Y:S01]  /*9170*/  @!P0 IMAD.MOV R142, RZ, RZ, -R142 ;  /* 0x000000ffff8e8224 */ /* 0x000fe200078e0a8e */
[----:B------:R-:W-:Y:S01]  /*9180*/  ISETP.GE.AND P0, PT, R149, RZ, PT ;  /* 0x000000ff9500720c */ /* 0x000fe20003f06270 */
[----:B------:R-:W-:Y:S01]  /*9190*/  IMAD.MOV R7, RZ, RZ, -R7 ;  /* 0x000000ffff077224 */ /* 0x000fe200078e0a07 */
[----:B------:R-:W-:Y:S01]  /*91a0*/  IABS R149, R153 ;  /* 0x0000009900957213 */ /* 0x000fe20000000000 */
[----:B------:R-:W-:-:S04]  /*91b0*/  IMAD.HI.U32 R8, R2, R150, RZ ;  /* 0x0000009602087227 */ /* 0x000fc800078e00ff */
[--C-:B------:R-:W-:Y:S02]  /*91c0*/  @!P4 IMAD.IADD R145, R145, 0x1, -R3.reuse ;  /* 0x000000019191c824 */ /* 0x100fe400078e0a03 */
[C---:B------:R-:W-:Y:S02]  /*91d0*/  IMAD R147, R3.reuse, R7, R148 ;  /* 0x0000000703937224 */ /* 0x040fe400078e0294 */
[----:B------:R-:W-:Y:S01]  /*91e0*/  @!P3 IMAD.IADD R146, R146, 0x1, -R3 ;  /* 0x000000019292b824 */ /* 0x000fe200078e0a03 */
[C---:B------:R-:W-:Y:S01]  /*91f0*/  ISETP.GT.U32.AND P3, PT, R3.reuse, R145, PT ;  /* 0x000000910300720c */ /* 0x040fe20003f64070 */
[----:B------:R-:W-:Y:S01]  /*9200*/  IMAD.HI.U32 R7, R2, R149, RZ ;  /* 0x0000009502077227 */ /* 0x000fe200078e00ff */
[----:B------:R-:W-:-:S03]  /*9210*/  ISETP.GT.U32.AND P4, PT, R3, R147, PT ;  /* 0x000000930300720c */ /* 0x000fc60003f84070 */
[----:B------:R-:W-:Y:S02]  /*9220*/  IMAD.MOV R148, RZ, RZ, -R7 ;  /* 0x000000ffff947224 */ /* 0x000fe400078e0a07 */
[----:B------:R-:W-:Y:S02]  /*9230*/  IMAD.MOV R8, RZ, RZ, -R8 ;  /* 0x000000ffff087224 */ /* 0x000fe400078e0a08 */
[C---:B------:R-:W-:Y:S02]  /*9240*/  IMAD R148, R3.reuse, R148, R149 ;  /* 0x0000009403947224 */ /* 0x040fe400078e0295 */
[----:B------:R-:W-:Y:S02]  /*9250*/  IMAD R149, R3, R8, R150 ;  /* 0x0000000803957224 */ /* 0x000fe400078e0296 */
[----:B------:R-:W-:Y:S01]  /*9260*/  @!P3 IMAD.IADD R145, R145, 0x1, -R3 ;  /* 0x000000019191b824 */ /* 0x000fe200078e0a03 */
[C---:B------:R-:W-:Y:S01]  /*9270*/  ISETP.GT.U32.AND P3, PT, R3.reuse, R148, PT ;  /* 0x000000940300720c */ /* 0x040fe20003f64070 */
[----:B------:R-:W-:Y:S01]  /*9280*/  @!P5 IMAD.MOV R144, RZ, RZ, -R144 ;  /* 0x000000ffff90d224 */ /* 0x000fe200078e0a90 */
[----:B------:R-:W-:Y:S01]  /*9290*/  ISETP.GT.U32.AND P5, PT, R3, R149, PT ;  /* 0x000000950300720c */ /* 0x000fe20003fa4070 */
[----:B------:R-:W-:-:S04]  /*92a0*/  IMAD.HI.U32 R7, R2, R151, RZ ;  /* 0x0000009702077227 */ /* 0x000fc800078e00ff */
[----:B------:R-:W-:Y:S02]  /*92b0*/  IMAD.MOV.U32 R8, RZ, RZ, R152 ;  /* 0x000000ffff087224 */ /* 0x000fe400078e0098 */
[----:B------:R-:W-:Y:S02]  /*92c0*/  IMAD.MOV R150, RZ, RZ, -R7 ;  /* 0x000000ffff967224 */ /* 0x000fe400078e0a07 */
[----:B------:R-:W-:-:S04]  /*92d0*/  IMAD.HI.U32 R7, R2, R8, RZ ;  /* 0x0000000802077227 */ /* 0x000fc800078e00ff */
[--C-:B------:R-:W-:Y:S02]  /*92e0*/  @!P3 IMAD.IADD R148, R148, 0x1, -R3.reuse ;  /* 0x000000019494b824 */ /* 0x100fe400078e0a03 */
[----:B------:R-:W-:Y:S02]  /*92f0*/  @!P5 IMAD.IADD R149, R149, 0x1, -R3 ;  /* 0x000000019595d824 */ /* 0x000fe400078e0a03 */
[----:B------:R-:W-:Y:S01]  /*9300*/  @!P2 IMAD.MOV R143, RZ, RZ, -R143 ;  /* 0x000000ffff8fa224 */ /* 0x000fe200078e0a8f */
[C---:B------:R-:W-:Y:S01]  /*9310*/  ISETP.GT.U32.AND P5, PT, R3.reuse, R148, PT ;  /* 0x000000940300720c */ /* 0x040fe20003fa4070 */
[C---:B------:R-:W-:Y:S01]  /*9320*/  IMAD R150, R3.reuse, R150, R151 ;  /* 0x0000009603967224 */ /* 0x040fe200078e0297 */
[----:B------:R-:W-:Y:S01]  /*9330*/  ISETP.GT.U32.AND P2, PT, R3, R146, PT ;  /* 0x000000920300720c */ /* 0x000fe20003f44070 */
[----:B------:R-:W-:Y:S02]  /*9340*/  IMAD.MOV R151, RZ, RZ, -R7 ;  /* 0x000000ffff977224 */ /* 0x000fe400078e0a07 */
[----:B------:R-:W-:-:S02]  /*9350*/  @!P4 IMAD.IADD R147, R147, 0x1, -R3 ;  /* 0x000000019393c824 */ /* 0x000fc400078e0a03 */
[----:B------:R-:W-:Y:S02]  /*9360*/  VIADD R7, R6, 0xce ;  /* 0x000000ce06077836 */ /* 0x000fe40000000000 */
[C---:B------:R-:W-:Y:S01]  /*9370*/  IMAD R151, R3.reuse, R151, R8 ;  /* 0x0000009703977224 */ /* 0x040fe200078e0208 */
[C---:B------:R-:W-:Y:S01]  /*9380*/  ISETP.GT.U32.AND P4, PT, R3.reuse, R147, PT ;  /* 0x000000930300720c */ /* 0x040fe20003f84070 */
[----:B------:R-:W-:Y:S01]  /*9390*/  @!P1 IMAD.MOV R145, RZ, RZ, -R145 ;  /* 0x000000ffff919224 */ /* 0x000fe200078e0a91 */
[----:B------:R-:W-:Y:S01]  /*93a0*/  IABS R152, R7 ;  /* 0x0000000700987213 */ /* 0x000fe20000000000 */
[--C-:B------:R-:W-:Y:S01]  /*93b0*/  @!P5 IMAD.IADD R148, R148, 0x1, -R3.reuse ;  /* 0x000000019494d824 */ /* 0x100fe200078e0a03 */
[----:B------:R-:W-:Y:S01]  /*93c0*/  ISETP.GT.U32.AND P5, PT, R3, R151, PT ;  /* 0x000000970300720c */ /* 0x000fe20003fa4070 */
[----:B------:R-:W-:Y:S01]  /*93d0*/  @!P2 IMAD.IADD R146, R146, 0x1, -R3 ;  /* 0x000000019292a824 */ /* 0x000fe200078e0a03 */
[----:B------:R-:W-:Y:S02]  /*93e0*/  ISETP.GE.AND P2, PT, R153, RZ, PT ;  /* 0x000000ff9900720c */ /* 0x000fe40003f46270 */
[----:B------:R-:W-:Y:S01]  /*93f0*/  ISETP.GE.AND P3, PT, R7, RZ, PT ;  /* 0x000000ff0700720c */ /* 0x000fe20003f66270 */
[----:B------:R-:W-:Y:S01]  /*9400*/  IMAD.HI.U32 R7, R2, R152, RZ ;  /* 0x0000009802077227 */ /* 0x000fe200078e00ff */
[----:B------:R-:W-:-:S02]  /*9410*/  IABS R153, R157 ;  /* 0x0000009d00997213 */ /* 0x000fc40000000000 */
[----:B------:R-:W-:Y:S01]  /*9420*/  ISETP.GT.U32.AND P1, PT, R3, R150, PT ;  /* 0x000000960300720c */ /* 0x000fe20003f24070 */
[----:B------:R-:W-:Y:S02]  /*9430*/  IMAD.MOV R7, RZ, RZ, -R7 ;  /* 0x000000ffff077224 */ /* 0x000fe400078e0a07 */
[--C-:B------:R-:W-:Y:S01]  /*9440*/  @!P4 IMAD.IADD R147, R147, 0x1, -R3.reuse ;  /* 0x000000019393c824 */ /* 0x100fe200078e0a03 */
[----:B------:R-:W-:Y:S01]  /*9450*/  ISETP.GE.AND P4, PT, R154, RZ, PT ;  /* 0x000000ff9a00720c */ /* 0x000fe20003f86270 */
[----:B------:R-:W-:Y:S01]  /*9460*/  IMAD R152, R3, R7, R152 ;  /* 0x0000000703987224 */ /* 0x000fe200078e0298 */
[----:B------:R-:W-:Y:S01]  /*9470*/  IABS R154, R158 ;  /* 0x0000009e009a7213 */ /* 0x000fe20000000000 */
[----:B------:R-:W-:Y:S01]  /*9480*/  @!P5 IMAD.IADD R151, R151, 0x1, -R3 ;  /* 0x000000019797d824 */ /* 0x000fe200078e0a03 */
[----:B------:R-:W-:Y:S01]  /*9490*/  ISETP.GE.AND P5, PT, R157, RZ, PT ;  /* 0x000000ff9d00720c */ /* 0x000fe20003fa6270 */
[----:B------:R-:W-:Y:S01]  /*94a0*/  IMAD.HI.U32 R7, R2, R153, RZ ;  /* 0x0000009902077227 */ /* 0x000fe200078e00ff */
[----:B------:R-:W-:-:S03]  /*94b0*/  IABS R157, R161 ;  /* 0x000000a1009d7213 */ /* 0x000fc60000000000 */
[----:B------:R-:W-:Y:S01]  /*94c0*/  @!P2 IMAD.MOV R148, RZ, RZ, -R148 ;  /* 0x000000ffff94a224 */ /* 0x000fe200078e0a94 */
[----:B------:R-:W-:Y:S01]  /*94d0*/  ISETP.GT.U32.AND P2, PT, R3, R151, PT ;  /* 0x000000970300720c */ /* 0x000fe20003f44070 */
[----:B------:R-:W-:Y:S02]  /*94e0*/  IMAD.MOV R8, RZ, RZ, -R7 ;  /* 0x000000ffff087224 */ /* 0x000fe400078e0a07 */
[----:B------:R-:W-:-:S04]  /*94f0*/  IMAD.HI.U32 R7, R2, R154, RZ ;  /* 0x0000009a02077227 */ /* 0x000fc800078e00ff */
[C---:B------:R-:W-:Y:S02]  /*9500*/  IMAD R153, R3.reuse, R8, R153 ;  /* 0x0000000803997224 */ /* 0x040fe400078e0299 */
[----:B------:R-:W-:Y:S02]  /*9510*/  IMAD.MOV R8, RZ, RZ, -R7 ;  /* 0x000000ffff087224 */ /* 0x000fe400078e0a07 */
[--C-:B------:R-:W-:Y:S02]  /*9520*/  @!P1 IMAD.IADD R150, R150, 0x1, -R3.reuse ;  /* 0x0000000196969824 */ /* 0x100fe400078e0a03 */
[C---:B------:R-:W-:Y:S02]  /*9530*/  IMAD R154, R3.reuse, R8, R154 ;  /* 0x00000008039a7224 */ /* 0x040fe400078e029a */
[----:B------:R-:W-:Y:S01]  /*9540*/  @!P6 IMAD.MOV R146, RZ, RZ, -R146 ;  /* 0x000000ffff92e224 */ /* 0x000fe200078e0a92 */
[----:B------:R-:W-:Y:S01]  /*9550*/  ISETP.GT.U32.AND P6, PT, R3, R149, PT ;  /* 0x000000950300720c */ /* 0x000fe20003fc4070 */
[----:B------:R-:W-:Y:S01]  /*9560*/  @!P2 IMAD.IADD R151, R151, 0x1, -R3 ;  /* 0x000000019797a824 */ /* 0x000fe200078e0a03 */
[C---:B------:R-:W-:Y:S01]  /*9570*/  ISETP.GT.U32.AND P1, PT, R3.reuse, R150, PT ;  /* 0x000000960300720c */ /* 0x040fe20003f24070 */
[----:B------:R-:W-:Y:S01]  /*9580*/  @!P0 IMAD.MOV R147, RZ, RZ, -R147 ;  /* 0x000000ffff938224 */ /* 0x000fe200078e0a93 */
[----:B------:R-:W-:-:S02]  /*9590*/  ISETP.GT.U32.AND P2, PT, R3, R154, PT ;  /* 0x0000009a0300720c */ /* 0x000fc40003f44070 */
[----:B------:R-:W-:Y:S02]  /*95a0*/  ISETP.GE.AND P0, PT, R155, RZ, PT ;  /* 0x000000ff9b00720c */ /* 0x000fe40003f06270 */
[----:B------:R-:W-:-:S05]  /*95b0*/  IABS R155, R159 ;  /* 0x0000009f009b7213 */ /* 0x000fca0000000000 */
[--C-:B------:R-:W-:Y:S01]  /*95c0*/  @!P6 IMAD.IADD R149, R149, 0x1, -R3.reuse ;  /* 0x000000019595e824 */ /* 0x100fe200078e0a03 */
[----:B------:R-:W-:Y:S01]  /*95d0*/  ISETP.GE.AND P6, PT, R156, RZ, PT ;  /* 0x000000ff9c00720c */ /* 0x000fe20003fc6270 */
[--C-:B------:R-:W-:Y:S01]  /*95e0*/  @!P1 IMAD.IADD R150, R150, 0x1, -R3.reuse ;  /* 0x0000000196969824 */ /* 0x100fe200078e0a03 */
[----:B------:R-:W-:Y:S01]  /*95f0*/  ISETP.GT.U32.AND P1, PT, R3, R152, PT ;  /* 0x000000980300720c */ /* 0x000fe20003f24070 */
[----:B------:R-:W-:Y:S01]  /*9600*/  @!P2 IMAD.IADD R154, R154, 0x1, -R3 ;  /* 0x000000019a9aa824 */ /* 0x000fe200078e0a03 */
[----:B------:R-:W-:Y:S01]  /*9610*/  IABS R156, R160 ;  /* 0x000000a0009c7213 */ /* 0x000fe20000000000 */
[----:B------:R-:W-:-:S03]  /*9620*/  IMAD.HI.U32 R7, R2, R155, RZ ;  /* 0x0000009b02077227 */ /* 0x000fc600078e00ff */
[C---:B------:R-:W-:Y:S01]  /*9630*/  ISETP.GT.U32.AND P2, PT, R3.reuse, R154, PT ;  /* 0x0000009a0300720c */ /* 0x040fe20003f44070 */
[----:B------:R-:W-:Y:S01]  /*9640*/  @!P4 IMAD.MOV R149, RZ, RZ, -R149 ;  /* 0x000000ffff95c224 */ /* 0x000fe200078e0a95 */
[----:B------:R-:W-:Y:S01]  /*9650*/  ISETP.GT.U32.AND P4, PT, R3, R153, PT ;  /* 0x000000990300720c */ /* 0x000fe20003f84070 */
[----:B------:R-:W-:Y:S02]  /*9660*/  IMAD.MOV R8, RZ, RZ, -R7 ;  /* 0x000000ffff087224 */ /* 0x000fe400078e0a07 */
[----:B------:R-:W-:-:S04]  /*9670*/  IMAD.HI.U32 R7, R2, R156, RZ ;  /* 0x0000009c02077227 */ /* 0x000fc800078e00ff */
[----:B------:R-:W-:Y:S02]  /*9680*/  IMAD.MOV R7, RZ, RZ, -R7 ;  /* 0x000000ffff077224 */ /* 0x000fe400078e0a07 */
[--C-:B------:R-:W-:Y:S02]  /*9690*/  @!P1 IMAD.IADD R152, R152, 0x1, -R3.reuse ;  /* 0x0000000198989824 */ /* 0x100fe400078e0a03 */
[----:B------:R-:W-:Y:S02]  /*96a0*/  IMAD R156, R3, R7, R156 ;  /* 0x00000007039c7224 */ /* 0x000fe400078e029c */
[--C-:B------:R-:W-:Y:S01]  /*96b0*/  @!P4 IMAD.IADD R153, R153, 0x1, -R3.reuse ;  /* 0x000000019999c824 */ /* 0x100fe200078e0a03 */
[C---:B------:R-:W-:Y:S01]  /*96c0*/  ISETP.GT.U32.AND P1, PT, R3.reuse, R152, PT ;  /* 0x000000980300720c */ /* 0x040fe20003f24070 */
[----:B------:R-:W-:Y:S01]  /*96d0*/  @!P2 IMAD.IADD R154, R154, 0x1, -R3 ;  /* 0x000000019a9aa824 */ /* 0x000fe200078e0a03 */
[C---:B------:R-:W-:Y:S01]  /*96e0*/  ISETP.GT.U32.AND P2, PT, R3.reuse, R156, PT ;  /* 0x0000009c0300720c */ /* 0x040fe20003f44070 */
[----:B------:R-:W-:Y:S01]  /*96f0*/  @!P0 IMAD.MOV R150, RZ, RZ, -R150 ;  /* 0x000000ffff968224 */ /* 0x000fe200078e0a96 */
[----:B------:R-:W-:Y:S01]  /*9700*/  ISETP.GE.AND P0, PT, R158, RZ, PT ;  /* 0x000000ff9e00720c */ /* 0x000fe20003f06270 */
[C---:B------:R-:W-:Y:S01]  /*9710*/  IMAD R155, R3.reuse, R8, R155 ;  /* 0x00000008039b7224 */ /* 0x040fe200078e029b */
[----:B------:R-:W-:Y:S01]  /*9720*/  ISETP.GT.U32.AND P4, PT, R3, R153, PT ;  /* 0x000000990300720c */ /* 0x000fe20003f84070 */
[----:B------:R-:W-:Y:S01]  /*9730*/  IMAD.HI.U32 R8, R2, R157, RZ ;  /* 0x0000009d02087227 */ /* 0x000fe200078e00ff */
[----:B------:R-:W-:-:S03]  /*9740*/  IABS R158, R162 ;  /* 0x000000a2009e7213 */ /* 0x000fc60000000000 */
[----:B------:R-:W-:Y:S01]  /*9750*/  @!P6 IMAD.MOV R151, RZ, RZ, -R151 ;  /* 0x000000ffff97e224 */ /* 0x000fe200078e0a97 */
[----:B------:R-:W-:Y:S01]  /*9760*/  ISETP.GT.U32.AND P6, PT, R3, R155, PT ;  /* 0x0000009b0300720c */ /* 0x000fe20003fc4070 */
[----:B------:R-:W-:-:S04]  /*9770*/  IMAD.HI.U32 R7, R2, R158, RZ ;  /* 0x0000009e02077227 */ /* 0x000fc800078e00ff */
[--C-:B------:R-:W-:Y:S01]  /*9780*/  @!P1 IMAD.IADD R152, R152, 0x1, -R3.reuse ;  /* 0x0000000198989824 */ /* 0x100fe200078e0a03 */
[----:B------:R-:W-:Y:S01]  /*9790*/  ISETP.GE.AND P1, PT, R159, RZ, PT ;  /* 0x000000ff9f00720c */ /* 0x000fe20003f26270 */
[----:B------:R-:W-:Y:S01]  /*97a0*/  IMAD.MOV R8, RZ, RZ, -R8 ;  /* 0x000000ffff087224 */ /* 0x000fe200078e0a08 */
[----:B------:R-:W-:Y:S01]  /*97b0*/  IABS R159, R164 ;  /* 0x000000a4009f7213 */ /* 0x000fe20000000000 */
[----:B------:R-:W-:Y:S02]  /*97c0*/  @!P2 IMAD.IADD R156, R156, 0x1, -R3 ;  /* 0x000000019c9ca824 */ /* 0x000fe400078e0a03 */
[----:B------:R-:W-:Y:S02]  /*97d0*/  IMAD.MOV R7, RZ, RZ, -R7 ;  /* 0x000000ffff077224 */ /* 0x000fe400078e0a07 */
[C---:B------:R-:W-:Y:S01]  /*97e0*/  IMAD R157, R3.reuse, R8, R157 ;  /* 0x00000008039d7224 */ /* 0x040fe200078e029d */
[----:B------:R-:W-:Y:S01]  /*97f0*/  ISETP.GT.U32.AND P2, PT, R3, R156, PT ;  /* 0x0000009c0300720c */ /* 0x000fe20003f44070 */
[----:B------:R-:W-:Y:S01]  /*9800*/  @!P4 IMAD.IADD R153, R153, 0x1, -R3 ;  /* 0x000000019999c824 */ /* 0x000fe200078e0a03 */
[----:B------:R-:W-:Y:S01]  /*9810*/  ISETP.GE.AND P4, PT, R161, RZ, PT ;  /* 0x000000ffa100720c */ /* 0x000fe20003f86270 */
[----:B------:R-:W-:Y:S01]  /*9820*/  VIADD R8, R6, 0xbe ;  /* 0x000000be06087836 */ /* 0x000fe20000000000 */
[----:B------:R-:W-:Y:S01]  /*9830*/  IABS R161, R165 ;  /* 0x000000a500a17213 */ /* 0x000fe20000000000 */
[----:B------:R-:W-:-:S02]  /*9840*/  IMAD R158, R3, R7, R158 ;  /* 0x00000007039e7224 */ /* 0x000fc400078e029e */
[----:B------:R-:W-:-:S04]  /*9850*/  IMAD.HI.U32 R7, R2, R159, RZ ;  /* 0x0000009f02077227 */ /* 0x000fc800078e00ff */
[----:B------:R-:W-:Y:S01]  /*9860*/  @!P3 IMAD.MOV R152, RZ, RZ, -R152 ;  /* 0x000000ffff98b224 */ /* 0x000fe200078e0a98 */
[----:B------:R-:W-:Y:S01]  /*9870*/  ISETP.GE.AND P3, PT, R160, RZ, PT ;  /* 0x000000ffa000720c */ /* 0x000fe20003f66270 */
[----:B------:R-:W-:Y:S01]  /*9880*/  @!P5 IMAD.MOV R153, RZ, RZ, -R153 ;  /* 0x000000ffff99d224 */ /* 0x000fe200078e0a99 */
[----:B------:R-:W-:Y:S01]  /*9890*/  ISETP.GE.AND P5, PT, R8, RZ, PT ;  /* 0x000000ff0800720c */ /* 0x000fe20003fa6270 */
[----:B------:R-:W-:Y:S01]  /*98a0*/  @!P6 IMAD.IADD R155, R155, 0x1, -R3 ;  /* 0x000000019b9be824 */ /* 0x000fe200078e0a03 */
[----:B------:R-:W-:Y:S01]  /*98b0*/  IABS R160, R8 ;  /* 0x0000000800a07213 */ /* 0x000fe20000000000 */
[----:B------:R-:W-:Y:S02]  /*98c0*/  IMAD.MOV R8, RZ, RZ, -R7 ;  /* 0x000000ffff087224 */ /* 0x000fe400078e0a07 */
[----:B------:R-:W-:Y:S01]  /*98d0*/  @!P0 IMAD.MOV R154, RZ, RZ, -R154 ;  /* 0x000000ffff9a8224 */ /* 0x000fe200078e0a9a */
[C---:B------:R-:W-:Y:S01]  /*98e0*/  ISETP.GT.U32.AND P6, PT, R3.reuse, R155, PT ;  /* 0x0000009b0300720c */ /* 0x040fe20003fc4070 */
[C---:B------:R-:W-:Y:S01]  /*98f0*/  IMAD R159, R3.reuse, R8, R159 ;  /* 0x00000008039f7224 */ /* 0x040fe200078e029f */
[----:B------:R-:W-:Y:S01]  /*9900*/  ISETP.GT.U32.AND P0, PT, R3, R157, PT ;  /* 0x0000009d0300720c */ /* 0x000fe20003f04070 */
[----:B------:R-:W-:-:S02]  /*9910*/  @!P2 IMAD.IADD R156, R156, 0x1, -R3 ;  /* 0x000000019c9ca824 */ /* 0x000fc400078e0a03 */
[----:B------:R-:W-:Y:S01]  /*9920*/  IMAD.HI.U32 R7, R2, R160, RZ ;  /* 0x000000a002077227 */ /* 0x000fe200078e00ff */
[----:B------:R-:W-:-:S03]  /*9930*/  ISETP.GT.U32.AND P2, PT, R3, R159, PT ;  /* 0x0000009f0300720c */ /* 0x000fc60003f44070 */
[----:B------:R-:W-:Y:S02]  /*9940*/  IMAD.MOV R7, RZ, RZ, -R7 ;  /* 0x000000ffff077224 */ /* 0x000fe400078e0a07 */
[----:B------:R-:W-:-:S04]  /*9950*/  IMAD.HI.U32 R8, R2, R163, RZ ;  /* 0x000000a302087227 */ /* 0x000fc800078e00ff */
[--C-:B------:R-:W-:Y:S01]  /*9960*/  @!P6 IMAD.IADD R155, R155, 0x1, -R3.reuse ;  /* 0x000000019b9be824 */ /* 0x100fe200078e0a03 */
[----:B------:R-:W-:Y:S01]  /*9970*/  ISETP.GE.AND P6, PT, R162, RZ, PT ;  /* 0x000000ffa200720c */ /* 0x000fe20003fc6270 */
[----:B------:R-:W-:Y:S02]  /*9980*/  @!P0 IMAD.IADD R157, R157, 0x1, -R3 ;  /* 0x000000019d9d8824 */ /* 0x000fe400078e0a03 */
[----:B------:R-:W-:Y:S01]  /*9990*/  @!P1 IMAD.MOV R155, RZ, RZ, -R155 ;  /* 0x000000ffff9b9224 */ /* 0x000fe200078e0a9b */
[----:B------:R-:W-:Y:S01]  /*99a0*/  ISETP.GT.U32.AND P1, PT, R3, R158, PT ;  /* 0x0000009e0300720c */ /* 0x000fe20003f24070 */
[----:B------:R-:W-:Y:S01]  /*99b0*/  @!P2 IMAD.IADD R159, R159, 0x1, -R3 ;  /* 0x000000019f9fa824 */ /* 0x000fe200078e0a03 */
[C---:B------:R-:W-:Y:S01]  /*99c0*/  ISETP.GT.U32.AND P0, PT, R3.reuse, R157, PT ;  /* 0x0000009d0300720c */ /* 0x040fe20003f04070 */
[C---:B------:R-:W-:Y:S02]  /*99d0*/  IMAD R160, R3.reuse, R7, R160 ;  /* 0x0000000703a07224 */ /* 0x040fe400078e02a0 */
[----:B------:R-:W-:Y:S01]  /*99e0*/  IMAD.HI.U32 R7, R2, R161, RZ ;  /* 0x000000a102077227 */ /* 0x000fe200078e00ff */
[----:B------:R-:W-:-:S03]  /*99f0*/  ISETP.GT.U32.AND P2, PT, R3, R159, PT ;  /* 0x0000009f0300720c */ /* 0x000fc60003f44070 */
[----:B------:R-:W-:Y:S02]  /*9a00*/  IMAD.MOV R162, RZ, RZ, -R7 ;  /* 0x000000ffffa27224 */ /* 0x000fe400078e0a07 */
[----:B------:R-:W-:Y:S02]  /*9a10*/  IMAD.MOV R8, RZ, RZ, -R8 ;  /* 0x000000ffff087224 */ /* 0x000fe400078e0a08 */
[--C-:B------:R-:W-:Y:S01]  /*9a20*/  @!P1 IMAD.IADD R158, R158, 0x1, -R3.reuse ;  /* 0x000000019e9e9824 */ /* 0x100fe200078e0a03 */
[----:B------:R-:W-:Y:S01]  /*9a30*/  ISETP.GE.AND P1, PT, R164, RZ, PT ;  /* 0x000000ffa400720c */ /* 0x000fe20003f26270 */
[----:B------:R-:W-:Y:S01]  /*9a40*/  @!P0 IMAD.IADD R157, R157, 0x1, -R3 ;  /* 0x000000019d9d8824 */ /* 0x000fe200078e0a03 */
[C---:B------:R-:W-:Y:S01]  /*9a50*/  ISETP.GT.U32.AND P0, PT, R3.reuse, R160, PT ;  /* 0x000000a00300720c */ /* 0x040fe20003f04070 */
[C---:B------:R-:W-:Y:S01]  /*9a60*/  IMAD R161, R3.reuse, R162, R161 ;  /* 0x000000a203a17224 */ /* 0x040fe200078e02a1 */
[----:B------:R-:W-:Y:S01]  /*9a70*/  IABS R164, R167 ;  /* 0x000000a700a47213 */ /* 0x000fe20000000000 */
[----:B------:R-:W-:Y:S01]  /*9a80*/  IMAD R162, R3, R8, R163 ;  /* 0x0000000803a27224 */ /* 0x000fe200078e02a3 */
[----:B------:R-:W-:Y:S01]  /*9a90*/  LOP3.LUT R8, R5, 0xb6, RZ, 0xfc, !PT ;  /* 0x000000b605087812 */ /* 0x000fe200078efcff */
[----:B------:R-:W-:Y:S01]  /*9aa0*/  @!P3 IMAD.MOV R156, RZ, RZ, -R156 ;  /* 0x000000ffff9cb224 */ /* 0x000fe200078e0a9c */
[C---:B------:R-:W-:Y:S01]  /*9ab0*/  ISETP.GT.U32.AND P3, PT, R3.reuse, R158, PT ;  /* 0x0000009e0300720c */ /* 0x040fe20003f64070 */
[----:B------:R-:W-:Y:S01]  /*9ac0*/  @!P4 IMAD.MOV R157, RZ, RZ, -R157 ;  /* 0x000000ffff9dc224 */ /* 0x000fe200078e0a9d */
[----:B------:R-:W-:Y:S01]  /*9ad0*/  ISETP.GT.U32.AND P4, PT, R3, R161, PT ;  /* 0x000000a10300720c */ /* 0x000fe20003f84070 */
[----:B------:R-:W-:Y:S01]  /*9ae0*/  @!P2 IMAD.IADD R159, R159, 0x1, -R3 ;  /* 0x000000019f9fa824 */ /* 0x000fe200078e0a03 */
[----:B------:R-:W-:Y:S01]  /*9af0*/  ISETP.GT.U32.AND P2, PT, R3, R162, PT ;  /* 0x000000a20300720c */ /* 0x000fe20003f44070 */
[----:B------:R-:W-:-:S04]  /*9b00*/  IMAD.HI.U32 R7, R2, R164, RZ ;  /* 0x000000a402077227 */ /* 0x000fc800078e00ff */
[----:B------:R-:W-:Y:S02]  /*9b10*/  IMAD.MOV R7, RZ, RZ, -R7 ;  /* 0x000000ffff077224 */ /* 0x000fe400078e0a07 */
[--C-:B------:R-:W-:Y:S02]  /*9b20*/  @!P0 IMAD.IADD R160, R160, 0x1, -R3.reuse ;  /* 0x00000001a0a08824 */ /* 0x100fe400078e0a03 */
[C---:B------:R-:W-:Y:S02]  /*9b30*/  IMAD R163, R3.reuse, R7, R164 ;  /* 0x0000000703a37224 */ /* 0x040fe400078e02a4 */
[--C-:B------:R-:W-:Y:S01]  /*9b40*/  @!P3 IMAD.IADD R158, R158, 0x1, -R3.reuse ;  /* 0x000000019e9eb824 */ /* 0x100fe200078e0a03 */
[----:B------:R-:W-:Y:S01]  /*9b50*/  ISETP.GT.U32.AND P0, PT, R3, R160, PT ;  /* 0x000000a00300720c */ /* 0x000fe20003f04070 */
[--C-:B------:R-:W-:Y:S01]  /*9b60*/  @!P4 IMAD.IADD R161, R161, 0x1, -R3.reuse ;  /* 0x00000001a1a1c824 */ /* 0x100fe200078e0a03 */
[----:B------:R-:W-:Y:S01]  /*9b70*/  ISETP.GE.AND P3, PT, R165, RZ, PT ;  /* 0x000000ffa500720c */ /* 0x000fe20003f66270 */
[----:B------:R-:W-:Y:S01]  /*9b80*/  @!P2 IMAD.IADD R162, R162, 0x1, -R3 ;  /* 0x00000001a2a2a824 */ /* 0x000fe200078e0a03 */
[----:B------:R-:W-:Y:S01]  /*9b90*/  IABS R165, R8 ;  /* 0x0000000800a57213 */ /* 0x000fe20000000000 */
[----:B------:R-:W-:Y:S01]  /*9ba0*/  @!P6 IMAD.MOV R158, RZ, RZ, -R158 ;  /* 0x000000ffff9ee224 */ /* 0x000fe200078e0a9e */
[C---:B------:R-:W-:Y:S01]  /*9bb0*/  ISETP.GT.U32.AND P4, PT, R3.reuse, R163, PT ;  /* 0x000000a30300720c */ /* 0x040fe20003f84070 */
[----:B------:R-:W-:Y:S01]  /*9bc0*/  @!P1 IMAD.MOV R159, RZ, RZ, -R159 ;  /* 0x000000ffff9f9224 */ /* 0x000fe200078e0a9f */
[C---:B------:R-:W-:Y:S01]  /*9bd0*/  ISETP.GT.U32.AND P6, PT, R3.reuse, R162, PT ;  /* 0x000000a20300720c */ /* 0x040fe20003fc4070 */
[----:B------:R-:W-:Y:S01]  /*9be0*/  IMAD.HI.U32 R7, R2, R165, RZ ;  /* 0x000000a502077227 */ /* 0x000fe200078e00ff */
[----:B------:R-:W-:-:S02]  /*9bf0*/  ISETP.GT.U32.AND P2, PT, R3, R161, PT ;  /* 0x000000a10300720c */ /* 0x000fc40003f44070 */
[----:B------:R-:W-:Y:S01]  /*9c00*/  ISETP.GE.AND P1, PT, R167, RZ, PT ;  /* 0x000000ffa700720c */ /* 0x000fe20003f26270 */
[----:B------:R-:W-:Y:S01]  /*9c10*/  IMAD.MOV R164, RZ, RZ, -R7 ;  /* 0x000000ffffa47224 */ /* 0x000fe200078e0a07 */
[----:B------:R-:W-:Y:S01]  /*9c20*/  IABS R167, R171 ;  /* 0x000000ab00a77213 */ /* 0x000fe20000000000 */
[----:B------:R-:W-:Y:S01]  /*9c30*/  @!P0 IMAD.IADD R160, R160, 0x1, -R3 ;  /* 0x00000001a0a08824 */ /* 0x000fe200078e0a03 */
[----:B------:R-:W-:Y:S01]  /*9c40*/  ISETP.GE.AND P0, PT, R166, RZ, PT ;  /* 0x000000ffa600720c */ /* 0x000fe20003f06270 */
[----:B------:R-:W-:Y:S01]  /*9c50*/  IMAD R164, R3, R164, R165 ;  /* 0x000000a403a47224 */ /* 0x000fe200078e02a5 */
        /* <DEDUP_REMOVED lines=8> */
[----:B------:R-:W-:Y:S01]  /*9ce0*/  IMAD R165, R3, R7, R166 ;  /* 0x0000000703a57224 */ /* 0x000fe200078e02a6 */
[----:B------:R-:W-:Y:S01]  /*9cf0*/  IABS R166, R170 ;  /* 0x000000aa00a67213 */ /* 0x000fe20000000000 */
[----:B------:R-:W-:Y:S02]  /*9d00*/  @!P3 IMAD.MOV R161, RZ, RZ, -R161 ;  /* 0x000000ffffa1b224 */ /* 0x000fe400078e0aa1 */
[--C-:B------:R-:W-:Y:S01]  /*9d10*/  @!P6 IMAD.IADD R164, R164, 0x1, -R3.reuse ;  /* 0x00000001a4a4e824 */ /* 0x100fe200078e0a03 */
[----:B------:R-:W-:Y:S01]  /*9d20*/  ISETP.GE.AND P6, PT, R168, RZ, PT ;  /* 0x000000ffa800720c */ /* 0x000fe20003fc6270 */
[----:B------:R-:W-:Y:S01]  /*9d30*/  @!P4 IMAD.IADD R163, R163, 0x1, -R3 ;  /* 0x00000001a3a3c824 */ /* 0x000fe200078e0a03 */
[C---:B------:R-:W-:Y:S01]  /*9d40*/  ISETP.GT.U32.AND P4, PT, R3.reuse, R165, PT ;  /* 0x000000a50300720c */ /* 0x040fe20003f84070 */
[----:B------:R-:W-:Y:S01]  /*9d50*/  IMAD.HI.U32 R7, R2, R166, RZ ;  /* 0x000000a602077227 */ /* 0x000fe200078e00ff */
[----:B------:R-:W-:-:S03]  /*9d60*/  ISETP.GT.U32.AND P3, PT, R3, R164, PT ;  /* 0x000000a40300720c */ /* 0x000fc60003f64070 */
[----:B------:R-:W-:Y:S02]  /*9d70*/  IMAD.MOV R7, RZ, RZ, -R7 ;  /* 0x000000ffff077224 */ /* 0x000fe400078e0a07 */
[----:B------:R-:W-:Y:S01]  /*9d80*/  @!P5 IMAD.MOV R160, RZ, RZ, -R160 ;  /* 0x000000ffffa0d224 */ /* 0x000fe200078e0aa0 */
[----:B------:R-:W-:Y:S01]  /*9d90*/  ISETP.GE.AND P5, PT, R8, RZ, PT ;  /* 0x000000ff0800720c */ /* 0x000fe20003fa6270 */
[----:B------:R-:W-:Y:S02]  /*9da0*/  VIADD R8, R6, 0xae ;  /* 0x000000ae06087836 */ /* 0x000fe40000000000 */
[----:B------:R-:W-:Y:S02]  /*9db0*/  IMAD R166, R3, R7, R166 ;  /* 0x0000000703a67224 */ /* 0x000fe400078e02a6 */
[--C-:B------:R-:W-:Y:S01]  /*9dc0*/  @!P4 IMAD.IADD R165, R165, 0x1, -R3.reuse ;  /* 0x00000001a5a5c824 */ /* 0x100fe200078e0a03 */
[----:B------:R-:W-:Y:S01]  /*9dd0*/  ISETP.GE.AND P2, PT, R8, RZ, PT ;  /* 0x000000ff0800720c */ /* 0x000fe20003f46270 */
[----:B------:R-:W-:Y:S01]  /*9de0*/  @!P3 IMAD.IADD R164, R164, 0x1, -R3 ;  /* 0x00000001a4a4b824 */ /* 0x000fe200078e0a03 */
[----:B------:R-:W-:Y:S01]  /*9df0*/  IABS R169, R8 ;  /* 0x0000000800a97213 */ /* 0x000fe20000000000 */
[----:B------:R-:W-:Y:S01]  /*9e00*/  IMAD.HI.U32 R8, R2, R167, RZ ;  /* 0x000000a702087227 */ /* 0x000fe200078e00ff */
[----:B------:R-:W-:-:S02]  /*9e10*/  ISETP.GT.U32.AND P4, PT, R3, R165, PT ;  /* 0x000000a50300720c */ /* 0x000fc40003f84070 */
[----:B------:R-:W-:Y:S01]  /*9e20*/  ISETP.GT.U32.AND P3, PT, R3, R166, PT ;  /* 0x000000a60300720c */ /* 0x000fe20003f64070 */
[----:B------:R-:W-:-:S04]  /*9e30*/  IMAD.HI.U32 R168, R2, R169, RZ ;  /* 0x000000a902a87227 */ /* 0x000fc800078e00ff */
[----:B------:R-:W-:Y:S02]  /*9e40*/  IMAD.MOV R8, RZ, RZ, -R8 ;  /* 0x000000ffff087224 */ /* 0x000fe400078e0a08 */
[----:B------:R-:W-:Y:S02]  /*9e50*/  IMAD.MOV R168, RZ, RZ, -R168 ;  /* 0x000000ffffa87224 */ /* 0x000fe400078e0aa8 */
[----:B------:R-:W-:Y:S01]  /*9e60*/  IMAD R167, R3, R8, R167 ;  /* 0x0000000803a77224 */ /* 0x000fe200078e02a7 */
[----:B------:R-:W-:Y:S01]  /*9e70*/  LOP3.LUT R8, R5, 0xac, RZ, 0xfc, !PT ;  /* 0x000000ac05087812 */ /* 0x000fe200078efcff */
[----:B------:R-:W-:Y:S02]  /*9e80*/  IMAD R168, R3, R168, R169 ;  /* 0x000000a803a87224 */ /* 0x000fe400078e02a9 */
[--C-:B------:R-:W-:Y:S01]  /*9e90*/  @!P4 IMAD.IADD R165, R165, 0x1, -R3.reuse ;  /* 0x00000001a5a5c824 */ /* 0x100fe200078e0a03 */
[----:B------:R-:W-:Y:S01]  /*9ea0*/  IABS R169, R8 ;  /* 0x0000000800a97213 */ /* 0x000fe20000000000 */
[----:B------:R-:W-:Y:S01]  /*9eb0*/  @!P3 IMAD.IADD R166, R166, 0x1, -R3 ;  /* 0x00000001a6a6b824 */ /* 0x000fe200078e0a03 */
[----:B------:R-:W-:Y:S01]  /*9ec0*/  ISETP.GE.AND P3, PT, R8, RZ, PT ;  /* 0x000000ff0800720c */ /* 0x000fe20003f66270 */
[----:B------:R-:W-:Y:S01]  /*9ed0*/  @!P1 IMAD.MOV R163, RZ, RZ, -R163 ;  /* 0x000000ffffa39224 */ /* 0x000fe200078e0aa3 */
[C---:B------:R-:W-:Y:S01]  /*9ee0*/  ISETP.GT.U32.AND P1, PT, R3.reuse, R167, PT ;  /* 0x000000a70300720c */ /* 0x040fe20003f24070 */
[----:B------:R-:W-:Y:S01]  /*9ef0*/  @!P6 IMAD.MOV R165, RZ, RZ, -R165 ;  /* 0x000000ffffa5e224 */ /* 0x000fe200078e0aa5 */
[C---:B------:R-:W-:Y:S01]  /*9f00*/  ISETP.GT.U32.AND P6, PT, R3.reuse, R166, PT ;  /* 0x000000a60300720c */ /* 0x040fe20003fc4070 */
[----:B------:R-:W-:Y:S01]  /*9f10*/  IMAD.HI.U32 R7, R2, R169, RZ ;  /* 0x000000a902077227 */ /* 0x000fe200078e00ff */
[----:B------:R-:W-:-:S03]  /*9f20*/  ISETP.GT.U32.AND P4, PT, R3, R168, PT ;  /* 0x000000a80300720c */ /* 0x000fc60003f84070 */
[----:B------:R-:W-:Y:S02]  /*9f30*/  IMAD.MOV R8, RZ, RZ, -R7 ;  /* 0x000000ffff087224 */ /* 0x000fe400078e0a07 */
[----:B------:R-:W-:Y:S01]  /*9f40*/  @!P0 IMAD.MOV R162, RZ, RZ, -R162 ;  /* 0x000000ffffa28224 */ /* 0x000fe200078e0aa2 */
        /* <DEDUP_REMOVED lines=11> */
[--C-:B------:R-:W-:Y:S01]  /*a000*/  @!P4 IMAD.IADD R168, R168, 0x1, -R3.reuse ;  /* 0x00000001a8a8c824 */ /* 0x100fe200078e0a03 */
[----:B------:R-:W-:Y:S01]  /*a010*/  IABS R171, R174 ;  /* 0x000000ae00ab7213 */ /* 0x000fe20000000000 */
[----:B------:R-:W-:Y:S02]  /*a020*/  IMAD R170, R3, R8, R170 ;  /* 0x0000000803aa7224 */ /* 0x000fe400078e02aa */
[----:B------:R-:W-:Y:S01]  /*a030*/  @!P6 IMAD.IADD R169, R169, 0x1, -R3 ;  /* 0x00000001a9a9e824 */ /* 0x000fe200078e0a03 */
[C---:B------:R-:W-:Y:S01]  /*a040*/  ISETP.GT.U32.AND P4, PT, R3.reuse, R168, PT ;  /* 0x000000a80300720c */ /* 0x040fe20003f84070 */
[----:B------:R-:W-:Y:S01]  /*a050*/  IMAD.HI.U32 R7, R2, R171, RZ ;  /* 0x000000ab02077227 */ /* 0x000fe200078e00ff */
[----:B------:R-:W-:-:S03]  /*a060*/  ISETP.GT.U32.AND P6, PT, R3, R170, PT ;  /* 0x000000aa0300720c */ /* 0x000fc60003fc4070 */
[----:B------:R-:W-:Y:S01]  /*a070*/  @!P1 IMAD.IADD R167, R167, 0x1, -R3 ;  /* 0x00000001a7a79824 */ /* 0x000fe200078e0a03 */
[----:B------:R-:W-:Y:S01]  /*a080*/  ISETP.GE.AND P1, PT, R172, RZ, PT ;  /* 0x000000ffac00720c */ /* 0x000fe20003f26270 */
[----:B------:R-:W-:-:S04]  /*a090*/  IMAD.HI.U32 R8, R2, R173, RZ ;  /* 0x000000ad02087227 */ /* 0x000fc800078e00ff */
[----:B------:R-:W-:Y:S01]  /*a0a0*/  IMAD.MOV R172, RZ, RZ, -R7 ;  /* 0x000000ffffac7224 */ /* 0x000fe200078e0a07 */
[----:B------:R-:W-:Y:S01]  /*a0b0*/  IABS R7, R178 ;  /* 0x000000b200077213 */ /* 0x000fe20000000000 */
[----:B------:R-:W-:Y:S02]  /*a0c0*/  IMAD.MOV R8, RZ, RZ, -R8 ;  /* 0x000000ffff087224 */ /* 0x000fe400078e0a08 */
[C---:B------:R-:W-:Y:S02]  /*a0d0*/  IMAD R171, R3.reuse, R172, R171 ;  /* 0x000000ac03ab7224 */ /* 0x040fe400078e02ab */
[----:B------:R-:W-:Y:S02]  /*a0e0*/  IMAD R172, R3, R8, R173 ;  /* 0x0000000803ac7224 */ /* 0x000fe400078e02ad */
[----:B------:R-:W-:Y:S01]  /*a0f0*/  @!P4 IMAD.IADD R168, R168, 0x1, -R3 ;  /* 0x00000001a8a8c824 */ /* 0x000fe200078e0a03 */
[----:B------:R-:W-:Y:S01]  /*a100*/  ISETP.GE.AND P4, PT, R174, RZ, PT ;  /* 0x000000ffae00720c */ /* 0x000fe20003f86270 */
[----:B------:R-:W-:-:S02]  /*a110*/  IMAD.MOV.U32 R173, RZ, RZ, R7 ;  /* 0x000000ffffad7224 */ /* 0x000fc400078e0007 */
[----:B------:R-:W-:Y:S01]  /*a120*/  @!P6 IMAD.IADD R170, R170, 0x1, -R3 ;  /* 0x00000001aaaae824 */ /* 0x000fe200078e0a03 */
[----:B------:R-:W-:Y:S01]  /*a130*/  ISETP.GT.U32.AND P6, PT, R3, R171, PT ;  /* 0x000000ab0300720c */ /* 0x000fe20003fc4070 */
[----:B------:R-:W-:-:S04]  /*a140*/  IMAD.HI.U32 R7, R2, R173, RZ ;  /* 0x000000ad02077227 */ /* 0x000fc800078e00ff */
[----:B------:R-:W-:Y:S01]  /*a150*/  @!P2 IMAD.MOV R168, RZ, RZ, -R168 ;  /* 0x000000ffffa8a224 */ /* 0x000fe200078e0aa8 */
[C---:B------:R-:W-:Y:S01]  /*a160*/  ISETP.GT.U32.AND P2, PT, R3.reuse, R172, PT ;  /* 0x000000ac0300720c */ /* 0x040fe20003f44070 */
[----:B------:R-:W-:Y:S01]  /*a170*/  @!P0 IMAD.MOV R166, RZ, RZ, -R166 ;  /* 0x000000ffffa68224 */ /* 0x000fe200078e0aa6 */
[----:B------:R-:W-:Y:S01]  /*a180*/  ISETP.GT.U32.AND P0, PT, R3, R169, PT ;  /* 0x000000a90300720c */ /* 0x000fe20003f04070 */
[----:B------:R-:W-:-:S04]  /*a190*/  IMAD.HI.U32 R8, R2, R175, RZ ;  /* 0x000000af02087227 */ /* 0x000fc800078e00ff */
[----:B------:R-:W-:Y:S02]  /*a1a0*/  IMAD.MOV R174, RZ, RZ, -R7 ;  /* 0x000000ffffae7224 */ /* 0x000fe400078e0a07 */
[----:B------:R-:W-:Y:S02]  /*a1b0*/  IMAD.MOV R8, RZ, RZ, -R8 ;  /* 0x000000ffff087224 */ /* 0x000fe400078e0a08 */
[C---:B------:R-:W-:Y:S02]  /*a1c0*/  IMAD R173, R3.reuse, R174, R173 ;  /* 0x000000ae03ad7224 */ /* 0x040fe400078e02ad */
[----:B------:R-:W-:Y:S02]  /*a1d0*/  IMAD R174, R3, R8, R175 ;  /* 0x0000000803ae7224 */ /* 0x000fe400078e02af */
[----:B------:R-:W-:Y:S02]  /*a1e0*/  VIADD R8, R6, 0x9e ;  /* 0x0000009e06087836 */ /* 0x000fe40000000000 */
[----:B------:R-:W-:-:S02]  /*a1f0*/  @!P6 IMAD.IADD R171, R171, 0x1, -R3 ;  /* 0x00000001ababe824 */ /* 0x000fc400078e0a03 */
[----:B------:R-:W-:-:S03]  /*a200*/  IMAD.HI.U32 R7, R2, R176, RZ ;  /* 0x000000b002077227 */ /* 0x000fc600078e00ff */
[C---:B------:R-:W-:Y:S01]  /*a210*/  ISETP.GT.U32.AND P6, PT, R3.reuse, R171, PT ;  /* 0x000000ab0300720c */ /* 0x040fe20003fc4070 */
[----:B------:R-:W-:Y:S01]  /*a220*/  @!P5 IMAD.MOV R167, RZ, RZ, -R167 ;  /* 0x000000ffffa7d224 */ /* 0x000fe200078e0aa7 */
[----:B------:R-:W-:Y:S01]  /*a230*/  ISETP.GT.U32.AND P5, PT, R3, R170, PT ;  /* 0x000000aa0300720c */ /* 0x000fe20003fa4070 */
        /* <DEDUP_REMOVED lines=8> */
[----:B------:R-:W-:Y:S01]  /*a2c0*/  IMAD R175, R3, R7, R176 ;  /* 0x0000000703af7224 */ /* 0x000fe200078e02b0 */
[----:B------:R-:W-:Y:S01]  /*a2d0*/  IABS R177, R181 ;  /* 0x000000b500b17213 */ /* 0x000fe20000000000 */
[----:B------:R-:W-:-:S02]  /*a2e0*/  IMAD.MOV.U32 R176, RZ, RZ, R8 ;  /* 0x000000ffffb07224 */ /* 0x000fc400078e0008 */
[----:B------:R-:W-:Y:S01]  /*a2f0*/  @!P5 IMAD.IADD R170, R170, 0x1, -R3 ;  /* 0x00000001aaaad824 */ /* 0x000fe200078e0a03 */
[----:B------:R-:W-:Y:S01]  /*a300*/  ISETP.GT.U32.AND P5, PT, R3, R173, PT ;  /* 0x000000ad0300720c */ /* 0x000fe20003fa4070 */
[----:B------:R-:W-:-:S04]  /*a310*/  IMAD.HI.U32 R7, R2, R176, RZ ;  /* 0x000000b002077227 */ /* 0x000fc800078e00ff */
[----:B------:R-:W-:Y:S01]  /*a320*/  @!P6 IMAD.IADD R171, R171, 0x1, -R3 ;  /* 0x00000001ababe824 */ /* 0x000fe200078e0a03 */
[----:B------:R-:W-:Y:S01]  /*a330*/  ISETP.GT.U32.AND P6, PT, R3, R174, PT ;  /* 0x000000ae0300720c */ /* 0x000fe20003fc4070 */
[----:B------:R-:W-:Y:S02]  /*a340*/  IMAD.MOV R7, RZ, RZ, -R7 ;  /* 0x000000ffff077224 */ /* 0x000fe400078e0a07 */
[----:B------:R-:W-:Y:S01]  /*a350*/  @!P3 IMAD.IADD R172, R172, 0x1, -R3 ;  /* 0x00000001acacb824 */ /* 0x000fe200078e0a03 */
[----:B------:R-:W-:Y:S01]  /*a360*/  ISETP.GE.AND P3, PT, R179, RZ, PT ;  /* 0x000000ffb300720c */ /* 0x000fe20003f66270 */
[C---:B------:R-:W-:Y:S01]  /*a370*/  IMAD R176, R3.reuse, R7, R176 ;  /* 0x0000000703b07224 */ /* 0x040fe200078e02b0 */
[----:B------:R-:W-:Y:S01]  /*a380*/  IABS R179, R183 ;  /* 0x000000b700b37213 */ /* 0x000fe20000000000 */
[----:B------:R-:W-:Y:S02]  /*a390*/  @!P0 IMAD.MOV R172, RZ, RZ, -R172 ;  /* 0x000000ffffac8224 */ /* 0x000fe400078e0aac */
[----:B------:R-:W-:Y:S01]  /*a3a0*/  @!P4 IMAD.MOV R171, RZ, RZ, -R171 ;  /* 0x000000ffffabc224 */ /* 0x000fe200078e0aab */
[----:B------:R-:W-:Y:S01]  /*a3b0*/  ISETP.GT.U32.AND P0, PT, R3, R176, PT ;  /* 0x000000b00300720c */ /* 0x000fe20003f04070 */
[--C-:B------:R-:W-:Y:S01]  /*a3c0*/  @!P5 IMAD.IADD R173, R173, 0x1, -R3.reuse ;  /* 0x00000001adadd824 */ /* 0x100fe200078e0a03 */
[----:B------:R-:W-:Y:S01]  /*a3d0*/  ISETP.GT.U32.AND P4, PT, R3, R175, PT ;  /* 0x000000af0300720c */ /* 0x000fe20003f84070 */
[----:B------:R-:W-:-:S02]  /*a3e0*/  @!P6 IMAD.IADD R174, R174, 0x1, -R3 ;  /* 0x00000001aeaee824 */ /* 0x000fc400078e0a03 */
[----:B------:R-:W-:Y:S01]  /*a3f0*/  @!P1 IMAD.MOV R170, RZ, RZ, -R170 ;  /* 0x000000ffffaa9224 */ /* 0x000fe200078e0aaa */
[C---:B------:R-:W-:Y:S01]  /*a400*/  ISETP.GT.U32.AND P5, PT, R3.reuse, R173, PT ;  /* 0x000000ad0300720c */ /* 0x040fe20003fa4070 */
[----:B------:R-:W-:Y:S01]  /*a410*/  IMAD.HI.U32 R8, R2, R177, RZ ;  /* 0x000000b102087227 */ /* 0x000fe200078e00ff */
[----:B------:R-:W-:Y:S02]  /*a420*/  ISETP.GE.AND P1, PT, R178, RZ, PT ;  /* 0x000000ffb200720c */ /* 0x000fe40003f26270 */
[----:B------:R-:W-:Y:S01]  /*a430*/  IABS R178, R182 ;  /* 0x000000b600b27213 */ /* 0x000fe20000000000 */
[----:B------:R-:W-:Y:S01]  /*a440*/  IMAD.MOV R8, RZ, RZ, -R8 ;  /* 0x000000ffff087224 */ /* 0x000fe200078e0a08 */
[----:B------:R-:W-:Y:S01]  /*a450*/  ISETP.GT.U32.AND P6, PT, R3, R174, PT ;  /* 0x000000ae0300720c */ /* 0x000fe20003fc4070 */
[--C-:B------:R-:W-:Y:S02]  /*a460*/  @!P0 IMAD.IADD R176, R176, 0x1, -R3.reuse ;  /* 0x00000001b0b08824 */ /* 0x100fe400078e0a03 */
[----:B------:R-:W-:-:S02]  /*a470*/  @!P4 IMAD.IADD R175, R175, 0x1, -R3 ;  /* 0x00000001afafc824 */ /* 0x000fc400078e0a03 */
[C---:B------:R-:W-:Y:S01]  /*a480*/  IMAD.HI.U32 R7, R2.reuse, R178, RZ ;  /* 0x000000b202077227 */ /* 0x040fe200078e00ff */
[C---:B------:R-:W-:Y:S02]  /*a490*/  ISETP.GT.U32.AND P0, PT, R3.reuse, R176, PT ;  /* 0x000000b00300720c */ /* 0x040fe40003f04070 */
[C---:B------:R-:W-:Y:S01]  /*a4a0*/  ISETP.GT.U32.AND P4, PT, R3.reuse, R175, PT ;  /* 0x000000af0300720c */ /* 0x040fe20003f84070 */
[----:B------:R-:W-:Y:S02]  /*a4b0*/  IMAD R177, R3, R8, R177 ;  /* 0x0000000803b17224 */ /* 0x000fe400078e02b1 */
[----:B------:R-:W-:-:S04]  /*a4c0*/  IMAD.HI.U32 R8, R2, R179, RZ ;  /* 0x000000b302087227 */ /* 0x000fc800078e00ff */
[----:B------:R-:W-:Y:S02]  /*a4d0*/  IMAD.MOV R7, RZ, RZ, -R7 ;  /* 0x000000ffff077224 */ /* 0x000fe400078e0a07 */
[--C-:B------:R-:W-:Y:S01]  /*a4e0*/  @!P5 IMAD.IADD R173, R173, 0x1, -R3.reuse ;  /* 0x00000001adadd824 */ /* 0x100fe200078e0a03 */
[----:B------:R-:W-:Y:S01]  /*a4f0*/  ISETP.GE.AND P5, PT, R180, RZ, PT ;  /* 0x000000ffb400720c */ /* 0x000fe20003fa6270 */
[----:B------:R-:W-:Y:S01]  /*a500*/  @!P6 IMAD.IADD R174, R174, 0x1, -R3 ;  /* 0x00000001aeaee824 */ /* 0x000fe200078e0a03 */
[----:B------:R-:W-:Y:S01]  /*a510*/  IABS R180, R184 ;  /* 0x000000b800b47213 */ /* 0x000fe20000000000 */
[----:B------:R-:W-:Y:S01]  /*a520*/  IMAD.MOV R8, RZ, RZ, -R8 ;  /* 0x000000ffff087224 */ /* 0x000fe200078e0a08 */
[----:B------:R-:W-:Y:S01]  /*a530*/  ISETP.GE.AND P6, PT, R181, RZ, PT ;  /* 0x000000ffb500720c */ /* 0x000fe20003fc6270 */
[C---:B------:R-:W-:Y:S02]  /*a540*/  IMAD R178, R3.reuse, R7, R178 ;  /* 0x0000000703b27224 */ /* 0x040fe400078e02b2 */
[----:B------:R-:W-:Y:S01]  /*a550*/  @!P1 IMAD.MOV R173, RZ, RZ, -R173 ;  /* 0x000000ffffad9224 */ /* 0x000fe200078e0aad */
[C---:B------:R-:W-:Y:S01]  /*a560*/  ISETP.GT.U32.AND P1, PT, R3.reuse, R177, PT ;  /* 0x000000b10300720c */ /* 0x040fe20003f24070 */
[----:B------:R-:W-:-:S02]  /*a570*/  IMAD R179, R3, R8, R179 ;  /* 0x0000000803b37224 */ /* 0x000fc400078e02b3 */
[----:B------:R-:W-:Y:S01]  /*a580*/  @!P3 IMAD.MOV R174, RZ, RZ, -R174 ;  /* 0x000000ffffaeb224 */ /* 0x000fe200078e0aae */
[C---:B------:R-:W-:Y:S01]  /*a590*/  ISETP.GT.U32.AND P3, PT, R3.reuse, R178, PT ;  /* 0x000000b20300720c */ /* 0x040fe20003f64070 */
[--C-:B------:R-:W-:Y:S01]  /*a5a0*/  @!P0 IMAD.IADD R176, R176, 0x1, -R3.reuse ;  /* 0x00000001b0b08824 */ /* 0x100fe200078e0a03 */
[----:B------:R-:W-:Y:S01]  /*a5b0*/  ISETP.GT.U32.AND P0, PT, R3, R179, PT ;  /* 0x000000b30300720c */ /* 0x000fe20003f04070 */
[----:B------:R-:W-:Y:S01]  /*a5c0*/  @!P4 IMAD.IADD R175, R175, 0x1, -R3 ;  /* 0x00000001afafc824 */ /* 0x000fe200078e0a03 */
[----:B------:R-:W-:Y:S01]  /*a5d0*/  ISETP.GE.AND P4, PT, R182, RZ, PT ;  /* 0x000000ffb600720c */ /* 0x000fe20003f86270 */
[----:B------:R-:W-:Y:S01]  /*a5e0*/  IMAD.HI.U32 R7, R2, R180, RZ ;  /* 0x000000b402077227 */ /* 0x000fe200078e00ff */
[----:B------:R-:W-:-:S03]  /*a5f0*/  IABS R182, R186 ;  /* 0x000000ba00b67213 */ /* 0x000fc60000000000 */
[----:B------:R-:W-:Y:S01]  /*a600*/  @!P5 IMAD.MOV R175, RZ, RZ, -R175 ;  /* 0x000000ffffafd224 */ /* 0x000fe200078e0aaf */
[----:B------:R-:W-:Y:S01]  /*a610*/  ISETP.GE.AND P5, PT, R183, RZ, PT ;  /* 0x000000ffb700720c */ /* 0x000fe20003fa6270 */
[--C-:B------:R-:W-:Y:S01]  /*a620*/  @!P1 IMAD.IADD R177, R177, 0x1, -R3.reuse ;  /* 0x00000001b1b19824 */ /* 0x100fe200078e0a03 */
[----:B------:R-:W-:Y:S01]  /*a630*/  LOP3.LUT R183, R5, 0x94, RZ, 0xfc, !PT ;  /* 0x0000009405b77812 */ /* 0x000fe200078efcff */
[----:B------:R-:W-:Y:S02]  /*a640*/  @!P3 IMAD.IADD R178, R178, 0x1, -R3 ;  /* 0x00000001b2b2b824 */ /* 0x000fe400078e0a03 */
[----:B------:R-:W-:Y:S01]  /*a650*/  IMAD.MOV R7, RZ, RZ, -R7 ;  /* 0x000000ffff077224 */ /* 0x000fe200078e0a07 */
[----:B------:R-:W-:Y:S01]  /*a660*/  IABS R181, R183 ;  /* 0x000000b700b57213 */ /* 0x000fe20000000000 */
[----:B------:R-:W-:Y:S01]  /*a670*/  @!P0 IMAD.IADD R179, R179, 0x1, -R3 ;  /* 0x00000001b3b38824 */ /* 0x000fe200078e0a03 */
[C---:B------:R-:W-:Y:S01]  /*a680*/  ISETP.GT.U32.AND P1, PT, R3.reuse, R177, PT ;  /* 0x000000b10300720c */ /* 0x040fe20003f24070 */
[C---:B------:R-:W-:Y:S01]  /*a690*/  IMAD R180, R3.reuse, R7, R180 ;  /* 0x0000000703b47224 */ /* 0x040fe200078e02b4 */
[----:B------:R-:W-:Y:S01]  /*a6a0*/  ISETP.GT.U32.AND P0, PT, R3, R178, PT ;  /* 0x000000b20300720c */ /* 0x000fe20003f04070 */
[----:B------:R-:W-:-:S03]  /*a6b0*/  IMAD.HI.U32 R7, R2, R181, RZ ;  /* 0x000000b502077227 */ /* 0x000fc600078e00ff */
[C---:B------:R-:W-:Y:S01]  /*a6c0*/  ISETP.GT.U32.AND P3, PT, R3.reuse, R180, PT ;  /* 0x000000b40300720c */ /* 0x040fe20003f64070 */
[----:B------:R-:W-:Y:S02]  /*a6d0*/  IMAD.MOV R8, RZ, RZ, -R7 ;  /* 0x000000ffff087224 */ /* 0x000fe400078e0a07 */
[----:B------:R-:W-:Y:S01]  /*a6e0*/  @!P2 IMAD.MOV R176, RZ, RZ, -R176 ;  /* 0x000000ffffb0a224 */ /* 0x000fe200078e0ab0 */
[C---:B------:R-:W-:Y:S01]  /*a6f0*/  ISETP.GT.U32.AND P2, PT, R3.reuse, R179, PT ;  /* 0x000000b30300720c */ /* 0x040fe20003f44070 */
[----:B------:R-:W-:Y:S02]  /*a700*/  IMAD R181, R3, R8, R181 ;  /* 0x0000000803b57224 */ /* 0x000fe400078e02b5 */
[--C-:B------:R-:W-:Y:S01]  /*a710*/  @!P1 IMAD.IADD R177, R177, 0x1, -R3.reuse ;  /* 0x00000001b1b19824 */ /* 0x100fe200078e0a03 */
[----:B------:R-:W-:Y:S01]  /*a720*/  ISETP.GE.AND P1, PT, R184, RZ, PT ;  /* 0x000000ffb800720c */ /* 0x000fe20003f26270 */
[----:B------:R-:W-:Y:S01]  /*a730*/  @!P0 IMAD.IADD R178, R178, 0x1, -R3 ;  /* 0x00000001b2b28824 */ /* 0x000fe200078e0a03 */
[----:B------:R-:W-:Y:S01]  /*a740*/  ISETP.GT.U32.AND P0, PT, R3, R181, PT ;  /* 0x000000b50300720c */ /* 0x000fe20003f04070 */
[----:B------:R-:W-:-:S04]  /*a750*/  IMAD.HI.U32 R7, R2, R182, RZ ;  /* 0x000000b602077227 */ /* 0x000fc800078e00ff */
[----:B------:R-:W-:Y:S01]  /*a760*/  @!P6 IMAD.MOV R177, RZ, RZ, -R177 ;  /* 0x000000ffffb1e224 */ /* 0x000fe200078e0ab1 */
[----:B------:R-:W-:Y:S01]  /*a770*/  ISETP.GE.AND P6, PT, R183, RZ, PT ;  /* 0x000000ffb700720c */ /* 0x000fe20003fc6270 */
[----:B------:R-:W-:Y:S01]  /*a780*/  IMAD.MOV R7, RZ, RZ, -R7 ;  /* 0x000000ffff077224 */ /* 0x000fe200078e0a07 */
[----:B------:R-:W-:Y:S01]  /*a790*/  IABS R183, R187 ;  /* 0x000000bb00b77213 */ /* 0x000fe20000000000 */
[----:B------:R-:W-:Y:S02]  /*a7a0*/  VIADD R8, R6, 0x8e ;  /* 0x0000008e06087836 */ /* 0x000fe40000000000 */
[----:B------:R-:W-:Y:S02]  /*a7b0*/  IMAD R182, R3, R7, R182 ;  /* 0x0000000703b67224 */ /* 0x000fe400078e02b6 */
[----:B------:R-:W-:Y:S01]  /*a7c0*/  IMAD.HI.U32 R7, R2, R183, RZ ;  /* 0x000000b702077227 */ /* 0x000fe200078e00ff */
[----:B------:R-:W-:-:S03]  /*a7d0*/  IABS R184, R8 ;  /* 0x0000000800b87213 */ /* 0x000fc60000000000 */
[----:B------:R-:W-:Y:S01]  /*a7e0*/  @!P2 IMAD.IADD R179, R179, 0x1, -R3 ;  /* 0x00000001b3b3a824 */ /* 0x000fe200078e0a03 */
[----:B------:R-:W-:Y:S01]  /*a7f0*/  ISETP.GE.AND P2, PT, R8, RZ, PT ;  /* 0x000000ff0800720c */ /* 0x000fe20003f46270 */
[----:B------:R-:W-:Y:S02]  /*a800*/  IMAD.MOV R8, RZ, RZ, -R7 ;  /* 0x000000ffff087224 */ /* 0x000fe400078e0a07 */
[--C-:B------:R-:W-:Y:S01]  /*a810*/  @!P0 IMAD.IADD R181, R181, 0x1, -R3.reuse ;  /* 0x00000001b5b58824 */ /* 0x100fe200078e0a03 */
[----:B------:R-:W-:Y:S01]  /*a820*/  ISETP.GE.AND P0, PT, R186, RZ, PT ;  /* 0x000000ffba00720c */ /* 0x000fe20003f06270 */
[----:B------:R-:W-:Y:S01]  /*a830*/  @!P3 IMAD.IADD R180, R180, 0x1, -R3 ;  /* 0x00000001b4b4b824 */ /* 0x000fe200078e0a03 */
[----:B------:R-:W-:Y:S01]  /*a840*/  IABS R186, R190 ;  /* 0x000000be00ba7213 */ /* 0x000fe20000000000 */
[C---:B------:R-:W-:Y:S02]  /*a850*/  IMAD R183, R3.reuse, R8, R183 ;  /* 0x0000000803b77224 */ /* 0x040fe400078e02b7 */
[----:B------:R-:W-:Y:S01]  /*a860*/  @!P4 IMAD.MOV R178, RZ, RZ, -R178 ;  /* 0x000000ffffb2c224 */ /* 0x000fe200078e0ab2 */
[C---:B------:R-:W-:Y:S01]  /*a870*/  ISETP.GT.U32.AND P4, PT, R3.reuse, R181, PT ;  /* 0x000000b50300720c */ /* 0x040fe20003f84070 */
[----:B------:R-:W-:Y:S01]  /*a880*/  IMAD.HI.U32 R7, R2, R184, RZ ;  /* 0x000000b802077227 */ /* 0x000fe200078e00ff */
[----:B------:R-:W-:-:S03]  /*a890*/  ISETP.GT.U32.AND P3, PT, R3, R180, PT ;  /* 0x000000b40300720c */ /* 0x000fc60003f64070 */
[----:B------:R-:W-:Y:S01]  /*a8a0*/  @!P5 IMAD.MOV R179, RZ, RZ, -R179 ;  /* 0x000000ffffb3d224 */ /* 0x000fe200078e0ab3 */
[----:B------:R-:W-:Y:S01]  /*a8b0*/  ISETP.GT.U32.AND P5, PT, R3, R183, PT ;  /* 0x000000b70300720c */ /* 0x000fe20003fa4070 */
[----:B------:R-:W-:-:S04]  /*a8c0*/  IMAD.HI.U32 R8, R2, R185, RZ ;  /* 0x000000b902087227 */ /* 0x000fc800078e00ff */
[----:B------:R-:W-:Y:S02]  /*a8d0*/  IMAD.MOV R7, RZ, RZ, -R7 ;  /* 0x000000ffff077224 */ /* 0x000fe400078e0a07 */
[----:B------:R-:W-:Y:S02]  /*a8e0*/  IMAD.MOV R8, RZ, RZ, -R8 ;  /* 0x000000ffff087224 */ /* 0x000fe400078e0a08 */
[C---:B------:R-:W-:Y:S02]  /*a8f0*/  IMAD R184, R3.reuse, R7, R184 ;  /* 0x0000000703b87224 */ /* 0x040fe400078e02b8 */
[----:B------:R-:W-:Y:S02]  /*a900*/  IMAD R185, R3, R8, R185 ;  /* 0x0000000803b97224 */ /* 0x000fe400078e02b9 */
[--C-:B------:R-:W-:Y:S01]  /*a910*/  @!P4 IMAD.IADD R181, R181, 0x1, -R3.reuse ;  /* 0x00000001b5b5c824 */ /* 0x100fe200078e0a03 */
[C---:B------:R-:W-:Y:S01]  /*a920*/  ISETP.GT.U32.AND P4, PT, R3.reuse, R184, PT ;  /* 0x000000b80300720c */ /* 0x040fe20003f84070 */
[--C-:B------:R-:W-:Y:S01]  /*a930*/  @!P3 IMAD.IADD R180, R180, 0x1, -R3.reuse ;  /* 0x00000001b4b4b824 */ /* 0x100fe200078e0a03 */
[----:B------:R-:W-:Y:S01]  /*a940*/  ISETP.GT.U32.AND P3, PT, R3, R182, PT ;  /* 0x000000b60300720c */ /* 0x000fe20003f64070 */
[----:B------:R-:W-:Y:S01]  /*a950*/  @!P5 IMAD.IADD R183, R183, 0x1, -R3 ;  /* 0x00000001b7b7d824 */ /* 0x000fe200078e0a03 */
[----:B------:R-:W-:Y:S01]  /*a960*/  ISETP.GT.U32.AND P5, PT, R3, R185, PT ;  /* 0x000000b90300720c */ /* 0x000fe20003fa4070 */
[----:B------:R-:W-:-:S04]  /*a970*/  IMAD.HI.U32 R7, R2, R186, RZ ;  /* 0x000000ba02077227 */ /* 0x000fc800078e00ff */
[----:B------:R-:W-:Y:S01]  /*a980*/  @!P1 IMAD.MOV R180, RZ, RZ, -R180 ;  /* 0x000000ffffb49224 */ /* 0x000fe200078e0ab4 */
[----:B------:R-:W-:Y:S01]  /*a990*/  ISETP.GE.AND P1, PT, R187, RZ, PT ;  /* 0x000000ffbb00720c */ /* 0x000fe20003f26270 */
[----:B------:R-:W-:Y:S01]  /*a9a0*/  IMAD.MOV R7, RZ, RZ, -R7 ;  /* 0x000000ffff077224 */ /* 0x000fe200078e0a07 */
[----:B------:R-:W-:Y:S01]  /*a9b0*/  IABS R187, R191 ;  /* 0x000000bf00bb7213 */ /* 0x000fe20000000000 */
[--C-:B------:R-:W-:Y:S01]  /*a9c0*/  @!P4 IMAD.IADD R184, R184, 0x1, -R3.reuse ;  /* 0x00000001b8b8c824 */ /* 0x100fe200078e0a03 */
[----:B------:R-:W-:Y:S01]  /*a9d0*/  ISETP.GT.U32.AND P4, PT, R3, R183, PT ;  /* 0x000000b70300720c */ /* 0x000fe20003f84070 */
[--C-:B------:R-:W-:Y:S02]  /*a9e0*/  @!P3 IMAD.IADD R182, R182, 0x1, -R3.reuse ;  /* 0x00000001b6b6b824 */ /* 0x100fe400078e0a03 */
[----:B------:R-:W-:Y:S01]  /*a9f0*/  @!P5 IMAD.IADD R185, R185, 0x1, -R3 ;  /* 0x00000001b9b9d824 */ /* 0x000fe200078e0a03 */
[C---:B------:R-:W-:Y:S01]  /*aa00*/  ISETP.GT.U32.AND P5, PT, R3.reuse, R184, PT ;  /* 0x000000b80300720c */ /* 0x040fe20003fa4070 */
[C---:B------:R-:W-:Y:S01]  /*aa10*/  IMAD R186, R3.reuse, R7, R186 ;  /* 0x0000000703ba7224 */ /* 0x040fe200078e02ba */
[----:B------:R-:W-:Y:S01]  /*aa20*/  ISETP.GT.U32.AND P3, PT, R3, R182, PT ;  /* 0x000000b60300720c */ /* 0x000fe20003f64070 */
[----:B------:R-:W-:-:S04]  /*aa30*/  IMAD.HI.U32 R7, R2, R187, RZ ;  /* 0x000000bb02077227 */ /* 0x000fc800078e00ff */
[----:B------:R-:W-:Y:S02]  /*aa40*/  IMAD.MOV R8, RZ, RZ, -R7 ;  /* 0x000000ffff087224 */ /* 0x000fe400078e0a07 */
[----:B------:R-:W-:Y:S01]  /*aa50*/  @!P4 IMAD.IADD R183, R183, 0x1, -R3 ;  /* 0x00000001b7b7c824 */ /* 0x000fe200078e0a03 */
[----:B------:R-:W-:Y:S01]  /*aa60*/  ISETP.GE.AND P4, PT, R190, RZ, PT ;  /* 0x000000ffbe00720c */ /* 0x000fe20003f86270 */
[C---:B------:R-:W-:Y:S01]  /*aa70*/  IMAD R187, R3.reuse, R8, R187 ;  /* 0x0000000803bb7224 */ /* 0x040fe200078e02bb */
[----:B------:R-:W-:Y:S01]  /*aa80*/  IABS R190, R197 ;  /* 0x000000c500be7213 */ /* 0x000fe20000000000 */
[--C-:B------:R-:W-:Y:S02]  /*aa90*/  @!P5 IMAD.IADD R184, R184, 0x1, -R3.reuse ;  /* 0x00000001b8b8d824 */ /* 0x100fe400078e0a03 */
[----:B------:R-:W-:Y:S01]  /*aaa0*/  @!P3 IMAD.IADD R182, R182, 0x1, -R3 ;  /* 0x00000001b6b6b824 */ /* 0x000fe200078e0a03 */
[C---:B------:R-:W-:Y:S01]  /*aab0*/  ISETP.GT.U32.AND P5, PT, R3.reuse, R187, PT ;  /* 0x000000bb0300720c */ /* 0x040fe20003fa4070 */
[----:B------:R-:W-:Y:S01]  /*aac0*/  @!P6 IMAD.MOV R181, RZ, RZ, -R181 ;  /* 0x000000ffffb5e224 */ /* 0x000fe200078e0ab5 */
[----:B------:R-:W-:Y:S01]  /*aad0*/  ISETP.GE.AND P3, PT, R188, RZ, PT ;  /* 0x000000ffbc00720c */ /* 0x000fe20003f66270 */
[----:B------:R-:W-:Y:S01]  /*aae0*/  @!P0 IMAD.MOV R182, RZ, RZ, -R182 ;  /* 0x000000ffffb68224 */ /* 0x000fe200078e0ab6 */
[----:B------:R-:W-:Y:S01]  /*aaf0*/  IABS R188, R192 ;  /* 0x000000c000bc7213 */ /* 0x000fe20000000000 */
[----:B------:R-:W-:Y:S01]  /*ab00*/  IMAD.HI.U32 R8, R2, R189, RZ ;  /* 0x000000bd02087227 */ /* 0x000fe200078e00ff */
[----:B------:R-:W-:-:S02]  /*ab10*/  ISETP.GT.U32.AND P0, PT, R3, R186, PT ;  /* 0x000000ba0300720c */ /* 0x000fc40003f04070 */
[----:B------:R-:W-:Y:S01]  /*ab20*/  ISETP.GT.U32.AND P6, PT, R3, R185, PT ;  /* 0x000000b90300720c */ /* 0x000fe20003fc4070 */
[----:B------:R-:W-:-:S04]  /*ab30*/  IMAD.HI.U32 R7, R2, R188, RZ ;  /* 0x000000bc02077227 */ /* 0x000fc800078e00ff */
[----:B------:R-:W-:Y:S02]  /*ab40*/  @!P5 IMAD.IADD R187, R187, 0x1, -R3 ;  /* 0x00000001bbbbd824 */ /* 0x000fe400078e0a03 */
[----:B------:R-:W-:Y:S02]  /*ab50*/  IMAD.MOV R7, RZ, RZ, -R7 ;  /* 0x000000ffff077224 */ /* 0x000fe400078e0a07 */
[----:B------:R-:W-:Y:S01]  /*ab60*/  IMAD.MOV R8, RZ, RZ, -R8 ;  /* 0x000000ffff087224 */ /* 0x000fe200078e0a08 */
[C---:B------:R-:W-:Y:S01]  /*ab70*/  ISETP.GT.U32.AND P5, PT, R3.reuse, R187, PT ;  /* 0x000000bb0300720c */ /* 0x040fe20003fa4070 */
[----:B------:R-:W-:Y:S02]  /*ab80*/  IMAD R188, R3, R7, R188 ;  /* 0x0000000703bc7224 */ /* 0x000fe400078e02bc */
[----:B------:R-:W-:-:S04]  /*ab90*/  IMAD.HI.U32 R7, R2, R190, RZ ;  /* 0x000000be02077227 */ /* 0x000fc800078e00ff */
[----:B------:R-:W-:Y:S01]  /*aba0*/  @!P0 IMAD.IADD R186, R186, 0x1, -R3 ;  /* 0x00000001baba8824 */ /* 0x000fe200078e0a03 */
[----:B------:R-:W-:Y:S01]  /*abb0*/  ISETP.GE.AND P0, PT, R192, RZ, PT ;  /* 0x000000ffc000720c */ /* 0x000fe20003f06270 */
[----:B------:R-:W-:Y:S02]  /*abc0*/  IMAD.MOV R7, RZ, RZ, -R7 ;  /* 0x000000ffff077224 */ /* 0x000fe400078e0a07 */
[----:B------:R-:W-:Y:S01]  /*abd0*/  @!P6 IMAD.IADD R185, R185, 0x1, -R3 ;  /* 0x00000001b9b9e824 */ /* 0x000fe200078e0a03 */
[----:B------:R-:W-:Y:S01]  /*abe0*/  ISETP.GE.AND P6, PT, R191, RZ, PT ;  /* 0x000000ffbf00720c */ /* 0x000fe20003fc6270 */
[C---:B------:R-:W-:Y:S01]  /*abf0*/  IMAD R189, R3.reuse, R8, R189 ;  /* 0x0000000803bd7224 */ /* 0x040fe200078e02bd */
[----:B------:R-:W-:Y:S01]  /*ac00*/  IABS R191, R198 ;  /* 0x000000c600bf7213 */ /* 0x000fe20000000000 */
[----:B------:R-:W-:Y:S01]  /*ac10*/  @!P1 IMAD.MOV R183, RZ, RZ, -R183 ;  /* 0x000000ffffb79224 */ /* 0x000fe200078e0ab7 */
[C---:B------:R-:W-:Y:S01]  /*ac20*/  ISETP.GT.U32.AND P1, PT, R3.reuse, R186, PT ;  /* 0x000000ba0300720c */ /* 0x040fe20003f24070 */
[----:B------:R-:W-:Y:S01]  /*ac30*/  @!P2 IMAD.MOV R184, RZ, RZ, -R184 ;  /* 0x000000ffffb8a224 */ /* 0x000fe200078e0ab8 */
[C---:B------:R-:W-:Y:S01]  /*ac40*/  ISETP.GT.U32.AND P2, PT, R3.reuse, R188, PT ;  /* 0x000000bc0300720c */ /* 0x040fe20003f44070 */
[----:B------:R-:W-:-:S02]  /*ac50*/  IMAD R190, R3, R7, R190 ;  /* 0x0000000703be7224 */ /* 0x000fc400078e02be */
[----:B------:R-:W-:Y:S01]  /*ac60*/  @!P3 IMAD.MOV R185, RZ, RZ, -R185 ;  /* 0x000000ffffb9b224 */ /* 0x000fe200078e0ab9 */
[----:B------:R-:W-:Y:S01]  /*ac70*/  ISETP.GT.U32.AND P3, PT, R3, R189, PT ;  /* 0x000000bd0300720c */ /* 0x000fe20003f64070 */
[----:B------:R-:W-:Y:S01]  /*ac80*/  @!P5 IMAD.IADD R187, R187, 0x1, -R3 ;  /* 0x00000001bbbbd824 */ /* 0x000fe200078e0a03 */
[----:B------:R-:W-:Y:S01]  /*ac90*/  ISETP.GT.U32.AND P5, PT, R3, R190, PT ;  /* 0x000000be0300720c */ /* 0x000fe20003fa4070 */
[----:B------:R-:W-:Y:S02]  /*aca0*/  VIADD R8, R6, 0x7e ;  /* 0x0000007e06087836 */ /* 0x000fe40000000000 */
[----:B------:R-:W-:-:S03]  /*acb0*/  IMAD.HI.U32 R7, R2, R191, RZ ;  /* 0x000000bf02077227 */ /* 0x000fc600078e00ff */
[----:B------:R-:W-:Y:S01]  /*acc0*/  IABS R192, R8 ;  /* 0x0000000800c07213 */ /* 0x000fe20000000000 */
[--C-:B------:R-:W-:Y:S01]  /*acd0*/  @!P1 IMAD.IADD R186, R186, 0x1, -R3.reuse ;  /* 0x00000001baba9824 */ /* 0x100fe200078e0a03 */
[----:B------:R-:W-:Y:S01]  /*ace0*/  ISETP.GE.AND P1, PT, R8, RZ, PT ;  /* 0x000000ff0800720c */ /* 0x000fe20003f26270 */
[--C-:B------:R-:W-:Y:S01]  /*acf0*/  @!P2 IMAD.IADD R188, R188, 0x1, -R3.reuse ;  /* 0x00000001bcbca824 */ /* 0x100fe200078e0a03 */
[----:B------:R-:W-:Y:S01]  /*ad00*/  ISETP.GE.AND P2, PT, R193, RZ, PT ;  /* 0x000000ffc100720c */ /* 0x000fe20003f46270 */
[--C-:B------:R-:W-:Y:S02]  /*ad10*/  @!P3 IMAD.IADD R189, R189, 0x1, -R3.reuse ;  /* 0x00000001bdbdb824 */ /* 0x100fe400078e0a03 */
[----:B------:R-:W-:Y:S01]  /*ad20*/  @!P4 IMAD.MOV R186, RZ, RZ, -R186 ;  /* 0x000000ffffbac224 */ /* 0x000fe200078e0aba */
[C---:B------:R-:W-:Y:S01]  /*ad30*/  ISETP.GT.U32.AND P4, PT, R3.reuse, R188, PT ;  /* 0x000000bc0300720c */ /* 0x040fe20003f84070 */
[----:B------:R-:W-:Y:S01]  /*ad40*/  @!P5 IMAD.IADD R190, R190, 0x1, -R3 ;  /* 0x00000001bebed824 */ /* 0x000fe200078e0a03 */
[----:B------:R-:W-:Y:S01]  /*ad50*/  ISETP.GT.U32.AND P3, PT, R3, R189, PT ;  /* 0x000000bd0300720c */ /* 0x000fe20003f64070 */
[----:B------:R-:W-:-:S02]  /*ad60*/  IMAD.MOV R8, RZ, RZ, -R7 ;  /* 0x000000ffff087224 */ /* 0x000fc400078e0a07 */
[----:B------:R-:W-:Y:S01]  /*ad70*/  IMAD.HI.U32 R7, R2, R192, RZ ;  /* 0x000000c002077227 */ /* 0x000fe200078e00ff */
[----:B------:R-:W-:-:S03]  /*ad80*/  ISETP.GT.U32.AND P5, PT, R3, R190, PT ;  /* 0x000000be0300720c */ /* 0x000fc60003fa4070 */
[----:B------:R-:W-:Y:S02]  /*ad90*/  IMAD.MOV R7, RZ, RZ, -R7 ;  /* 0x000000ffff077224 */ /* 0x000fe400078e0a07 */
[C---:B------:R-:W-:Y:S02]  /*ada0*/  IMAD R191, R3.reuse, R8, R191 ;  /* 0x0000000803bf7224 */ /* 0x040fe400078e02bf */
[----:B------:R-:W-:Y:S02]  /*adb0*/  IMAD R192, R3, R7, R192 ;  /* 0x0000000703c07224 */ /* 0x000fe400078e02c0 */
[----:B------:R-:W-:-:S04]  /*adc0*/  IMAD.HI.U32 R7, R2, R194, RZ ;  /* 0x000000c202077227 */ /* 0x000fc800078e00ff */
[----:B------:R-:W-:Y:S01]  /*add0*/  @!P4 IMAD.IADD R188, R188, 0x1, -R3 ;  /* 0x00000001bcbcc824 */ /* 0x000fe200078e0a03 */
[----:B------:R-:W-:Y:S01]  /*ade0*/  ISETP.GT.U32.AND P4, PT, R3, R191, PT ;  /* 0x000000bf0300720c */ /* 0x000fe20003f84070 */
[----:B------:R-:W-:-:S04]  /*adf0*/  IMAD.HI.U32 R193, R2, R196, RZ ;  /* 0x000000c402c17227 */ /* 0x000fc800078e00ff */
[----:B------:R-:W-:-:S04]  /*ae00*/  IMAD.HI.U32 R8, R2, R195, RZ ;  /* 0x000000c302087227 */ /* 0x000fc800078e00ff */
[----:B------:R-:W-:Y:S02]  /*ae10*/  IMAD.MOV R7, RZ, RZ, -R7 ;  /* 0x000000ffff077224 */ /* 0x000fe400078e0a07 */
[--C-:B------:R-:W-:Y:S01]  /*ae20*/  @!P3 IMAD.IADD R189, R189, 0x1, -R3.reuse ;  /* 0x00000001bdbdb824 */ /* 0x100fe200078e0a03 */
[----:B------:R-:W-:Y:S01]  /*ae30*/  ISETP.GE.AND P3, PT, R197, RZ, PT ;  /* 0x000000ffc500720c */ /* 0x000fe20003f66270 */
[----:B------:R-:W-:Y:S01]  /*ae40*/  @!P5 IMAD.IADD R190, R190, 0x1, -R3 ;  /* 0x00000001bebed824 */ /* 0x000fe200078e0a03 */
[C---:B------:R-:W-:Y:S01]  /*ae50*/  ISETP.GT.U32.AND P5, PT, R3.reuse, R192, PT ;  /* 0x000000c00300720c */ /* 0x040fe20003fa4070 */
[----:B------:R-:W-:Y:S02]  /*ae60*/  IMAD.MOV R197, RZ, RZ, -R193 ;  /* 0x000000ffffc57224 */ /* 0x000fe400078e0ac1 */
[----:B------:R-:W-:Y:S02]  /*ae70*/  IMAD.MOV R8, RZ, RZ, -R8 ;  /* 0x000000ffff087224 */ /* 0x000fe400078e0a08 */
[----:B------:R-:W-:-:S02]  /*ae80*/  IMAD R193, R3, R7, R194 ;  /* 0x0000000703c17224 */ /* 0x000fc400078e02c2 */
[C---:B------:R-:W-:Y:S02]  /*ae90*/  IMAD R194, R3.reuse, R8, R195 ;  /* 0x0000000803c27224 */ /* 0x040fe400078e02c3 */
[----:B------:R-:W-:Y:S01]  /*aea0*/  @!P0 IMAD.MOV R188, RZ, RZ, -R188 ;  /* 0x000000ffffbc8224 */ /* 0x000fe200078e0abc */
[----:B------:R-:W-:Y:S01]  /*aeb0*/  ISETP.GT.U32.AND P0, PT, R3, R193, PT ;  /* 0x000000c10300720c */ /* 0x000fe20003f04070 */
[----:B------:R-:W-:Y:S01]  /*aec0*/  @!P4 IMAD.IADD R191, R191, 0x1, -R3 ;  /* 0x00000001bfbfc824 */ /* 0x000fe200078e0a03 */
[----:B------:R-:W-:Y:S01]  /*aed0*/  ISETP.GE.AND P4, PT, R198, RZ, PT ;  /* 0x000000ffc600720c */ /* 0x000fe20003f86270 */
[----:B------:R-:W-:Y:S01]  /*aee0*/  @!P2 IMAD.MOV R189, RZ, RZ, -R189 ;  /* 0x000000ffffbda224 */ /* 0x000fe200078e0abd */
[C---:B------:R-:W-:Y:S01]  /*aef0*/  ISETP.GT.U32.AND P2, PT, R3.reuse, R194, PT ;  /* 0x000000c20300720c */ /* 0x040fe20003f44070 */
[----:B------:R-:W-:Y:S01]  /*af00*/  @!P5 IMAD.IADD R192, R192, 0x1, -R3 ;  /* 0x00000001c0c0d824 */ /* 0x000fe200078e0a03 */
[C---:B------:R-:W-:Y:S01]  /*af10*/  ISETP.GT.U32.AND P5, PT, R3.reuse, R191, PT ;  /* 0x000000bf0300720c */ /* 0x040fe20003fa4070 */
[----:B------:R-:W-:Y:S01]  /*af20*/  IMAD R195, R3, R197, R196 ;  /* 0x000000c503c37224 */ /* 0x000fe200078e02c4 */
[----:B------:R-:W-:Y:S01]  /*af30*/  LOP3.LUT R198, R5, 0x76, RZ, 0xfc, !PT ;  /* 0x0000007605c67812 */ /* 0x000fe200078efcff */
[----:B------:R-:W-:Y:S01]  /*af40*/  @!P6 IMAD.MOV R187, RZ, RZ, -R187 ;  /* 0x000000ffffbbe224 */ /* 0x000fe200078e0abb */
[----:B------:R-:W-:Y:S01]  /*af50*/  ISETP.GT.U32.AND P6, PT, R3, R192, PT ;  /* 0x000000c00300720c */ /* 0x000fe20003fc4070 */
[----:B------:R-:W-:Y:S01]  /*af60*/  @!P3 IMAD.MOV R190, RZ, RZ, -R190 ;  /* 0x000000ffffbeb224 */ /* 0x000fe200078e0abe */
[----:B------:R-:W-:Y:S01]  /*af70*/  IABS R196, R198 ;  /* 0x000000c600c47213 */ /* 0x000fe20000000000 */
[----:B------:R-:W-:Y:S01]  /*af80*/  @!P0 IMAD.IADD R193, R193, 0x1, -R3 ;  /* 0x00000001c1c18824 */ /* 0x000fe200078e0a03 */
[----:B------:R-:W-:-:S02]  /*af90*/  IABS R197, R202 ;  /* 0x000000ca00c57213 */ /* 0x000fc40000000000 */
[----:B------:R-:W-:Y:S01]  /*afa0*/  ISETP.GE.AND P3, PT, R199, RZ, PT ;  /* 0x000000ffc700720c */ /* 0x000fe20003f66270 */
[----:B------:R-:W-:Y:S01]  /*afb0*/  @!P2 IMAD.IADD R194, R194, 0x1, -R3 ;  /* 0x00000001c2c2a824 */ /* 0x000fe200078e0a03 */
[----:B------:R-:W-:Y:S01]  /*afc0*/  ISETP.GT.U32.AND P2, PT, R3, R193, PT ;  /* 0x000000c10300720c */ /* 0x000fe20003f44070 */
[----:B------:R-:W-:Y:S01]  /*afd0*/  IMAD.HI.U32 R7, R2, R196, RZ ;  /* 0x000000c402077227 */ /* 0x000fe200078e00ff */
[----:B------:R-:W-:-:S03]  /*afe0*/  ISETP.GE.AND P0, PT, R201, RZ, PT ;  /* 0x000000ffc900720c */ /* 0x000fc60003f06270 */
[----:B------:R-:W-:Y:S01]  /*aff0*/  @!P5 IMAD.IADD R191, R191, 0x1, -R3 ;  /* 0x00000001bfbfd824 */ /* 0x000fe200078e0a03 */
[C---:B------:R-:W-:Y:S01]  /*b000*/  ISETP.GT.U32.AND P5, PT, R3.reuse, R195, PT ;  /* 0x000000c30300720c */ /* 0x040fe20003fa4070 */
[----:B------:R-:W-:Y:S02]  /*b010*/  IMAD.MOV R7, RZ, RZ, -R7 ;  /* 0x000000ffff077224 */ /* 0x000fe400078e0a07 */
[----:B------:R-:W-:Y:S01]  /*b020*/  @!P4 IMAD.MOV R191, RZ, RZ, -R191 ;  /* 0x000000ffffbfc224 */ /* 0x000fe200078e0abf */
[C---:B------:R-:W-:Y:S01]  /*b030*/  ISETP.GT.U32.AND P4, PT, R3.reuse, R194, PT ;  /* 0x000000c20300720c */ /* 0x040fe20003f84070 */
[----:B------:R-:W-:Y:S02]  /*b040*/  IMAD R196, R3, R7, R196 ;  /* 0x0000000703c47224 */ /* 0x000fe400078e02c4 */
[--C-:B------:R-:W-:Y:S02]  /*b050*/  @!P2 IMAD.IADD R193, R193, 0x1, -R3.reuse ;  /* 0x00000001c1c1a824 */ /* 0x100fe400078e0a03 */
[--C-:B------:R-:W-:Y:S01]  /*b060*/  @!P6 IMAD.IADD R192, R192, 0x1, -R3.reuse ;  /* 0x00000001c0c0e824 */ /* 0x100fe200078e0a03 */
[----:B------:R-:W-:Y:S01]  /*b070*/  ISETP.GT.U32.AND P2, PT, R3, R196, PT ;  /* 0x000000c40300720c */ /* 0x000fe20003f44070 */
[----:B------:R-:W-:Y:S01]  /*b080*/  VIADD R7, R6, 0x6e ;  /* 0x0000006e06077836 */ /* 0x000fe20000000000 */
[----:B------:R-:W-:Y:S01]  /*b090*/  ISETP.GE.AND P6, PT, R200, RZ, PT ;  /* 0x000000ffc800720c */ /* 0x000fe20003fc6270 */
[--C-:B------:R-:W-:Y:S01]  /*b0a0*/  @!P5 IMAD.IADD R195, R195, 0x1, -R3.reuse ;  /* 0x00000001c3c3d824 */ /* 0x100fe200078e0a03 */
[----:B------:R-:W-:Y:S01]  /*b0b0*/  ISETP.GE.AND P5, PT, R198, RZ, PT ;  /* 0x000000ffc600720c */ /* 0x000fe20003fa6270 */
[----:B------:R-:W-:Y:S01]  /*b0c0*/  @!P1 IMAD.MOV R192, RZ, RZ, -R192 ;  /* 0x000000ffffc09224 */ /* 0x000fe200078e0ac0 */
[----:B------:R-:W-:Y:S01]  /*b0d0*/  IABS R198, R203 ;  /* 0x000000cb00c67213 */ /* 0x000fe20000000000 */
[----:B------:R-:W-:Y:S01]  /*b0e0*/  @!P4 IMAD.IADD R194, R194, 0x1, -R3 ;  /* 0x00000001c2c2c824 */ /* 0x000fe200078e0a03 */
[----:B------:R-:W-:Y:S01]  /*b0f0*/  ISETP.GT.U32.AND P1, PT, R3, R195, PT ;  /* 0x000000c30300720c */ /* 0x000fe20003f24070 */
[----:B------:R-:W-:Y:S01]  /*b100*/  IMAD.HI.U32 R8, R2, R197, RZ ;  /* 0x000000c502087227 */ /* 0x000fe200078e00ff */
[----:B------:R-:W-:-:S02]  /*b110*/  ISETP.GE.AND P4, PT, R7, RZ, PT ;  /* 0x000000ff0700720c */ /* 0x000fc40003f86270 */
[----:B------:R-:W-:Y:S01]  /*b120*/  IABS R201, R7 ;  /* 0x0000000700c97213 */ /* 0x000fe20000000000 */
[----:B------:R-:W-:Y:S01]  /*b130*/  IMAD.HI.U32 R7, R2, R198, RZ ;  /* 0x000000c602077227 */ /* 0x000fe200078e00ff */
[----:B------:R-:W-:-:S03]  /*b140*/  IABS R200, R204 ;  /* 0x000000cc00c87213 */ /* 0x000fc60000000000 */
[----:B------:R-:W-:Y:S02]  /*b150*/  IMAD.MOV R8, RZ, RZ, -R8 ;  /* 0x000000ffff087224 */ /* 0x000fe400078e0a08 */
[----:B------:R-:W-:Y:S01]  /*b160*/  @!P2 IMAD.IADD R196, R196, 0x1, -R3 ;  /* 0x00000001c4c4a824 */ /* 0x000fe200078e0a03 */
[----:B------:R-:W-:Y:S01]  /*b170*/  ISETP.GE.AND P2, PT, R202, RZ, PT ;  /* 0x000000ffca00720c */ /* 0x000fe20003f46270 */
[----:B------:R-:W-:Y:S02]  /*b180*/  IMAD.MOV R199, RZ, RZ, -R7 ;  /* 0x000000ffffc77224 */ /* 0x000fe400078e0a07 */
[C---:B------:R-:W-:Y:S02]  /*b190*/  IMAD R197, R3.reuse, R8, R197 ;  /* 0x0000000803c57224 */ /* 0x040fe400078e02c5 */
[----:B------:R-:W-:Y:S01]  /*b1a0*/  @!P3 IMAD.MOV R193, RZ, RZ, -R193 ;  /* 0x000000ffffc1b224 */ /* 0x000fe200078e0ac1 */
[C---:B------:R-:W-:Y:S01]  /*b1b0*/  ISETP.GT.U32.AND P3, PT, R3.reuse, R196, PT ;  /* 0x000000c40300720c */ /* 0x040fe20003f64070 */
[----:B------:R-:W-:-:S02]  /*b1c0*/  IMAD R198, R3, R199, R198 ;  /* 0x000000c703c67224 */ /* 0x000fc400078e02c6 */
[----:B------:R-:W-:Y:S01]  /*b1d0*/  @!P1 IMAD.IADD R195, R195, 0x1, -R3 ;  /* 0x00000001c3c39824 */ /* 0x000fe200078e0a03 */
[C---:B------:R-:W-:Y:S01]  /*b1e0*/  ISETP.GT.U32.AND P1, PT, R3.reuse, R197, PT ;  /* 0x000000c50300720c */ /* 0x040fe20003f24070 */
[----:B------:R-:W-:Y:S01]  /*b1f0*/  @!P6 IMAD.MOV R194, RZ, RZ, -R194 ;  /* 0x000000ffffc2e224 */ /* 0x000fe200078e0ac2 */
[----:B------:R-:W-:Y:S01]  /*b200*/  ISETP.GT.U32.AND P6, PT, R3, R198, PT ;  /* 0x000000c60300720c */ /* 0x000fe20003fc4070 */
[----:B------:R-:W-:-:S04]  /*b210*/  IMAD.HI.U32 R8, R2, R200, RZ ;  /* 0x000000c802087227 */ /* 0x000fc800078e00ff */
[----:B------:R-:W-:Y:S02]  /*b220*/  IMAD.MOV R8, RZ, RZ, -R8 ;  /* 0x000000ffff087224 */ /* 0x000fe400078e0a08 */
[--C-:B------:R-:W-:Y:S01]  /*b230*/  @!P3 IMAD.IADD R196, R196, 0x1, -R3.reuse ;  /* 0x00000001c4c4b824 */ /* 0x100fe200078e0a03 */
[----:B------:R-:W-:Y:S01]  /*b240*/  ISETP.GE.AND P3, PT, R204, RZ, PT ;  /* 0x000000ffcc00720c */ /* 0x000fe20003f66270 */
[----:B------:R-:W-:Y:S01]  /*b250*/  IMAD R199, R3, R8, R200 ;  /* 0x0000000803c77224 */ /* 0x000fe200078e02c8 */
[----:B------:R-:W-:Y:S01]  /*b260*/  LOP3.LUT R8, R5, 0x6a, RZ, 0xfc, !PT ;  /* 0x0000006a05087812 */ /* 0x000fe200078efcff */
[--C-:B------:R-:W-:Y:S02]  /*b270*/  @!P1 IMAD.IADD R197, R197, 0x1, -R3.reuse ;  /* 0x00000001c5c59824 */ /* 0x100fe400078e0a03 */
[----:B------:R-:W-:Y:S02]  /*b280*/  @!P6 IMAD.IADD R198, R198, 0x1, -R3 ;  /* 0x00000001c6c6e824 */ /* 0x000fe400078e0a03 */
[----:B------:R-:W-:Y:S01]  /*b290*/  @!P5 IMAD.MOV R196, RZ, RZ, -R196 ;  /* 0x000000ffffc4d224 */ /* 0x000fe200078e0ac4 */
[C---:B------:R-:W-:Y:S01]  /*b2a0*/  ISETP.GT.U32.AND P5, PT, R3.reuse, R199, PT ;  /* 0x000000c70300720c */ /* 0x040fe20003fa4070 */
[----:B------:R-:W-:Y:S01]  /*b2b0*/  IMAD.HI.U32 R7, R2, R201, RZ ;  /* 0x000000c902077227 */ /* 0x000fe200078e00ff */
[----:B------:R-:W-:-:S02]  /*b2c0*/  ISETP.GT.U32.AND P1, PT, R3, R197, PT ;  /* 0x000000c50300720c */ /* 0x000fc40003f24070 */
[----:B------:R-:W-:Y:S01]  /*b2d0*/  ISETP.GT.U32.AND P6, PT, R3, R198, PT ;  /* 0x000000c60300720c */ /* 0x000fe20003fc4070 */
[----:B------:R-:W-:Y:S01]  /*b2e0*/  IMAD.MOV R202, RZ, RZ, -R7 ;  /* 0x000000ffffca7224 */ /* 0x000fe200078e0a07 */
[----:B------:R-:W-:Y:S01]  /*b2f0*/  LOP3.LUT R7, R5, 0x6c, RZ, 0xfc, !PT ;  /* 0x0000006c05077812 */ /* 0x000fe200078efcff */
[----:B------:R-:W-:Y:S01]  /*b300*/  @!P0 IMAD.MOV R195, RZ, RZ, -R195 ;  /* 0x000000ffffc38224 */ /* 0x000fe200078e0ac3 */
[----:B------:R-:W-:Y:S01]  /*b310*/  ISETP.GE.AND P0, PT, R203, RZ, PT ;  /* 0x000000ffcb00720c */ /* 0x000fe20003f06270 */
[----:B------:R-:W-:Y:S01]  /*b320*/  IMAD R200, R3, R202, R201 ;  /* 0x000000ca03c87224 */ /* 0x000fe200078e02c9 */
[----:B------:R-:W-:Y:S02]  /*b330*/  IABS R201, R7 ;  /* 0x0000000700c97213 */ /* 0x000fe40000000000 */
[----:B------:R-:W-:Y:S01]  /*b340*/  IABS R203, R8 ;  /* 0x0000000800cb7213 */ /* 0x000fe20000000000 */
[--C-:B------:R-:W-:Y:S02]  /*b350*/  @!P5 IMAD.IADD R199, R199, 0x1, -R3.reuse ;  /* 0x00000001c7c7d824 */ /* 0x100fe400078e0a03 */
[--C-:B------:R-:W-:Y:S01]  /*b360*/  @!P1 IMAD.IADD R197, R197, 0x1, -R3.reuse ;  /* 0x00000001c5c59824 */ /* 0x100fe200078e0a03 */
[----:B------:R-:W-:Y:S01]  /*b370*/  ISETP.GE.AND P1, PT, R7, RZ, PT ;  /* 0x000000ff0700720c */ /* 0x000fe20003f26270 */
[----:B------:R-:W-:Y:S01]  /*b380*/  @!P6 IMAD.IADD R198, R198, 0x1, -R3 ;  /* 0x00000001c6c6e824 */ /* 0x000fe200078e0a03 */
[C---:B------:R-:W-:Y:S01]  /*b390*/  ISETP.GT.U32.AND P6, PT, R3.reuse, R200, PT ;  /* 0x000000c80300720c */ /* 0x040fe20003fc4070 */
[----:B------:R-:W-:Y:S01]  /*b3a0*/  IMAD.HI.U32 R7, R2, R201, RZ ;  /* 0x000000c902077227 */ /* 0x000fe200078e00ff */
[----:B------:R-:W-:-:S03]  /*b3b0*/  ISETP.GT.U32.AND P5, PT, R3, R199, PT ;  /* 0x000000c70300720c */ /* 0x000fc60003fa4070 */
[----:B------:R-:W-:Y:S01]  /*b3c0*/  @!P2 IMAD.MOV R197, RZ, RZ, -R197 ;  /* 0x000000ffffc5a224 */ /* 0x000fe200078e0ac5 */
[----:B------:R-:W-:Y:S01]  /*b3d0*/  ISETP.GE.AND P2, PT, R8, RZ, PT ;  /* 0x000000ff0800720c */ /* 0x000fe20003f46270 */
[----:B------:R-:W-:-:S04]  /*b3e0*/  IMAD.HI.U32 R8, R2, R203, RZ ;  /* 0x000000cb02087227 */ /* 0x000fc800078e00ff */
[----:B------:R-:W-:Y:S02]  /*b3f0*/  IMAD.MOV R202, RZ, RZ, -R7 ;  /* 0x000000ffffca7224 */ /* 0x000fe400078e0a07 */
[----:B------:R-:W-:-:S04]  /*b400*/  IMAD.HI.U32 R7, R2, R205, RZ ;  /* 0x000000cd02077227 */ /* 0x000fc800078e00ff */
[----:B------:R-:W-:Y:S02]  /*b410*/  IMAD.MOV R204, RZ, RZ, -R8 ;  /* 0x000000ffffcc7224 */ /* 0x000fe400078e0a08 */
[----:B------:R-:W-:Y:S02]  /*b420*/  IMAD.MOV R206, RZ, RZ, -R7 ;  /* 0x000000ffffce7224 */ /* 0x000fe400078e0a07 */
[C---:B------:R-:W-:Y:S02]  /*b430*/  IMAD R201, R3.reuse, R202, R201 ;  /* 0x000000ca03c97224 */ /* 0x040fe400078e02c9 */
[C---:B------:R-:W-:Y:S02]  /*b440*/  IMAD R202, R3.reuse, R204, R203 ;  /* 0x000000cc03ca7224 */ /* 0x040fe400078e02cb */
[----:B------:R-:W-:Y:S02]  /*b450*/  @!P6 IMAD.IADD R200, R200, 0x1, -R3 ;  /* 0x00000001c8c8e824 */ /* 0x000fe400078e0a03 */
[----:B------:R-:W-:Y:S01]  /*b460*/  IMAD R203, R3, R206, R205 ;  /* 0x000000ce03cb7224 */ /* 0x000fe200078e02cd */
[----:B------:R-:W-:Y:S01]  /*b470*/  IABS R206, R213 ;  /* 0x000000d500ce7213 */ /* 0x000fe20000000000 */
[----:B------:R-:W-:Y:S01]  /*b480*/  @!P5 IMAD.IADD R199, R199, 0x1, -R3 ;  /* 0x00000001c7c7d824 */ /* 0x000fe200078e0a03 */
[C---:B------:R-:W-:Y:S01]  /*b490*/  ISETP.GT.U32.AND P6, PT, R3.reuse, R200, PT ;  /* 0x000000c80300720c */ /* 0x040fe20003fc4070 */
[----:B------:R-:W-:Y:S01]  /*b4a0*/  IMAD.HI.U32 R7, R2, R207, RZ ;  /* 0x000000cf02077227 */ /* 0x000fe200078e00ff */
[----:B------:R-:W-:-:S03]  /*b4b0*/  ISETP.GT.U32.AND P5, PT, R3, R201, PT ;  /* 0x000000c90300720c */ /* 0x000fc60003fa4070 */
[----:B------:R-:W-:Y:S01]  /*b4c0*/  @!P3 IMAD.MOV R199, RZ, RZ, -R199 ;  /* 0x000000ffffc7b224 */ /* 0x000fe200078e0ac7 */
[C---:B------:R-:W-:Y:S01]  /*b4d0*/  ISETP.GT.U32.AND P3, PT, R3.reuse, R203, PT ;  /* 0x000000cb0300720c */ /* 0x040fe20003f64070 */
[----:B------:R-:W-:Y:S02]  /*b4e0*/  IMAD.MOV R204, RZ, RZ, -R7 ;  /* 0x000000ffffcc7224 */ /* 0x000fe400078e0a07 */
[----:B------:R-:W-:Y:S01]  /*b4f0*/  @!P0 IMAD.MOV R198, RZ, RZ, -R198 ;  /* 0x000000ffffc68224 */ /* 0x000fe200078e0ac6 */
[C---:B------:R-:W-:Y:S01]  /*b500*/  ISETP.GT.U32.AND P0, PT, R3.reuse, R202, PT ;  /* 0x000000ca0300720c */ /* 0x040fe20003f04070 */
[C---:B------:R-:W-:Y:S01]  /*b510*/  IMAD R204, R3.reuse, R204, R207 ;  /* 0x000000cc03cc7224 */ /* 0x040fe200078e02cf */
[----:B------:R-:W-:Y:S01]  /*b520*/  IABS R207, R214 ;  /* 0x000000d600cf7213 */ /* 0x000fe20000000000 */
[----:B------:R-:W-:Y:S02]  /*b530*/  @!P6 IMAD.IADD R200, R200, 0x1, -R3 ;  /* 0x00000001c8c8e824 */ /* 0x000fe400078e0a03 */
[----:B------:R-:W-:Y:S01]  /*b540*/  IMAD.HI.U32 R7, R2, R206, RZ ;  /* 0x000000ce02077227 */ /* 0x000fe200078e00ff */
[----:B------:R-:W-:-:S03]  /*b550*/  ISETP.GT.U32.AND P6, PT, R3, R204, PT ;  /* 0x000000cc0300720c */ /* 0x000fc60003fc4070 */
[----:B------:R-:W-:Y:S02]  /*b560*/  @!P3 IMAD.IADD R203, R203, 0x1, -R3 ;  /* 0x00000001cbcbb824 */ /* 0x000fe400078e0a03 */
[----:B------:R-:W-:Y:S02]  /*b570*/  @!P4 IMAD.MOV R200, RZ, RZ, -R200 ;  /* 0x000000ffffc8c224 */ /* 0x000fe400078e0ac8 */
[----:B------:R-:W-:Y:S01]  /*b580*/  IMAD.HI.U32 R8, R2, R208, RZ ;  /* 0x000000d002087227 */ /* 0x000fe200078e00ff */
[----:B------:R-:W-:-:S03]  /*b590*/  ISETP.GT.U32.AND P4, PT, R3, R203, PT ;  /* 0x000000cb0300720c */ /* 0x000fc60003f84070 */
[----:B------:R-:W-:Y:S02]  /*b5a0*/  @!P0 IMAD.IADD R202, R202, 0x1, -R3 ;  /* 0x00000001caca8824 */ /* 0x000fe400078e0a03 */
[----:B------:R-:W-:Y:S02]  /*b5b0*/  IMAD.MOV R7, RZ, RZ, -R7 ;  /* 0x000000ffff077224 */ /* 0x000fe400078e0a07 */
[--C-:B------:R-:W-:Y:S01]  /*b5c0*/  @!P5 IMAD.IADD R201, R201, 0x1, -R3.reuse ;  /* 0x00000001c9c9d824 */ /* 0x100fe200078e0a03 */
[C---:B------:R-:W-:Y:S01]  /*b5d0*/  ISETP.GT.U32.AND P3, PT, R3.reuse, R202, PT ;  /* 0x000000ca0300720c */ /* 0x040fe20003f64070 */
[----:B------:R-:W-:Y:S02]  /*b5e0*/  IMAD.MOV R8, RZ, RZ, -R8 ;  /* 0x000000ffff087224 */ /* 0x000fe400078e0a08 */
[----:B------:R-:W-:Y:S01]  /*b5f0*/  @!P6 IMAD.IADD R204, R204, 0x1, -R3 ;  /* 0x00000001cccce824 */ /* 0x000fe200078e0a03 */
[C---:B------:R-:W-:Y:S01]  /*b600*/  ISETP.GT.U32.AND P0, PT, R3.reuse, R201, PT ;  /* 0x000000c90300720c */ /* 0x040fe20003f04070 */
[----:B------:R-:W-:-:S02]  /*b610*/  IMAD R206, R3, R7, R206 ;  /* 0x0000000703ce7224 */ /* 0x000fc400078e02ce */
[C---:B------:R-:W-:Y:S01]  /*b620*/  IMAD R205, R3.reuse, R8, R208 ;  /* 0x0000000803cd7224 */ /* 0x040fe200078e02d0 */
[----:B------:R-:W-:Y:S01]  /*b630*/  ISETP.GT.U32.AND P6, PT, R3, R204, PT ;  /* 0x000000cc0300720c */ /* 0x000fe20003fc4070 */
[----:B------:R-:W-:Y:S02]  /*b640*/  VIADD R8, R6, 0x5e ;  /* 0x0000005e06087836 */ /* 0x000fe40000000000 */
[--C-:B------:R-:W-:Y:S01]  /*b650*/  @!P4 IMAD.IADD R203, R203, 0x1, -R3.reuse ;  /* 0x00000001cbcbc824 */ /* 0x100fe200078e0a03 */
[----:B------:R-:W-:Y:S01]  /*b660*/  ISETP.GT.U32.AND P4, PT, R3, R206, PT ;  /* 0x000000ce0300720c */ /* 0x000fe20003f84070 */
[----:B------:R-:W-:Y:S01]  /*b670*/  @!P3 IMAD.IADD R202, R202, 0x1, -R3 ;  /* 0x00000001cacab824 */ /* 0x000fe200078e0a03 */
[----:B------:R-:W-:Y:S01]  /*b680*/  IABS R209, R8 ;  /* 0x0000000800d17213 */ /* 0x000fe20000000000 */
[----:B------:R-:W-:Y:S01]  /*b690*/  IMAD.HI.U32 R7, R2, R207, RZ ;  /* 0x000000cf02077227 */ /* 0x000fe200078e00ff */
[----:B------:R-:W-:Y:S02]  /*b6a0*/  ISETP.GE.AND P5, PT, R8, RZ, PT ;  /* 0x000000ff0800720c */ /* 0x000fe40003fa6270 */
[----:B------:R-:W-:Y:S01]  /*b6b0*/  ISETP.GE.AND P3, PT, R212, RZ, PT ;  /* 0x000000ffd400720c */ /* 0x000fe20003f66270 */
[----:B------:R-:W-:Y:S01]  /*b6c0*/  IMAD.HI.U32 R8, R2, R209, RZ ;  /* 0x000000d102087227 */ /* 0x000fe200078e00ff */
[----:B------:R-:W-:-:S03]  /*b6d0*/  LOP3.LUT R212, R5, 0x5c, RZ, 0xfc, !PT ;  /* 0x0000005c05d47812 */ /* 0x000fc600078efcff */
[----:B------:R-:W-:Y:S01]  /*b6e0*/  @!P0 IMAD.IADD R201, R201, 0x1, -R3 ;  /* 0x00000001c9c98824 */ /* 0x000fe200078e0a03 */
[----:B------:R-:W-:Y:S01]  /*b6f0*/  ISETP.GT.U32.AND P0, PT, R3, R205, PT ;  /* 0x000000cd0300720c */ /* 0x000fe20003f04070 */
[----:B------:R-:W-:Y:S02]  /*b700*/  IMAD.MOV R208, RZ, RZ, -R7 ;  /* 0x000000ffffd07224 */ /* 0x000fe400078e0a07 */
[----:B------:R-:W-:Y:S02]  /*b710*/  IMAD.MOV R8, RZ, RZ, -R8 ;  /* 0x000000ffff087224 */ /* 0x000fe400078e0a08 */
[--C-:B------:R-:W-:Y:S01]  /*b720*/  @!P6 IMAD.IADD R204, R204, 0x1, -R3.reuse ;  /* 0x00000001cccce824 */ /* 0x100fe200078e0a03 */
[----:B------:R-:W-:Y:S01]  /*b730*/  ISETP.GE.AND P6, PT, R211, RZ, PT ;  /* 0x000000ffd300720c */ /* 0x000fe20003fc6270 */
[----:B------:R-:W-:Y:S01]  /*b740*/  @!P4 IMAD.IADD R206, R206, 0x1, -R3 ;  /* 0x00000001cecec824 */ /* 0x000fe200078e0a03 */
[----:B------:R-:W-:Y:S01]  /*b750*/  IABS R211, R215 ;  /* 0x000000d700d37213 */ /* 0x000fe20000000000 */
[----:B------:R-:W-:-:S02]  /*b760*/  IMAD R207, R3, R208, R207 ;  /* 0x000000d003cf7224 */ /* 0x000fc400078e02cf */
[C---:B------:R-:W-:Y:S01]  /*b770*/  IMAD R208, R3.reuse, R8, R209 ;  /* 0x0000000803d07224 */ /* 0x040fe200078e02d1 */
[----:B------:R-:W-:Y:S01]  /*b780*/  IABS R209, R212 ;  /* 0x000000d400d17213 */ /* 0x000fe20000000000 */
[----:B------:R-:W-:Y:S01]  /*b790*/  @!P2 IMAD.MOV R202, RZ, RZ, -R202 ;  /* 0x000000ffffcaa224 */ /* 0x000fe200078e0aca */
[----:B------:R-:W-:Y:S01]  /*b7a0*/  ISETP.GT.U32.AND P2, PT, R3, R206, PT ;  /* 0x000000ce0300720c */ /* 0x000fe20003f44070 */
[----:B------:R-:W-:Y:S01]  /*b7b0*/  @!P3 IMAD.MOV R203, RZ, RZ, -R203 ;  /* 0x000000ffffcbb224 */ /* 0x000fe200078e0acb */
[----:B------:R-:W-:Y:S01]  /*b7c0*/  ISETP.GE.AND P3, PT, R213, RZ, PT ;  /* 0x000000ffd500720c */ /* 0x000fe20003f66270 */
[C---:B------:R-:W-:Y:S01]  /*b7d0*/  IMAD.HI.U32 R7, R2.reuse, R209, RZ ;  /* 0x000000d102077227 */ /* 0x040fe200078e00ff */
[----:B------:R-:W-:Y:S02]  /*b7e0*/  ISETP.GT.U32.AND P4, PT, R3, R207, PT ;  /* 0x000000cf0300720c */ /* 0x000fe40003f84070 */
[----:B------:R-:W-:Y:S01]  /*b7f0*/  LOP3.LUT R213, R5, 0x58, RZ, 0xfc, !PT ;  /* 0x0000005805d57812 */ /* 0x000fe200078efcff */
[----:B------:R-:W-:-:S04]  /*b800*/  IMAD.HI.U32 R8, R2, R211, RZ ;  /* 0x000000d302087227 */ /* 0x000fc800078e00ff */
[----:B------:R-:W-:Y:S01]  /*b810*/  @!P0 IMAD.IADD R205, R205, 0x1, -R3 ;  /* 0x00000001cdcd8824 */ /* 0x000fe200078e0a03 */
[----:B------:R-:W-:Y:S01]  /*b820*/  ISETP.GE.AND P0, PT, R210, RZ, PT ;  /* 0x000000ffd200720c */ /* 0x000fe20003f06270 */
[----:B------:R-:W-:Y:S01]  /*b830*/  IMAD.MOV R210, RZ, RZ, -R7 ;  /* 0x000000ffffd27224 */ /* 0x000fe200078e0a07 */
[----:B------:R-:W-:Y:S01]  /*b840*/  IABS R7, R213 ;  /* 0x000000d500077213 */ /* 0x000fe20000000000 */
[----:B------:R-:W-:Y:S01]  /*b850*/  @!P6 IMAD.MOV R204, RZ, RZ, -R204 ;  /* 0x000000ffffcce224 */ /* 0x000fe200078e0acc */
[C---:B------:R-:W-:Y:S01]  /*b860*/  ISETP.GT.U32.AND P6, PT, R3.reuse, R208, PT ;  /* 0x000000d00300720c */ /* 0x040fe20003fc4070 */
[----:B------:R-:W-:Y:S02]  /*b870*/  IMAD.MOV R8, RZ, RZ, -R8 ;  /* 0x000000ffff087224 */ /* 0x000fe400078e0a08 */
[----:B------:R-:W-:Y:S01]  /*b880*/  @!P1 IMAD.MOV R201, RZ, RZ, -R201 ;  /* 0x000000ffffc99224 */ /* 0x000fe200078e0ac9 */
[C---:B------:R-:W-:Y:S01]  /*b890*/  ISETP.GT.U32.AND P1, PT, R3.reuse, R205, PT ;  /* 0x000000cd0300720c */ /* 0x040fe20003f24070 */
[----:B------:R-:W-:-:S02]  /*b8a0*/  IMAD R209, R3, R210, R209 ;  /* 0x000000d203d17224 */ /* 0x000fc400078e02d1 */
[----:B------:R-:W-:Y:S01]  /*b8b0*/  @!P2 IMAD.IADD R206, R206, 0x1, -R3 ;  /* 0x00000001cecea824 */ /* 0x000fe200078e0a03 */
[----:B------:R-:W-:Y:S01]  /*b8c0*/  ISETP.GE.AND P2, PT, R212, RZ, PT ;  /* 0x000000ffd400720c */ /* 0x000fe20003f46270 */
[----:B------:R-:W-:Y:S02]  /*b8d0*/  IMAD R210, R3, R8, R211 ;  /* 0x0000000803d27224 */ /* 0x000fe400078e02d3 */
[----:B------:R-:W-:Y:S02]  /*b8e0*/  @!P3 IMAD.MOV R206, RZ, RZ, -R206 ;  /* 0x000000ffffceb224 */ /* 0x000fe400078e0ace */
[--C-:B------:R-:W-:Y:S01]  /*b8f0*/  @!P4 IMAD.IADD R207, R207, 0x1, -R3.reuse ;  /* 0x00000001cfcfc824 */ /* 0x100fe200078e0a03 */
[----:B------:R-:W-:Y:S01]  /*b900*/  ISETP.GT.U32.AND P3, PT, R3, R210, PT ;  /* 0x000000d20300720c */ /* 0x000fe20003f64070 */
[--C-:B------:R-:W-:Y:S02]  /*b910*/  @!P6 IMAD.IADD R208, R208, 0x1, -R3.reuse ;  /* 0x00000001d0d0e824 */ /* 0x100fe400078e0a03 */
[----:B------:R-:W-:Y:S01]  /*b920*/  @!P1 IMAD.IADD R205, R205, 0x1, -R3 ;  /* 0x00000001cdcd9824 */ /* 0x000fe200078e0a03 */
[----:B------:R-:W-:Y:S01]  /*b930*/  ISETP.GE.AND P1, PT, R214, RZ, PT ;  /* 0x000000ffd600720c */ /* 0x000fe20003f26270 */
[----:B------:R-:W-:Y:S01]  /*b940*/  IMAD.MOV.U32 R211, RZ, RZ, R7 ;  /* 0x000000ffffd37224 */ /* 0x000fe200078e0007 */
[C---:B------:R-:W-:Y:S01]  /*b950*/  ISETP.GT.U32.AND P4, PT, R3.reuse, R207, PT ;  /* 0x000000cf0300720c */ /* 0x040fe20003f84070 */
[----:B------:R-:W-:Y:S01]  /*b960*/  @!P0 IMAD.MOV R205, RZ, RZ, -R205 ;  /* 0x000000ffffcd8224 */ /* 0x000fe200078e0acd */
[----:B------:R-:W-:Y:S01]  /*b970*/  ISETP.GT.U32.AND P6, PT, R3, R208, PT ;  /* 0x000000d00300720c */ /* 0x000fe20003fc4070 */
[----:B------:R-:W-:Y:S01]  /*b980*/  IMAD.HI.U32 R7, R2, R211, RZ ;  /* 0x000000d302077227 */ /* 0x000fe200078e00ff */
[----:B------:R-:W-:-:S02]  /*b990*/  LOP3.LUT R214, R5, 0x56, RZ, 0xfc, !PT ;  /* 0x0000005605d67812 */ /* 0x000fc400078efcff */
[----:B------:R-:W-:Y:S01]  /*b9a0*/  ISETP.GT.U32.AND P0, PT, R3, R209, PT ;  /* 0x000000d10300720c */ /* 0x000fe20003f04070 */
[----:B------:R-:W-:Y:S01]  /*b9b0*/  @!P3 IMAD.IADD R210, R210, 0x1, -R3 ;  /* 0x00000001d2d2b824 */ /* 0x000fe200078e0a03 */
[----:B------:R-:W-:Y:S01]  /*b9c0*/  IABS R212, R214 ;  /* 0x000000d600d47213 */ /* 0x000fe20000000000 */
[----:B------:R-:W-:-:S03]  /*b9d0*/  IMAD.MOV R8, RZ, RZ, -R7 ;  /* 0x000000ffff087224 */ /* 0x000fc600078e0a07 */
[----:B------:R-:W-:Y:S01]  /*b9e0*/  ISETP.GT.U32.AND P3, PT, R3, R210, PT ;  /* 0x000000d20300720c */ /* 0x000fe20003f64070 */
        /* <DEDUP_REMOVED lines=9> */
[--C-:B------:R-:W-:Y:S02]  /*ba80*/  @!P0 IMAD.IADD R209, R209, 0x1, -R3.reuse ;  /* 0x00000001d1d18824 */ /* 0x100fe400078e0a03 */
        /* <DEDUP_REMOVED lines=13> */
[--C-:B------:R-:W-:Y:S01]  /*bb60*/  @!P0 IMAD.IADD R209, R209, 0x1, -R3.reuse ;  /* 0x00000001d1d18824 */ /* 0x100fe200078e0a03 */
[----:B------:R-:W-:Y:S01]  /*bb70*/  ISETP.GE.AND P0, PT, R215, RZ, PT ;  /* 0x000000ffd700720c */ /* 0x000fe20003f06270 */
[----:B------:R-:W-:Y:S01]  /*bb80*/  VIADD R7, R6, 0x4e ;  /* 0x0000004e06077836 */ /* 0x000fe20000000000 */
[----:B------:R-:W-:Y:S01]  /*bb90*/  IABS R215, R218 ;  /* 0x000000da00d77213 */ /* 0x000fe20000000000 */
[----:B------:R-:W-:Y:S01]  /*bba0*/  @!P3 IMAD.IADD R212, R212, 0x1, -R3 ;  /* 0x00000001d4d4b824 */ /* 0x000fe200078e0a03 */
[C---:B------:R-:W-:Y:S01]  /*bbb0*/  ISETP.GT.U32.AND P5, PT, R3.reuse, R211, PT ;  /* 0x000000d30300720c */ /* 0x040fe20003fa4070 */
[----:B------:R-:W-:Y:S01]  /*bbc0*/  @!P4 IMAD.MOV R210, RZ, RZ, -R210 ;  /* 0x000000ffffd2c224 */ /* 0x000fe200078e0ad2 */
[----:B------:R-:W-:Y:S01]  /*bbd0*/  ISETP.GT.U32.AND P4, PT, R3, R213, PT ;  /* 0x000000d50300720c */ /* 0x000fe20003f84070 */
[----:B------:R-:W-:Y:S01]  /*bbe0*/  @!P2 IMAD.MOV R209, RZ, RZ, -R209 ;  /* 0x000000ffffd1a224 */ /* 0x000fe200078e0ad1 */
[----:B------:R-:W-:Y:S01]  /*bbf0*/  ISETP.GE.AND P2, PT, R7, RZ, PT ;  /* 0x000000ff0700720c */ /* 0x000fe20003f46270 */
[----:B------:R-:W-:Y:S01]  /*bc00*/  IMAD.HI.U32 R8, R2, R215, RZ ;  /* 0x000000d702087227 */ /* 0x000fe200078e00ff */
[----:B------:R-:W-:-:S02]  /*bc10*/  IABS R216, R7 ;  /* 0x0000000700d87213 */ /* 0x000fc40000000000 */
[----:B------:R-:W-:Y:S01]  /*bc20*/  ISETP.GT.U32.AND P3, PT, R3, R212, PT ;  /* 0x000000d40300720c */ /* 0x000fe20003f64070 */
[----:B------:R-:W-:-:S04]  /*bc30*/  IMAD.HI.U32 R7, R2, R214, RZ ;  /* 0x000000d602077227 */ /* 0x000fc800078e00ff */
[----:B------:R-:W-:Y:S02]  /*bc40*/  IMAD.MOV R7, RZ, RZ, -R7 ;  /* 0x000000ffff077224 */ /* 0x000fe400078e0a07 */
[----:B------:R-:W-:Y:S02]  /*bc50*/  IMAD.MOV R8, RZ, RZ, -R8 ;  /* 0x000000ffff087224 */ /* 0x000fe400078e0a08 */
[----:B------:R-:W-:Y:S01]  /*bc60*/  @!P5 IMAD.IADD R211, R211, 0x1, -R3 ;  /* 0x00000001d3d3d824 */ /* 0x000fe200078e0a03 */
[----:B------:R-:W-:Y:S01]  /*bc70*/  ISETP.GE.AND P5, PT, R217, RZ, PT ;  /* 0x000000ffd900720c */ /* 0x000fe20003fa6270 */
[C---:B------:R-:W-:Y:S01]  /*bc80*/  IMAD R214, R3.reuse, R7, R214 ;  /* 0x0000000703d67224 */ /* 0x040fe200078e02d6 */
[----:B------:R-:W-:Y:S01]  /*bc90*/  IABS R217, R220 ;  /* 0x000000dc00d97213 */ /* 0x000fe20000000000 */
[----:B------:R-:W-:Y:S02]  /*bca0*/  IMAD R215, R3, R8, R215 ;  /* 0x0000000803d77224 */ /* 0x000fe400078e02d7 */
[----:B------:R-:W-:-:S02]  /*bcb0*/  @!P4 IMAD.IADD R213, R213, 0x1, -R3 ;  /* 0x00000001d5d5c824 */ /* 0x000fc400078e0a03 */
[----:B------:R-:W-:Y:S01]  /*bcc0*/  @!P3 IMAD.IADD R212, R212, 0x1, -R3 ;  /* 0x00000001d4d4b824 */ /* 0x000fe200078e0a03 */
[C---:B------:R-:W-:Y:S01]  /*bcd0*/  ISETP.GT.U32.AND P3, PT, R3.reuse, R214, PT ;  /* 0x000000d60300720c */ /* 0x040fe20003f64070 */
[----:B------:R-:W-:Y:S01]  /*bce0*/  @!P6 IMAD.MOV R211, RZ, RZ, -R211 ;  /* 0x000000ffffd3e224 */ /* 0x000fe200078e0ad3 */
[C---:B------:R-:W-:Y:S01]  /*bcf0*/  ISETP.GT.U32.AND P4, PT, R3.reuse, R213, PT ;  /* 0x000000d50300720c */ /* 0x040fe20003f84070 */
[----:B------:R-:W-:Y:S01]  /*bd00*/  IMAD.HI.U32 R8, R2, R217, RZ ;  /* 0x000000d902087227 */ /* 0x000fe200078e00ff */
[----:B------:R-:W-:-:S03]  /*bd10*/  ISETP.GT.U32.AND P6, PT, R3, R215, PT ;  /* 0x000000d70300720c */ /* 0x000fc60003fc4070 */
[----:B------:R-:W-:Y:S02]  /*bd20*/  IMAD.MOV R8, RZ, RZ, -R8 ;  /* 0x000000ffff087224 */ /* 0x000fe400078e0a08 */
[----:B------:R-:W-:-:S04]  /*bd30*/  IMAD.HI.U32 R7, R2, R216, RZ ;  /* 0x000000d802077227 */ /* 0x000fc800078e00ff */
[----:B------:R-:W-:Y:S01]  /*bd40*/  @!P1 IMAD.MOV R212, RZ, RZ, -R212 ;  /* 0x000000ffffd49224 */ /* 0x000fe200078e0ad4 */
[----:B------:R-:W-:Y:S01]  /*bd50*/  ISETP.GE.AND P1, PT, R218, RZ, PT ;  /* 0x000000ffda00720c */ /* 0x000fe20003f26270 */
[----:B------:R-:W-:Y:S01]  /*bd60*/  @!P3 IMAD.IADD R214, R214, 0x1, -R3 ;  /* 0x00000001d6d6b824 */ /* 0x000fe200078e0a03 */
[----:B------:R-:W-:Y:S01]  /*bd70*/  IABS R218, R221 ;  /* 0x000000dd00da7213 */ /* 0x000fe20000000000 */
[----:B------:R-:W-:Y:S02]  /*bd80*/  IMAD R217, R3, R8, R217 ;  /* 0x0000000803d97224 */ /* 0x000fe400078e02d9 */
[--C-:B------:R-:W-:Y:S01]  /*bd90*/  @!P4 IMAD.IADD R213, R213, 0x1, -R3.reuse ;  /* 0x00000001d5d5c824 */ /* 0x100fe200078e0a03 */
[----:B------:R-:W-:Y:S01]  /*bda0*/  ISETP.GT.U32.AND P3, PT, R3, R214, PT ;  /* 0x000000d60300720c */ /* 0x000fe20003f64070 */
[----:B------:R-:W-:Y:S02]  /*bdb0*/  @!P6 IMAD.IADD R215, R215, 0x1, -R3 ;  /* 0x00000001d7d7e824 */ /* 0x000fe400078e0a03 */
[----:B------:R-:W-:-:S02]  /*bdc0*/  IMAD.MOV R7, RZ, RZ, -R7 ;  /* 0x000000ffff077224 */ /* 0x000fc400078e0a07 */
[----:B------:R-:W-:Y:S01]  /*bdd0*/  @!P0 IMAD.MOV R213, RZ, RZ, -R213 ;  /* 0x000000ffffd58224 */ /* 0x000fe200078e0ad5 */
[C---:B------:R-:W-:Y:S01]  /*bde0*/  ISETP.GT.U32.AND P6, PT, R3.reuse, R215, PT ;  /* 0x000000d70300720c */ /* 0x040fe20003fc4070 */
[C---:B------:R-:W-:Y:S01]  /*bdf0*/  IMAD R216, R3.reuse, R7, R216 ;  /* 0x0000000703d87224 */ /* 0x040fe200078e02d8 */
[----:B------:R-:W-:Y:S01]  /*be00*/  ISETP.GT.U32.AND P0, PT, R3, R217, PT ;  /* 0x000000d90300720c */ /* 0x000fe20003f04070 */
[----:B------:R-:W-:-:S03]  /*be10*/  IMAD.HI.U32 R7, R2, R218, RZ ;  /* 0x000000da02077227 */ /* 0x000fc600078e00ff */
[C---:B------:R-:W-:Y:S01]  /*be20*/  ISETP.GT.U32.AND P4, PT, R3.reuse, R216, PT ;  /* 0x000000d80300720c */ /* 0x040fe20003f84070 */
[----:B------:R-:W-:Y:S02]  /*be30*/  IMAD.MOV R7, RZ, RZ, -R7 ;  /* 0x000000ffff077224 */ /* 0x000fe400078e0a07 */
[--C-:B------:R-:W-:Y:S01]  /*be40*/  @!P3 IMAD.IADD R214, R214, 0x1, -R3.reuse ;  /* 0x00000001d6d6b824 */ /* 0x100fe200078e0a03 */
[----:B------:R-:W-:Y:S01]  /*be50*/  ISETP.GE.AND P3, PT, R220, RZ, PT ;  /* 0x000000ffdc00720c */ /* 0x000fe20003f66270 */
[----:B------:R-:W-:Y:S01]  /*be60*/  IMAD R218, R3, R7, R218 ;  /* 0x0000000703da7224 */ /* 0x000fe200078e02da */
[----:B------:R-:W-:Y:S01]  /*be70*/  IABS R220, R223 ;  /* 0x000000df00dc7213 */ /* 0x000fe20000000000 */
[--C-:B------:R-:W-:Y:S02]  /*be80*/  @!P6 IMAD.IADD R215, R215, 0x1, -R3.reuse ;  /* 0x00000001d7d7e824 */ /* 0x100fe400078e0a03 */
[----:B------:R-:W-:Y:S01]  /*be90*/  @!P0 IMAD.IADD R217, R217, 0x1, -R3 ;  /* 0x00000001d9d98824 */ /* 0x000fe200078e0a03 */
[----:B------:R-:W-:Y:S01]  /*bea0*/  ISETP.GT.U32.AND P6, PT, R3, R218, PT ;  /* 0x000000da0300720c */ /* 0x000fe20003fc4070 */
[----:B------:R-:W-:Y:S01]  /*beb0*/  @!P5 IMAD.MOV R214, RZ, RZ, -R214 ;  /* 0x000000ffffd6d224 */ /* 0x000fe200078e0ad6 */
[----:B------:R-:W-:Y:S01]  /*bec0*/  ISETP.GE.AND P0, PT, R221, RZ, PT ;  /* 0x000000ffdd00720c */ /* 0x000fe20003f06270 */
[----:B------:R-:W-:Y:S01]  /*bed0*/  IMAD.HI.U32 R7, R2, R219, RZ ;  /* 0x000000db02077227 */ /* 0x000fe200078e00ff */
[----:B------:R-:W-:-:S02]  /*bee0*/  ISETP.GT.U32.AND P5, PT, R3, R217, PT ;  /* 0x000000d90300720c */ /* 0x000fc40003fa4070 */
[----:B------:R-:W-:Y:S01]  /*bef0*/  LOP3.LUT R221, R5, 0x42, RZ, 0xfc, !PT ;  /* 0x0000004205dd7812 */ /* 0x000fe200078efcff */
[----:B------:R-:W-:Y:S02]  /*bf00*/  IMAD.MOV R8, RZ, RZ, -R7 ;  /* 0x000000ffff087224 */ /* 0x000fe400078e0a07 */
[----:B------:R-:W-:-:S04]  /*bf10*/  IMAD.HI.U32 R7, R2, R220, RZ ;  /* 0x000000dc02077227 */ /* 0x000fc800078e00ff */
[----:B------:R-:W-:Y:S01]  /*bf20*/  IMAD R219, R3, R8, R219 ;  /* 0x0000000803db7224 */ /* 0x000fe200078e02db */
[----:B------:R-:W-:Y:S01]  /*bf30*/  LOP3.LUT R8, R5, 0x44, RZ, 0xfc, !PT ;  /* 0x0000004405087812 */ /* 0x000fe200078efcff */
[--C-:B------:R-:W-:Y:S02]  /*bf40*/  @!P6 IMAD.IADD R218, R218, 0x1, -R3.reuse ;  /* 0x00000001dadae824 */ /* 0x100fe400078e0a03 */
[----:B------:R-:W-:Y:S01]  /*bf50*/  @!P5 IMAD.IADD R217, R217, 0x1, -R3 ;  /* 0x00000001d9d9d824 */ /* 0x000fe200078e0a03 */
[C---:B------:R-:W-:Y:S01]  /*bf60*/  ISETP.GT.U32.AND P5, PT, R3.reuse, R219, PT ;  /* 0x000000db0300720c */ /* 0x040fe20003fa4070 */
[----:B------:R-:W-:Y:S01]  /*bf70*/  IMAD.MOV R7, RZ, RZ, -R7 ;  /* 0x000000ffff077224 */ /* 0x000fe200078e0a07 */
[C---:B------:R-:W-:Y:S01]  /*bf80*/  ISETP.GT.U32.AND P6, PT, R3.reuse, R218, PT ;  /* 0x000000da0300720c */ /* 0x040fe20003fc4070 */
[----:B------:R-:W-:Y:S02]  /*bf90*/  @!P4 IMAD.IADD R216, R216, 0x1, -R3 ;  /* 0x00000001d8d8c824 */ /* 0x000fe400078e0a03 */
[----:B------:R-:W-:-:S02]  /*bfa0*/  IMAD R220, R3, R7, R220 ;  /* 0x0000000703dc7224 */ /* 0x000fc400078e02dc */
[----:B------:R-:W-:Y:S01]  /*bfb0*/  @!P1 IMAD.MOV R215, RZ, RZ, -R215 ;  /* 0x000000ffffd79224 */ /* 0x000fe200078e0ad7 */
[----:B------:R-:W-:Y:S01]  /*bfc0*/  ISETP.GT.U32.AND P4, PT, R3, R216, PT ;  /* 0x000000d80300720c */ /* 0x000fe20003f84070 */
[----:B------:R-:W-:Y:S01]  /*bfd0*/  @!P3 IMAD.MOV R217, RZ, RZ, -R217 ;  /* 0x000000ffffd9b224 */ /* 0x000fe200078e0ad9 */
[----:B------:R-:W-:Y:S02]  /*bfe0*/  ISETP.GE.AND P1, PT, R222, RZ, PT ;  /* 0x000000ffde00720c */ /* 0x000fe40003f26270 */
[----:B------:R-:W-:Y:S01]  /*bff0*/  IABS R222, R8 ;  /* 0x0000000800de7213 */ /* 0x000fe20000000000 */
[--C-:B------:R-:W-:Y:S01]  /*c000*/  @!P5 IMAD.IADD R219, R219, 0x1, -R3.reuse ;  /* 0x00000001dbdbd824 */ /* 0x100fe200078e0a03 */
[----:B------:R-:W-:Y:S01]  /*c010*/  ISETP.GE.AND P3, PT, R221, RZ, PT ;  /* 0x000000ffdd00720c */ /* 0x000fe20003f66270 */
[----:B------:R-:W-:Y:S01]  /*c020*/  @!P6 IMAD.IADD R218, R218, 0x1, -R3 ;  /* 0x00000001dadae824 */ /* 0x000fe200078e0a03 */
[C---:B------:R-:W-:Y:S01]  /*c030*/  ISETP.GT.U32.AND P6, PT, R3.reuse, R220, PT ;  /* 0x000000dc0300720c */ /* 0x040fe20003fc4070 */
[----:B------:R-:W-:Y:S01]  /*c040*/  IMAD.HI.U32 R7, R2, R222, RZ ;  /* 0x000000de02077227 */ /* 0x000fe200078e00ff */
[----:B------:R-:W-:-:S03]  /*c050*/  ISETP.GT.U32.AND P5, PT, R3, R219, PT ;  /* 0x000000db0300720c */ /* 0x000fc60003fa4070 */
[----:B------:R-:W-:Y:S01]  /*c060*/  @!P4 IMAD.IADD R216, R216, 0x1, -R3 ;  /* 0x00000001d8d8c824 */ /* 0x000fe200078e0a03 */
[----:B------:R-:W-:Y:S01]  /*c070*/  ISETP.GE.AND P4, PT, R223, RZ, PT ;  /* 0x000000ffdf00720c */ /* 0x000fe20003f86270 */
[----:B------:R-:W-:Y:S01]  /*c080*/  @!P0 IMAD.MOV R218, RZ, RZ, -R218 ;  /* 0x000000ffffda8224 */ /* 0x000fe200078e0ada */
[----:B------:R-:W-:Y:S01]  /*c090*/  IABS R223, R221 ;  /* 0x000000dd00df7213 */ /* 0x000fe20000000000 */
[----:B------:R-:W-:Y:S02]  /*c0a0*/  IMAD.MOV R221, RZ, RZ, -R7 ;  /* 0x000000ffffdd7224 */ /* 0x000fe400078e0a07 */
[----:B------:R-:W-:Y:S01]  /*c0b0*/  @!P2 IMAD.MOV R216, RZ, RZ, -R216 ;  /* 0x000000ffffd8a224 */ /* 0x000fe200078e0ad8 */
[----:B------:R-:W-:Y:S01]  /*c0c0*/  ISETP.GE.AND P2, PT, R8, RZ, PT ;  /* 0x000000ff0800720c */ /* 0x000fe20003f46270 */
[----:B------:R-:W-:Y:S01]  /*c0d0*/  @!P6 IMAD.IADD R220, R220, 0x1, -R3 ;  /* 0x00000001dcdce824 */ /* 0x000fe200078e0a03 */
[----:B------:R-:W-:Y:S01]  /*c0e0*/  LOP3.LUT R8, R5, 0x40, RZ, 0xfc, !PT ;  /* 0x0000004005087812 */ /* 0x000fe200078efcff */
[----:B------:R-:W-:-:S02]  /*c0f0*/  IMAD R221, R3, R221, R222 ;  /* 0x000000dd03dd7224 */ /* 0x000fc400078e02de */
[----:B------:R-:W-:Y:S01]  /*c100*/  @!P5 IMAD.IADD R219, R219, 0x1, -R3 ;  /* 0x00000001dbdbd824 */ /* 0x000fe200078e0a03 */
[C---:B------:R-:W-:Y:S01]  /*c110*/  ISETP.GT.U32.AND P6, PT, R3.reuse, R220, PT ;  /* 0x000000dc0300720c */ /* 0x040fe20003fc4070 */
[----:B------:R-:W-:Y:S01]  /*c120*/  IMAD.HI.U32 R7, R2, R223, RZ ;  /* 0x000000df02077227 */ /* 0x000fe200078e00ff */
[----:B------:R-:W-:Y:S02]  /*c130*/  ISETP.GE.AND P0, PT, R8, RZ, PT ;  /* 0x000000ff0800720c */ /* 0x000fe40003f06270 */
[----:B------:R-:W-:Y:S01]  /*c140*/  IABS R224, R8 ;  /* 0x0000000800e07213 */ /* 0x000fe20000000000 */
[----:B------:R-:W-:Y:S01]  /*c150*/  @!P1 IMAD.MOV R219, RZ, RZ, -R219 ;  /* 0x000000ffffdb9224 */ /* 0x000fe200078e0adb */
[----:B------:R-:W-:Y:S01]  /*c160*/  ISETP.GT.U32.AND P1, PT, R3, R221, PT ;  /* 0x000000dd0300720c */ /* 0x000fe20003f24070 */
[----:B------:R-:W-:Y:S02]  /*c170*/  IMAD.MOV R222, RZ, RZ, -R7 ;  /* 0x000000ffffde7224 */ /* 0x000fe400078e0a07 */
[----:B------:R-:W-:-:S02]  /*c180*/  VIADD R8, R6, 0x3e ;  /* 0x0000003e06087836 */ /* 0x000fc40000000000 */
[----:B------:R-:W-:Y:S02]  /*c190*/  IMAD R222, R3, R222, R223 ;  /* 0x000000de03de7224 */ /* 0x000fe400078e02df */
[--C-:B------:R-:W-:Y:S01]  /*c1a0*/  @!P6 IMAD.IADD R220, R220, 0x1, -R3.reuse ;  /* 0x00000001dcdce824 */ /* 0x100fe200078e0a03 */
[----:B------:R-:W-:Y:S01]  /*c1b0*/  ISETP.GE.AND P5, PT, R8, RZ, PT ;  /* 0x000000ff0800720c */ /* 0x000fe20003fa6270 */
[----:B------:R-:W-:Y:S01]  /*c1c0*/  IMAD.HI.U32 R7, R2, R224, RZ ;  /* 0x000000e002077227 */ /* 0x000fe200078e00ff */
[----:B------:R-:W-:Y:S02]  /*c1d0*/  IABS R225, R8 ;  /* 0x0000000800e17213 */ /* 0x000fe40000000000 */
[----:B------:R-:W-:Y:S01]  /*c1e0*/  LOP3.LUT R8, R5, 0x3c, RZ, 0xfc, !PT ;  /* 0x0000003c05087812 */ /* 0x000fe200078efcff */
[----:B------:R-:W-:Y:S01]  /*c1f0*/  @!P4 IMAD.MOV R220, RZ, RZ, -R220 ;  /* 0x000000ffffdcc224 */ /* 0x000fe200078e0adc */
[----:B------:R-:W-:Y:S01]  /*c200*/  ISETP.GT.U32.AND P4, PT, R3, R222, PT ;  /* 0x000000de0300720c */ /* 0x000fe20003f84070 */
[----:B------:R-:W-:Y:S01]  /*c210*/  @!P1 IMAD.IADD R221, R221, 0x1, -R3 ;  /* 0x00000001dddd9824 */ /* 0x000fe200078e0a03 */
[----:B------:R-:W-:Y:S01]  /*c220*/  IABS R226, R8 ;  /* 0x0000000800e27213 */ /* 0x000fe20000000000 */
[----:B------:R-:W-:Y:S01]  /*c230*/  IMAD.MOV R7, RZ, RZ, -R7 ;  /* 0x000000ffff077224 */ /* 0x000fe200078e0a07 */
[----:B------:R-:W-:-:S02]  /*c240*/  ISETP.GE.AND P6, PT, R8, RZ, PT ;  /* 0x000000ff0800720c */ /* 0x000fc40003fc6270 */
[C---:B------:R-:W-:Y:S01]  /*c250*/  ISETP.GT.U32.AND P1, PT, R3.reuse, R221, PT ;  /* 0x000000dd0300720c */ /* 0x040fe20003f24070 */
[----:B------:R-:W-:Y:S02]  /*c260*/  IMAD R223, R3, R7, R224 ;  /* 0x0000000703df7224 */ /* 0x000fe400078e02e0 */
[----:B------:R-:W-:-:S04]  /*c270*/  IMAD.HI.U32 R7, R2, R225, RZ ;  /* 0x000000e102077227 */ /* 0x000fc800078e00ff */
[----:B------:R-:W-:-:S04]  /*c280*/  IMAD.HI.U32 R8, R2, R226, RZ ;  /* 0x000000e202087227 */ /* 0x000fc800078e00ff */
[----:B------:R-:W-:Y:S02]  /*c290*/  @!P4 IMAD.IADD R222, R222, 0x1, -R3 ;  /* 0x00000001dedec824 */ /* 0x000fe400078e0a03 */
[----:B------:R-:W-:Y:S01]  /*c2a0*/  IMAD.MOV R224, RZ, RZ, -R7 ;  /* 0x000000ffffe07224 */ /* 0x000fe200078e0a07 */
[----:B------:R-:W-:Y:S01]  /*c2b0*/  LOP3.LUT R7, R5, 0x36, RZ, 0xfc, !PT ;  /* 0x0000003605077812 */ /* 0x000fe200078efcff */
[----:B------:R-:W-:Y:S01]  /*c2c0*/  IMAD.MOV R227, RZ, RZ, -R8 ;  /* 0x000000ffffe37224 */ /* 0x000fe200078e0a08 */
[----:B------:R-:W-:Y:S01]  /*c2d0*/  ISETP.GT.U32.AND P4, PT, R3, R222, PT ;  /* 0x000000de0300720c */ /* 0x000fe20003f84070 */
[----:B------:R-:W-:Y:S01]  /*c2e0*/  @!P1 IMAD.IADD R221, R221, 0x1, -R3 ;  /* 0x00000001dddd9824 */ /* 0x000fe200078e0a03 */
[C---:B------:R-:W-:Y:S01]  /*c2f0*/  ISETP.GT.U32.AND P1, PT, R3.reuse, R223, PT ;  /* 0x000000df0300720c */ /* 0x040fe20003f24070 */
[----:B------:R-:W-:Y:S02]  /*c300*/  IMAD R224, R3, R224, R225 ;  /* 0x000000e003e07224 */ /* 0x000fe400078e02e1 */
[----:B------:R-:W-:-:S04]  /*c310*/  IMAD.HI.U32 R8, R2, R229, RZ ;  /* 0x000000e502087227 */ /* 0x000fc800078e00ff */
[C---:B------:R-:W-:Y:S01]  /*c320*/  IMAD R225, R3.reuse, R227, R226 ;  /* 0x000000e303e17224 */ /* 0x040fe200078e02e2 */
[----:B------:R-:W-:Y:S01]  /*c330*/  IABS R226, R7 ;  /* 0x0000000700e27213 */ /* 0x000fe20000000000 */
[----:B------:R-:W-:Y:S02]  /*c340*/  IMAD.MOV R8, RZ, RZ, -R8 ;  /* 0x000000ffff087224 */ /* 0x000fe400078e0a08 */
[----:B------:R-:W-:Y:S02]  /*c350*/  IMAD.MOV.U32 R227, RZ, RZ, R228 ;  /* 0x000000ffffe37224 */ /* 0x000fe400078e00e4 */
[----:B------:R-:W-:Y:S02]  /*c360*/  IMAD.MOV.U32 R228, RZ, RZ, R226 ;  /* 0x000000ffffe47224 */ /* 0x000fe400078e00e2 */
[----:B------:R-:W-:Y:S01]  /*c370*/  @!P2 IMAD.MOV R221, RZ, RZ, -R221 ;  /* 0x000000ffffdda224 */ /* 0x000fe200078e0add */
[C---:B------:R-:W-:Y:S01]  /*c380*/  ISETP.GT.U32.AND P2, PT, R3.reuse, R224, PT ;  /* 0x000000e00300720c */ /* 0x040fe20003f44070 */
[----:B------:R-:W-:-:S02]  /*c390*/  IMAD R226, R3, R8, R229 ;  /* 0x0000000803e27224 */ /* 0x000fc400078e02e5 */
[--C-:B------:R-:W-:Y:S01]  /*c3a0*/  @!P4 IMAD.IADD R222, R222, 0x1, -R3.reuse ;  /* 0x00000001dedec824 */ /* 0x100fe200078e0a03 */
[----:B------:R-:W-:Y:S01]  /*c3b0*/  ISETP.GT.U32.AND P4, PT, R3, R225, PT ;  /* 0x000000e10300720c */ /* 0x000fe20003f84070 */
[----:B------:R-:W-:Y:S01]  /*c3c0*/  @!P1 IMAD.IADD R223, R223, 0x1, -R3 ;  /* 0x00000001dfdf9824 */ /* 0x000fe200078e0a03 */
[----:B------:R-:W-:Y:S01]  /*c3d0*/  ISETP.GT.U32.AND P1, PT, R3, R226, PT ;  /* 0x000000e20300720c */ /* 0x000fe20003f24070 */
[----:B------:R-:W-:-:S04]  /*c3e0*/  IMAD.HI.U32 R229, R2, R228, RZ ;  /* 0x000000e402e57227 */ /* 0x000fc800078e00ff */
[----:B------:R-:W-:-:S04]  /*c3f0*/  IMAD.HI.U32 R8, R2, R227, RZ ;  /* 0x000000e302087227 */ /* 0x000fc800078e00ff */
[----:B------:R-:W-:Y:S01]  /*c400*/  @!P2 IMAD.IADD R224, R224, 0x1, -R3 ;  /* 0x00000001e0e0a824 */ /* 0x000fe200078e0a03 */
[----:B------:R-:W-:Y:S01]  /*c410*/  ISETP.GT.U32.AND P2, PT, R3, R223, PT ;  /* 0x000000df0300720c */ /* 0x000fe20003f44070 */
[----:B------:R-:W-:Y:S02]  /*c420*/  IMAD.MOV R229, RZ, RZ, -R229 ;  /* 0x000000ffffe57224 */ /* 0x000fe400078e0ae5 */
[--C-:B------:R-:W-:Y:S01]  /*c430*/  @!P4 IMAD.IADD R225, R225, 0x1, -R3.reuse ;  /* 0x00000001e1e1c824 */ /* 0x100fe200078e0a03 */
[C---:B------:R-:W-:Y:S01]  /*c440*/  ISETP.GT.U32.AND P4, PT, R3.reuse, R224, PT ;  /* 0x000000e00300720c */ /* 0x040fe20003f84070 */
[----:B------:R-:W-:Y:S02]  /*c450*/  @!P1 IMAD.IADD R226, R226, 0x1, -R3 ;  /* 0x00000001e2e29824 */ /* 0x000fe400078e0a03 */
[----:B------:R-:W-:Y:S02]  /*c460*/  IMAD.MOV R8, RZ, RZ, -R8 ;  /* 0x000000ffff087224 */ /* 0x000fe400078e0a08 */
[C---:B------:R-:W-:Y:S01]  /*c470*/  IMAD R228, R3.reuse, R229, R228 ;  /* 0x000000e503e47224 */ /* 0x040fe200078e02e4 */
[----:B------:R-:W-:Y:S01]  /*c480*/  ISETP.GT.U32.AND P1, PT, R3, R226, PT ;  /* 0x000000e20300720c */ /* 0x000fe20003f24070 */
[----:B------:R-:W-:-:S02]  /*c490*/  IMAD.MOV.U32 R229, RZ, RZ, R230 ;  /* 0x000000ffffe57224 */ /* 0x000fc400078e00e6 */
[----:B------:R-:W-:Y:S01]  /*c4a0*/  IMAD R227, R3, R8, R227 ;  /* 0x0000000803e37224 */ /* 0x000fe200078e02e3 */
[----:B------:R-:W-:Y:S01]  /*c4b0*/  LOP3.LUT R8, R5, 0x30, RZ, 0xfc, !PT ;  /* 0x0000003005087812 */ /* 0x000fe200078efcff */
[----:B------:R-:W-:-:S03]  /*c4c0*/  IMAD.HI.U32 R230, R2, R229, RZ ;  /* 0x000000e502e67227 */ /* 0x000fc600078e00ff */
[----:B------:R-:W-:Y:S01]  /*c4d0*/  IABS R237, R8 ;  /* 0x0000000800ed7213 */ /* 0x000fe20000000000 */
[----:B------:R-:W-:Y:S01]  /*c4e0*/  @!P2 IMAD.IADD R223, R223, 0x1, -R3 ;  /* 0x00000001dfdfa824 */ /* 0x000fe200078e0a03 */
[C---:B------:R-:W-:Y:S01]  /*c4f0*/  ISETP.GT.U32.AND P2, PT, R3.reuse, R227, PT ;  /* 0x000000e30300720c */ /* 0x040fe20003f44070 */
[----:B------:R-:W-:Y:S02]  /*c500*/  IMAD.MOV R238, RZ, RZ, -R230 ;  /* 0x000000ffffee7224 */ /* 0x000fe400078e0ae6 */
[----:B------:R-:W-:Y:S01]  /*c510*/  @!P3 IMAD.MOV R222, RZ, RZ, -R222 ;  /* 0x000000ffffdeb224 */ /* 0x000fe200078e0ade */
[C---:B------:R-:W-:Y:S01]  /*c520*/  ISETP.GT.U32.AND P3, PT, R3.reuse, R225, PT ;  /* 0x000000e10300720c */ /* 0x040fe20003f64070 */
[C---:B------:R-:W-:Y:S02]  /*c530*/  IMAD R229, R3.reuse, R238, R229 ;  /* 0x000000ee03e57224 */ /* 0x040fe400078e02e5 */
[--C-:B------:R-:W-:Y:S01]  /*c540*/  @!P4 IMAD.IADD R224, R224, 0x1, -R3.reuse ;  /* 0x00000001e0e0c824 */ /* 0x100fe200078e0a03 */
[C---:B------:R-:W-:Y:S01]  /*c550*/  ISETP.GT.U32.AND P4, PT, R3.reuse, R228, PT ;  /* 0x000000e40300720c */ /* 0x040fe20003f84070 */
[----:B------:R-:W-:Y:S01]  /*c560*/  @!P1 IMAD.IADD R226, R226, 0x1, -R3 ;  /* 0x00000001e2e29824 */ /* 0x000fe200078e0a03 */
[----:B------:R-:W-:Y:S01]  /*c570*/  ISETP.GT.U32.AND P1, PT, R3, R229, PT ;  /* 0x000000e50300720c */ /* 0x000fe20003f24070 */
[----:B------:R-:W-:-:S02]  /*c580*/  IMAD.MOV.U32 R230, RZ, RZ, R231 ;  /* 0x000000ffffe67224 */ /* 0x000fc400078e00e7 */
[----:B------:R-:W-:Y:S01]  /*c590*/  @!P2 IMAD.IADD R227, R227, 0x1, -R3 ;  /* 0x00000001e3e3a824 */ /* 0x000fe200078e0a03 */
[----:B------:R-:W-:Y:S01]  /*c5a0*/  ISETP.GE.AND P2, PT, R236, RZ, PT ;  /* 0x000000ffec00720c */ /* 0x000fe20003f46270 */
[----:B------:R-:W-:Y:S02]  /*c5b0*/  IMAD.MOV.U32 R231, RZ, RZ, R237 ;  /* 0x000000ffffe77224 */ /* 0x000fe400078e00ed */
[----:B------:R-:W-:Y:S01]  /*c5c0*/  @!P0 IMAD.MOV R223, RZ, RZ, -R223 ;  /* 0x000000ffffdf8224 */ /* 0x000fe200078e0adf */
[----:B------:R-:W-:Y:S01]  /*c5d0*/  ISETP.GT.U32.AND P0, PT, R3, R227, PT ;  /* 0x000000e30300720c */ /* 0x000fe20003f04070 */
[--C-:B------:R-:W-:Y:S01]  /*c5e0*/  @!P3 IMAD.IADD R225, R225, 0x1, -R3.reuse ;  /* 0x00000001e1e1b824 */ /* 0x100fe200078e0a03 */
[----:B------:R-:W-:Y:S01]  /*c5f0*/  ISETP.GE.AND P3, PT, R235, RZ, PT ;  /* 0x000000ffeb00720c */ /* 0x000fe20003f66270 */
[----:B------:R-:W-:Y:S02]  /*c600*/  @!P4 IMAD.IADD R228, R228, 0x1, -R3 ;  /* 0x00000001e4e4c824 */ /* 0x000fe400078e0a03 */
[----:B------:R-:W-:-:S04]  /*c610*/  IMAD.HI.U32 R237, R2, R230, RZ ;  /* 0x000000e602ed7227 */ /* 0x000fc800078e00ff */
[----:B------:R-:W-:-:S04]  /*c620*/  IMAD.HI.U32 R238, R2, R231, RZ ;  /* 0x000000e702ee7227 */ /* 0x000fc800078e00ff */
[----:B------:R-:W-:Y:S01]  /*c630*/  @!P1 IMAD.IADD R229, R229, 0x1, -R3 ;  /* 0x00000001e5e59824 */ /* 0x000fe200078e0a03 */
[C---:B------:R-:W-:Y:S01]  /*c640*/  ISETP.GT.U32.AND P1, PT, R3.reuse, R228, PT ;  /* 0x000000e40300720c */ /* 0x040fe20003f24070 */
[----:B------:R-:W-:Y:S02]  /*c650*/  IMAD.MOV R237, RZ, RZ, -R237 ;  /* 0x000000ffffed7224 */ /* 0x000fe400078e0aed */
[----:B------:R-:W-:Y:S02]  /*c660*/  IMAD.MOV R238, RZ, RZ, -R238 ;  /* 0x000000ffffee7224 */ /* 0x000fe400078e0aee */
[----:B------:R-:W-:Y:S02]  /*c670*/  VIADD R235, R6, 0x2e ;  /* 0x0000002e06eb7836 */ /* 0x000fe40000000000 */
[C---:B------:R-:W-:Y:S02]  /*c680*/  IMAD R230, R3.reuse, R237, R230 ;  /* 0x000000ed03e67224 */ /* 0x040fe400078e02e6 */
[----:B------:R-:W-:Y:S01]  /*c690*/  IMAD R231, R3, R238, R231 ;  /* 0x000000ee03e77224 */ /* 0x000fe200078e02e7 */
[----:B------:R-:W-:Y:S01]  /*c6a0*/  ISETP.GE.AND P4, PT, R235, RZ, PT ;  /* 0x000000ffeb00720c */ /* 0x000fe20003f86270 */
[----:B------:R-:W-:Y:S01]  /*c6b0*/  @!P5 IMAD.MOV R224, RZ, RZ, -R224 ;  /* 0x000000ffffe0d224 */ /* 0x000fe200078e0ae0 */
[----:B------:R-:W-:Y:S01]  /*c6c0*/  ISETP.GT.U32.AND P5, PT, R3, R229, PT ;  /* 0x000000e50300720c */ /* 0x000fe20003fa4070 */
[----:B------:R-:W-:Y:S01]  /*c6d0*/  @!P6 IMAD.MOV R225, RZ, RZ, -R225 ;  /* 0x000000ffffe1e224 */ /* 0x000fe200078e0ae1 */
[----:B------:R-:W-:Y:S01]  /*c6e0*/  IABS R235, R235 ;  /* 0x000000eb00eb7213 */ /* 0x000fe20000000000 */
[--C-:B------:R-:W-:Y:S01]  /*c6f0*/  @!P0 IMAD.IADD R227, R227, 0x1, -R3.reuse ;  /* 0x00000001e3e38824 */ /* 0x100fe200078e0a03 */
[C---:B------:R-:W-:Y:S01]  /*c700*/  ISETP.GT.U32.AND P6, PT, R3.reuse, R230, PT ;  /* 0x000000e60300720c */ /* 0x040fe20003fc4070 */
[----:B------:R-:W-:Y:S01]  /*c710*/  @!P3 IMAD.MOV R226, RZ, RZ, -R226 ;  /* 0x000000ffffe2b224 */ /* 0x000fe200078e0ae2 */
[----:B------:R-:W-:Y:S01]  /*c720*/  ISETP.GT.U32.AND P0, PT, R3, R231, PT ;  /* 0x000000e70300720c */ /* 0x000fe20003f04070 */
[----:B------:R-:W-:Y:S01]  /*c730*/  @!P1 IMAD.IADD R228, R228, 0x1, -R3 ;  /* 0x00000001e4e49824 */ /* 0x000fe200078e0a03 */
[----:B------:R-:W-:Y:S01]  /*c740*/  ISETP.GE.AND P3, PT, R7, RZ, PT ;  /* 0x000000ff0700720c */ /* 0x000fe20003f66270 */
[----:B------:R-:W-:Y:S01]  /*c750*/  IMAD.HI.U32 R236, R2, R235, RZ ;  /* 0x000000eb02ec7227 */ /* 0x000fe200078e00ff */
[----:B------:R-:W-:-:S02]  /*c760*/  LOP3.LUT R7, R5, 0x2c, RZ, 0xfc, !PT ;  /* 0x0000002c05077812 */ /* 0x000fc400078efcff */
[----:B------:R-:W-:Y:S01]  /*c770*/  ISETP.GE.AND P1, PT, R233, RZ, PT ;  /* 0x000000ffe900720c */ /* 0x000fe20003f26270 */
[--C-:B------:R-:W-:Y:S01]  /*c780*/  @!P5 IMAD.IADD R229, R229, 0x1, -R3.reuse ;  /* 0x00000001e5e5d824 */ /* 0x100fe200078e0a03 */
[----:B------:R-:W-:Y:S01]  /*c790*/  IABS R233, R7 ;  /* 0x0000000700e97213 */ /* 0x000fe20000000000 */
[----:B------:R-:W-:Y:S01]  /*c7a0*/  IMAD.MOV R236, RZ, RZ, -R236 ;  /* 0x000000ffffec7224 */ /* 0x000fe200078e0aec */
[----:B------:R-:W-:Y:S01]  /*c7b0*/  ISETP.GE.AND P5, PT, R234, RZ, PT ;  /* 0x000000ffea00720c */ /* 0x000fe20003fa6270 */
[----:B------:R-:W-:Y:S01]  /*c7c0*/  @!P6 IMAD.IADD R230, R230, 0x1, -R3 ;  /* 0x00000001e6e6e824 */ /* 0x000fe200078e0a03 */
[----:B------:R-:W-:Y:S01]  /*c7d0*/  ISETP.GE.AND P6, PT, R8, RZ, PT ;  /* 0x000000ff0800720c */ /* 0x000fe20003fc6270 */
[----:B------:R-:W-:Y:S02]  /*c7e0*/  IMAD.MOV.U32 R234, RZ, RZ, R233 ;  /* 0x000000ffffea7224 */ /* 0x000fe400078e00e9 */
[----:B------:R-:W-:Y:S01]  /*c7f0*/  IMAD R233, R3, R236, R235 ;  /* 0x000000ec03e97224 */ /* 0x000fe200078e02eb */
[----:B------:R-:W-:Y:S01]  /*c800*/  LOP3.LUT R235, R5, 0x28, RZ, 0xfc, !PT ;  /* 0x0000002805eb7812 */ /* 0x000fe200078efcff */
[----:B------:R-:W-:Y:S01]  /*c810*/  @!P0 IMAD.IADD R231, R231, 0x1, -R3 ;  /* 0x00000001e7e78824 */ /* 0x000fe200078e0a03 */
[----:B------:R-:W-:Y:S01]  /*c820*/  ISETP.GT.U32.AND P0, PT, R3, R230, PT ;  /* 0x000000e60300720c */ /* 0x000fe20003f04070 */
[----:B------:R-:W-:Y:S01]  /*c830*/  IMAD.HI.U32 R8, R2, R234, RZ ;  /* 0x000000ea02087227 */ /* 0x000fe200078e00ff */
[----:B------:R-:W-:-:S03]  /*c840*/  IABS R238, R235 ;  /* 0x000000eb00ee7213 */ /* 0x000fc60000000000 */
[----:B------:R-:W-:Y:S01]  /*c850*/  @!P2 IMAD.MOV R227, RZ, RZ, -R227 ;  /* 0x000000ffffe3a224 */ /* 0x000fe200078e0ae3 */
[C---:B------:R-:W-:Y:S01]  /*c860*/  ISETP.GT.U32.AND P2, PT, R3.reuse, R231, PT ;  /* 0x000000e70300720c */ /* 0x040fe20003f44070 */
[----:B------:R-:W-:Y:S01]  /*c870*/  @!P3 IMAD.MOV R228, RZ, RZ, -R228 ;  /* 0x000000ffffe4b224 */ /* 0x000fe200078e0ae4 */
[----:B------:R-:W-:Y:S01]  /*c880*/  ISETP.GT.U32.AND P3, PT, R3, R233, PT ;  /* 0x000000e90300720c */ /* 0x000fe20003f64070 */
[----:B------:R-:W-:Y:S02]  /*c890*/  IMAD.MOV R8, RZ, RZ, -R8 ;  /* 0x000000ffff087224 */ /* 0x000fe400078e0a08 */
[----:B------:R-:W-:Y:S01]  /*c8a0*/  @!P1 IMAD.MOV R229, RZ, RZ, -R229 ;  /* 0x000000ffffe59224 */ /* 0x000fe200078e0ae5 */
[----:B------:R-:W-:Y:S01]  /*c8b0*/  ISETP.GE.AND P1, PT, R7, RZ, PT ;  /* 0x000000ff0700720c */ /* 0x000fe20003f26270 */
[----:B------:R-:W-:Y:S01]  /*c8c0*/  IMAD R234, R3, R8, R234 ;  /* 0x0000000803ea7224 */ /* 0x000fe200078e02ea */
[C---:B------:R-:W-:Y:S01]  /*c8d0*/  LOP3.LUT R8, R5.reuse, 0x2a, RZ, 0xfc, !PT ;  /* 0x0000002a05087812 */ /* 0x040fe200078efcff */
[----:B------:R-:W-:Y:S01]  /*c8e0*/  @!P0 IMAD.IADD R230, R230, 0x1, -R3 ;  /* 0x00000001e6e68824 */ /* 0x000fe200078e0a03 */
[----:B------:R-:W-:-:S02]  /*c8f0*/  LOP3.LUT R7, R5, 0x26, RZ, 0xfc, !PT ;  /* 0x0000002605077812 */ /* 0x000fc400078efcff */
[----:B------:R-:W-:Y:S01]  /*c900*/  IABS R236, R8 ;  /* 0x0000000800ec7213 */ /* 0x000fe20000000000 */
[--C-:B------:R-:W-:Y:S01]  /*c910*/  @!P2 IMAD.IADD R231, R231, 0x1, -R3.reuse ;  /* 0x00000001e7e7a824 */ /* 0x100fe200078e0a03 */
[----:B------:R-:W-:Y:S01]  /*c920*/  ISETP.GT.U32.AND P2, PT, R3, R234, PT ;  /* 0x000000ea0300720c */ /* 0x000fe20003f44070 */
[----:B------:R-:W-:Y:S01]  /*c930*/  @!P3 IMAD.IADD R233, R233, 0x1, -R3 ;  /* 0x00000001e9e9b824 */ /* 0x000fe200078e0a03 */
[----:B------:R-:W-:Y:S01]  /*c940*/  ISETP.GE.AND P3, PT, R235, RZ, PT ;  /* 0x000000ffeb00720c */ /* 0x000fe20003f66270 */
[----:B------:R-:W-:Y:S01]  /*c950*/  IMAD.MOV.U32 R235, RZ, RZ, R236 ;  /* 0x000000ffffeb7224 */ /* 0x000fe200078e00ec */
[----:B------:R-:W-:Y:S01]  /*c960*/  ISETP.GE.AND P0, PT, R8, RZ, PT ;  /* 0x000000ff0800720c */ /* 0x000fe20003f06270 */
[----:B------:R-:W-:Y:S01]  /*c970*/  @!P5 IMAD.MOV R230, RZ, RZ, -R230 ;  /* 0x000000ffffe6d224 */ /* 0x000fe200078e0ae6 */
[----:B------:R-:W-:Y:S01]  /*c980*/  ISETP.GT.U32.AND P5, PT, R3, R233, PT ;  /* 0x000000e90300720c */ /* 0x000fe20003fa4070 */
[----:B------:R-:W-:Y:S01]  /*c990*/  IMAD.HI.U32 R240, R2, R235, RZ ;  /* 0x000000eb02f07227 */ /* 0x000fe200078e00ff */
[----:B------:R-:W-:-:S02]  /*c9a0*/  IABS R237, R7 ;  /* 0x0000000700ed7213 */ /* 0x000fc40000000000 */
[----:B------:R-:W-:Y:S01]  /*c9b0*/  IABS R8, R252 ;  /* 0x000000fc00087213 */ /* 0x000fe20000000000 */
[----:B------:R-:W-:Y:S02]  /*c9c0*/  IMAD.MOV R240, RZ, RZ, -R240 ;  /* 0x000000fffff07224 */ /* 0x000fe400078e0af0 */
[----:B------:R-:W-:Y:S02]  /*c9d0*/  @!P2 IMAD.IADD R234, R234, 0x1, -R3 ;  /* 0x00000001eaeaa824 */ /* 0x000fe400078e0a03 */
[C---:B------:R-:W-:Y:S01]  /*c9e0*/  IMAD R235, R3.reuse, R240, R235 ;  /* 0x000000f003eb7224 */ /* 0x040fe200078e02eb */
[----:B------:R-:W-:Y:S01]  /*c9f0*/  IABS R240, R251 ;  /* 0x000000fb00f07213 */ /* 0x000fe20000000000 */
[----:B------:R-:W-:Y:S01]  /*ca00*/  IMAD.MOV.U32 R236, RZ, RZ, R238 ;  /* 0x000000ffffec7224 */ /* 0x000fe200078e00ee */
[----:B------:R-:W-:Y:S01]  /*ca10*/  ISETP.GT.U32.AND P2, PT, R3, R234, PT ;  /* 0x000000ea0300720c */ /* 0x000fe20003f44070 */
[----:B------:R-:W-:Y:S01]  /*ca20*/  @!P5 IMAD.IADD R233, R233, 0x1, -R3 ;  /* 0x00000001e9e9d824 */ /* 0x000fe200078e0a03 */
[----:B------:R-:W-:Y:S01]  /*ca30*/  ISETP.GT.U32.AND P5, PT, R3, R235, PT ;  /* 0x000000eb0300720c */ /* 0x000fe20003fa4070 */
[----:B------:R-:W-:-:S04]  /*ca40*/  IMAD.HI.U32 R239, R2, R236, RZ ;  /* 0x000000ec02ef7227 */ /* 0x000fc800078e00ff */
[----:B------:R-:W-:Y:S02]  /*ca50*/  IMAD.MOV R239, RZ, RZ, -R239 ;  /* 0x000000ffffef7224 */ /* 0x000fe400078e0aef */
[----:B------:R-:W-:Y:S01]  /*ca60*/  @!P6 IMAD.MOV R231, RZ, RZ, -R231 ;  /* 0x000000ffffe7e224 */ /* 0x000fe200078e0ae7 */
[----:B------:R-:W-:Y:S01]  /*ca70*/  ISETP.GE.AND P6, PT, R7, RZ, PT ;  /* 0x000000ff0700720c */ /* 0x000fe20003fc6270 */
[----:B------:R-:W-:Y:S01]  /*ca80*/  IMAD R236, R3, R239, R236 ;  /* 0x000000ef03ec7224 */ /* 0x000fe200078e02ec */
[----:B------:R-:W-:Y:S01]  /*ca90*/  LOP3.LUT R239, R5, 0x22, RZ, 0xfc, !PT ;  /* 0x0000002205ef7812 */ /* 0x000fe200078efcff */
[--C-:B------:R-:W-:Y:S01]  /*caa0*/  @!P2 IMAD.IADD R234, R234, 0x1, -R3.reuse ;  /* 0x00000001eaeaa824 */ /* 0x100fe200078e0a03 */
[----:B------:R-:W-:Y:S01]  /*cab0*/  ISETP.GE.AND P2, PT, R243, RZ, PT ;  /* 0x000000fff300720c */ /* 0x000fe20003f46270 */
[----:B------:R-:W-:Y:S01]  /*cac0*/  @!P5 IMAD.IADD R235, R235, 0x1, -R3 ;  /* 0x00000001ebebd824 */ /* 0x000fe200078e0a03 */
[----:B------:R-:W-:Y:S01]  /*cad0*/  IABS R243, R243 ;  /* 0x000000f300f37213 */ /* 0x000fe20000000000 */
[----:B------:R-:W-:Y:S01]  /*cae0*/  @!P1 IMAD.MOV R234, RZ, RZ, -R234 ;  /* 0x000000ffffea9224 */ /* 0x000fe200078e0aea */
[C---:B------:R-:W-:Y:S01]  /*caf0*/  ISETP.GT.U32.AND P1, PT, R3.reuse, R236, PT ;  /* 0x000000ec0300720c */ /* 0x040fe20003f24070 */
[----:B------:R-:W-:Y:S01]  /*cb00*/  IMAD.HI.U32 R238, R2, R237, RZ ;  /* 0x000000ed02ee7227 */ /* 0x000fe200078e00ff */
[----:B------:R-:W-:-:S03]  /*cb10*/  ISETP.GT.U32.AND P5, PT, R3, R235, PT ;  /* 0x000000eb0300720c */ /* 0x000fc60003fa4070 */
[----:B------:R-:W-:-:S04]  /*cb20*/  IMAD.HI.U32 R7, R2, R8, RZ ;  /* 0x0000000802077227 */ /* 0x000fc800078e00ff */
[----:B------:R-:W-:Y:S02]  /*cb30*/  IMAD.MOV R238, RZ, RZ, -R238 ;  /* 0x000000ffffee7224 */ /* 0x000fe400078e0aee */
[----:B------:R-:W-:Y:S02]  /*cb40*/  IMAD.MOV R7, RZ, RZ, -R7 ;  /* 0x000000ffff077224 */ /* 0x000fe400078e0a07 */
[C---:B------:R-:W-:Y:S01]  /*cb50*/  IMAD R237, R3.reuse, R238, R237 ;  /* 0x000000ee03ed7224 */ /* 0x040fe200078e02ed */
[----:B------:R-:W-:Y:S01]  /*cb60*/  IABS R238, R5 ;  /* 0x0000000500ee7213 */ /* 0x000fe20000000000 */
[----:B------:R-:W-:Y:S02]  /*cb70*/  IMAD R8, R3, R7, R8 ;  /* 0x0000000703087224 */ /* 0x000fe400078e0208 */
[--C-:B------:R-:W-:Y:S01]  /*cb80*/  @!P5 IMAD.IADD R235, R235, 0x1, -R3.reuse ;  /* 0x00000001ebebd824 */ /* 0x100fe200078e0a03 */
[----:B------:R-:W-:Y:S01]  /*cb90*/  ISETP.GT.U32.AND P5, PT, R3, R237, PT ;  /* 0x000000ed0300720c */ /* 0x000fe20003fa4070 */
[----:B------:R-:W-:-:S02]  /*cba0*/  @!P1 IMAD.IADD R236, R236, 0x1, -R3 ;  /* 0x00000001ecec9824 */ /* 0x000fc400078e0a03 */
        /* <DEDUP_REMOVED lines=9> */
[----:B------:R-:W-:-:S04]  /*cc40*/  IMAD.HI.U32 R245, R2, R240, RZ ;  /* 0x000000f002f57227 */ /* 0x000fc800078e00ff */
[--C-:B------:R-:W-:Y:S01]  /*cc50*/  @!P1 IMAD.IADD R236, R236, 0x1, -R3.reuse ;  /* 0x00000001ecec9824 */ /* 0x100fe200078e0a03 */
[----:B------:R-:W-:Y:S01]  /*cc60*/  ISETP.GT.U32.AND P1, PT, R3, R238, PT ;  /* 0x000000ee0300720c */ /* 0x000fe20003f24070 */
[----:B------:R-:W-:Y:S02]  /*cc70*/  @!P0 IMAD.IADD R8, R8, 0x1, -R3 ;  /* 0x0000000108088824 */ /* 0x000fe400078e0a03 */
[----:B------:R-:W-:-:S03]  /*cc80*/  IMAD.HI.U32 R7, R2, R239, RZ ;  /* 0x000000ef02077227 */ /* 0x000fc600078e00ff */
[----:B------:R-:W-:Y:S01]  /*cc90*/  ISETP.GT.U32.AND P0, PT, R3, R8, PT ;  /* 0x000000080300720c */ /* 0x000fe20003f04070 */
[----:B------:R-:W-:-:S04]  /*cca0*/  IMAD.HI.U32 R246, R2, R243, RZ ;  /* 0x000000f302f67227 */ /* 0x000fc800078e00ff */
[----:B------:R-:W-:Y:S02]  /*ccb0*/  IMAD.MOV R241, RZ, RZ, -R245 ;  /* 0x000000fffff17224 */ /* 0x000fe400078e0af5 */
[----:B------:R-:W-:Y:S02]  /*ccc0*/  IMAD.MOV R7, RZ, RZ, -R7 ;  /* 0x000000ffff077224 */ /* 0x000fe400078e0a07 */
[----:B------:R-:W-:Y:S01]  /*ccd0*/  IMAD.MOV R245, RZ, RZ, -R246 ;  /* 0x000000fffff57224 */ /* 0x000fe200078e0af6 */
[----:B------:R-:W-:Y:S01]  /*cce0*/  IABS R246, R14 ;  /* 0x0000000e00f67213 */ /* 0x000fe20000000000 */
[----:B------:R-:W-:Y:S02]  /*ccf0*/  @!P5 IMAD.IADD R237, R237, 0x1, -R3 ;  /* 0x00000001ededd824 */ /* 0x000fe400078e0a03 */
[C---:B------:R-:W-:Y:S02]  /*cd00*/  IMAD R240, R3.reuse, R241, R240 ;  /* 0x000000f103f07224 */ /* 0x040fe400078e02f0 */
[C---:B------:R-:W-:Y:S01]  /*cd10*/  IMAD R239, R3.reuse, R7, R239 ;  /* 0x0000000703ef7224 */ /* 0x040fe200078e02ef */
[C---:B------:R-:W-:Y:S01]  /*cd20*/  ISETP.GT.U32.AND P5, PT, R3.reuse, R237, PT ;  /* 0x000000ed0300720c */ /* 0x040fe20003fa4070 */
[C---:B------:R-:W-:Y:S01]  /*cd30*/  IMAD R241, R3.reuse, R245, R243 ;  /* 0x000000f503f17224 */ /* 0x040fe200078e02f3 */
[----:B------:R-:W-:Y:S01]  /*cd40*/  IABS R243, R4 ;  /* 0x0000000400f37213 */ /* 0x000fe20000000000 */
[--C-:B------:R-:W-:Y:S01]  /*cd50*/  @!P1 IMAD.IADD R238, R238, 0x1, -R3.reuse ;  /* 0x00000001eeee9824 */ /* 0x100fe200078e0a03 */
[----:B------:R-:W-:Y:S01]  /*cd60*/  IABS R245, R16 ;  /* 0x0000001000f57213 */ /* 0x000fe20000000000 */
[----:B------:R-:W-:Y:S01]  /*cd70*/  IMAD.MOV R7, RZ, RZ, -R244 ;  /* 0x000000ffff077224 */ /* 0x000fe200078e0af4 */
[----:B------:R-:W-:Y:S01]  /*cd80*/  IABS R244, R125 ;  /* 0x0000007d00f47213 */ /* 0x000fe20000000000 */
[----:B------:R-:W-:Y:S01]  /*cd90*/  @!P0 IMAD.IADD R8, R8, 0x1, -R3 ;  /* 0x0000000108088824 */ /* 0x000fe200078e0a03 */
[C---:B------:R-:W-:Y:S01]  /*cda0*/  ISETP.GT.U32.AND P1, PT, R3.reuse, R238, PT ;  /* 0x000000ee0300720c */ /* 0x040fe20003f24070 */
[C---:B------:R-:W-:Y:S01]  /*cdb0*/  IMAD R242, R3.reuse, R7, R242 ;  /* 0x0000000703f27224 */ /* 0x040fe200078e02f2 */
[----:B------:R-:W-:Y:S01]  /*cdc0*/  ISETP.GT.U32.AND P0, PT, R3, R240, PT ;  /* 0x000000f00300720c */ /* 0x000fe20003f04070 */
[----:B------:R-:W-:-:S04]  /*cdd0*/  IMAD.HI.U32 R7, R2, R243, RZ ;  /* 0x000000f302077227 */ /* 0x000fc800078e00ff */
[----:B------:R-:W-:Y:S02]  /*cde0*/  IMAD.MOV R7, RZ, RZ, -R7 ;  /* 0x000000ffff077224 */ /* 0x000fe400078e0a07 */
[----:B------:R-:W-:Y:S01]  /*cdf0*/  @!P5 IMAD.IADD R237, R237, 0x1, -R3 ;  /* 0x00000001ededd824 */ /* 0x000fe200078e0a03 */
[C---:B------:R-:W-:Y:S01]  /*ce00*/  ISETP.GT.U32.AND P5, PT, R3.reuse, R239, PT ;  /* 0x000000ef0300720c */ /* 0x040fe20003fa4070 */
[C---:B------:R-:W-:Y:S02]  /*ce10*/  IMAD R243, R3.reuse, R7, R243 ;  /* 0x0000000703f37224 */ /* 0x040fe400078e02f3 */
[--C-:B------:R-:W-:Y:S01]  /*ce20*/  @!P1 IMAD.IADD R238, R238, 0x1, -R3.reuse ;  /* 0x00000001eeee9824 */ /* 0x100fe200078e0a03 */
[C---:B------:R-:W-:Y:S01]  /*ce30*/  ISETP.GT.U32.AND P1, PT, R3.reuse, R241, PT ;  /* 0x000000f10300720c */ /* 0x040fe20003f24070 */
[----:B------:R-:W-:Y:S01]  /*ce40*/  @!P0 IMAD.IADD R240, R240, 0x1, -R3 ;  /* 0x00000001f0f08824 */ /* 0x000fe200078e0a03 */
[----:B------:R-:W-:Y:S01]  /*ce50*/  ISETP.GT.U32.AND P0, PT, R3, R243, PT ;  /* 0x000000f30300720c */ /* 0x000fe20003f04070 */
[----:B------:R-:W-:-:S04]  /*ce60*/  IMAD.HI.U32 R247, R2, R245, RZ ;  /* 0x000000f502f77227 */ /* 0x000fc800078e00ff */
[----:B------:R-:W-:-:S04]  /*ce70*/  IMAD.HI.U32 R248, R2, R244, RZ ;  /* 0x000000f402f87227 */ /* 0x000fc800078e00ff */
[--C-:B------:R-:W-:Y:S02]  /*ce80*/  @!P5 IMAD.IADD R239, R239, 0x1, -R3.reuse ;  /* 0x00000001efefd824 */ /* 0x100fe400078e0a03 */
[--C-:B------:R-:W-:Y:S01]  /*ce90*/  @!P1 IMAD.IADD R241, R241, 0x1, -R3.reuse ;  /* 0x00000001f1f19824 */ /* 0x100fe200078e0a03 */
[----:B------:R-:W-:Y:S01]  /*cea0*/  ISETP.GE.AND P1, PT, R5, RZ, PT ;  /* 0x000000ff0500720c */ /* 0x000fe20003f26270 */
[----:B------:R-:W-:Y:S01]  /*ceb0*/  @!P0 IMAD.IADD R243, R243, 0x1, -R3 ;  /* 0x00000001f3f38824 */ /* 0x000fe200078e0a03 */
[C---:B------:R-:W-:Y:S01]  /*cec0*/  ISETP.GT.U32.AND P0, PT, R3.reuse, R240, PT ;  /* 0x000000f00300720c */ /* 0x040fe20003f04070 */
[----:B------:R-:W-:Y:S01]  /*ced0*/  IMAD.MOV R247, RZ, RZ, -R247 ;  /* 0x000000fffff77224 */ /* 0x000fe200078e0af7 */
[----:B------:R-:W-:Y:S01]  /*cee0*/  ISETP.GT.U32.AND P5, PT, R3, R239, PT ;  /* 0x000000ef0300720c */ /* 0x000fe20003fa4070 */
[----:B------:R-:W-:-:S04]  /*cef0*/  IMAD.HI.U32 R249, R2, R246, RZ ;  /* 0x000000f602f97227 */ /* 0x000fc800078e00ff */
[----:B------:R-:W-:Y:S02]  /*cf00*/  IMAD.MOV R7, RZ, RZ, -R248 ;  /* 0x000000ffff077224 */ /* 0x000fe400078e0af8 */
[C---:B------:R-:W-:Y:S01]  /*cf10*/  IMAD R245, R3.reuse, R247, R245 ;  /* 0x000000f703f57224 */ /* 0x040fe200078e02f5 */
[----:B------:R-:W-:Y:S01]  /*cf20*/  IABS R247, R13 ;  /* 0x0000000d00f77213 */ /* 0x000fe20000000000 */
[----:B------:R-:W-:Y:S01]  /*cf30*/  IMAD.MOV R248, RZ, RZ, -R249 ;  /* 0x000000fffff87224 */ /* 0x000fe200078e0af9 */
[----:B------:R-:W-:Y:S01]  /*cf40*/  IABS R249, R15 ;  /* 0x0000000f00f97213 */ /* 0x000fe20000000000 */
[----:B------:R-:W-:Y:S01]  /*cf50*/  @!P1 IMAD.MOV R238, RZ, RZ, -R238 ;  /* 0x000000ffffee9224 */ /* 0x000fe200078e0aee */
[C---:B------:R-:W-:Y:S01]  /*cf60*/  ISETP.GT.U32.AND P1, PT, R3.reuse, R243, PT ;  /* 0x000000f30300720c */ /* 0x040fe20003f24070 */
[----:B------:R-:W-:Y:S01]  /*cf70*/  IMAD R246, R3, R248, R246 ;  /* 0x000000f803f67224 */ /* 0x000fe200078e02f6 */
[----:B------:R-:W-:Y:S01]  /*cf80*/  IABS R248, R11 ;  /* 0x0000000b00f87213 */ /* 0x000fe20000000000 */
[----:B------:R-:W-:-:S04]  /*cf90*/  IMAD.HI.U32 R6, R2, R247, RZ ;  /* 0x000000f702067227 */ /* 0x000fc800078e00ff */
[--C-:B------:R-:W-:Y:S01]  /*cfa0*/  @!P0 IMAD.IADD R240, R240, 0x1, -R3.reuse ;  /* 0x00000001f0f08824 */ /* 0x100fe200078e0a03 */
[C---:B------:R-:W-:Y:S01]  /*cfb0*/  ISETP.GT.U32.AND P0, PT, R3.reuse, R245, PT ;  /* 0x000000f50300720c */ /* 0x040fe20003f04070 */
[----:B------:R-:W-:Y:S02]  /*cfc0*/  IMAD R244, R3, R7, R244 ;  /* 0x0000000703f47224 */ /* 0x000fe400078e02f4 */
[----:B------:R-:W-:Y:S02]  /*cfd0*/  IMAD.MOV R6, RZ, RZ, -R6 ;  /* 0x000000ffff067224 */ /* 0x000fe400078e0a06 */
[----:B------:R-:W-:Y:S01]  /*cfe0*/  @!P5 IMAD.IADD R239, R239, 0x1, -R3 ;  /* 0x00000001efefd824 */ /* 0x000fe200078e0a03 */
[----:B------:R-:W-:Y:S01]  /*cff0*/  ISETP.GT.U32.AND P5, PT, R3, R242, PT ;  /* 0x000000f20300720c */ /* 0x000fe20003fa4070 */
[----:B------:R-:W-:-:S04]  /*d000*/  IMAD.HI.U32 R7, R2, R248, RZ ;  /* 0x000000f802077227 */ /* 0x000fc800078e00ff */
[----:B------:R-:W-:Y:S02]  /*d010*/  IMAD R247, R3, R6, R247 ;  /* 0x0000000603f77224 */ /* 0x000fe400078e02f7 */
[----:B------:R-:W-:Y:S02]  /*d020*/  IMAD.MOV R6, RZ, RZ, -R7 ;  /* 0x000000ffff067224 */ /* 0x000fe400078e0a07 */
[--C-:B------:R-:W-:Y:S01]  /*d030*/  @!P1 IMAD.IADD R243, R243, 0x1, -R3.reuse ;  /* 0x00000001f3f39824 */ /* 0x100fe200078e0a03 */
[----:B------:R-:W-:Y:S01]  /*d040*/  ISETP.GE.AND P1, PT, R251, RZ, PT ;  /* 0x000000fffb00720c */ /* 0x000fe20003f26270 */
[----:B------:R-:W-:Y:S02]  /*d050*/  IMAD R248, R3, R6, R248 ;  /* 0x0000000603f87224 */ /* 0x000fe400078e02f8 */
[--C-:B------:R-:W-:Y:S02]  /*d060*/  @!P0 IMAD.IADD R245, R245, 0x1, -R3.reuse ;  /* 0x00000001f5f58824 */ /* 0x100fe400078e0a03 */
[----:B------:R-:W-:Y:S01]  /*d070*/  @!P5 IMAD.IADD R242, R242, 0x1, -R3 ;  /* 0x00000001f2f2d824 */ /* 0x000fe200078e0a03 */
[C---:B------:R-:W-:Y:S01]  /*d080*/  ISETP.GT.U32.AND P0, PT, R3.reuse, R248, PT ;  /* 0x000000f80300720c */ /* 0x040fe20003f04070 */
[----:B------:R-:W-:Y:S01]  /*d090*/  IMAD.HI.U32 R251, R2, R249, RZ ;  /* 0x000000f902fb7227 */ /* 0x000fe200078e00ff */
[----:B------:R-:W-:-:S03]  /*d0a0*/  ISETP.GT.U32.AND P5, PT, R3, R244, PT ;  /* 0x000000f40300720c */ /* 0x000fc60003fa4070 */
[----:B------:R-:W-:Y:S01]  /*d0b0*/  @!P3 IMAD.MOV R236, RZ, RZ, -R236 ;  /* 0x000000ffffecb224 */ /* 0x000fe200078e0aec */
[----:B------:R-:W-:Y:S01]  /*d0c0*/  ISETP.GT.U32.AND P3, PT, R3, R241, PT ;  /* 0x000000f10300720c */ /* 0x000fe20003f64070 */
[----:B------:R-:W-:Y:S02]  /*d0d0*/  IMAD.MOV R251, RZ, RZ, -R251 ;  /* 0x000000fffffb7224 */ /* 0x000fe400078e0afb */
[----:B------:R-:W-:-:S04]  /*d0e0*/  IMAD.HI.U32 R7, R2, R250, RZ ;  /* 0x000000fa02077227 */ /* 0x000fc800078e00ff */
[C---:B------:R-:W-:Y:S01]  /*d0f0*/  IMAD R249, R3.reuse, R251, R249 ;  /* 0x000000fb03f97224 */ /* 0x040fe200078e02f9 */
[----:B------:R-:W-:Y:S01]  /*d100*/  IABS R251, R9 ;  /* 0x0000000900fb7213 */ /* 0x000fe20000000000 */
[--C-:B------:R-:W-:Y:S02]  /*d110*/  @!P0 IMAD.IADD R248, R248, 0x1, -R3.reuse ;  /* 0x00000001f8f88824 */ /* 0x100fe400078e0a03 */
[----:B------:R-:W-:Y:S01]  /*d120*/  @!P5 IMAD.IADD R244, R244, 0x1, -R3 ;  /* 0x00000001f4f4d824 */ /* 0x000fe200078e0a03 */
[C---:B------:R-:W-:Y:S01]  /*d130*/  ISETP.GT.U32.AND P0, PT, R3.reuse, R249, PT ;  /* 0x000000f90300720c */ /* 0x040fe20003f04070 */
[----:B------:R-:W-:Y:S01]  /*d140*/  @!P6 IMAD.MOV R237, RZ, RZ, -R237 ;  /* 0x000000ffffede224 */ /* 0x000fe200078e0aed */
[----:B------:R-:W-:Y:S01]  /*d150*/  ISETP.GT.U32.AND P6, PT, R3, R242, PT ;  /* 0x000000f20300720c */ /* 0x000fe20003fc4070 */
[----:B------:R-:W-:Y:S01]  /*d160*/  @!P3 IMAD.IADD R241, R241, 0x1, -R3 ;  /* 0x00000001f1f1b824 */ /* 0x000fe200078e0a03 */
[C---:B------:R-:W-:Y:S01]  /*d170*/  ISETP.GT.U32.AND P3, PT, R3.reuse, R246, PT ;  /* 0x000000f60300720c */ /* 0x040fe20003f64070 */
[----:B------:R-:W-:Y:S01]  /*d180*/  IMAD.MOV R6, RZ, RZ, -R7 ;  /* 0x000000ffff067224 */ /* 0x000fe200078e0a07 */
[----:B------:R-:W-:Y:S01]  /*d190*/  ISETP.GT.U32.AND P5, PT, R3, R244, PT ;  /* 0x000000f40300720c */ /* 0x000fe20003fa4070 */
[----:B------:R-:W-:-:S02]  /*d1a0*/  @!P1 IMAD.MOV R240, RZ, RZ, -R240 ;  /* 0x000000fffff09224 */ /* 0x000fc400078e0af0 */
[----:B------:R-:W-:Y:S02]  /*d1b0*/  IMAD R250, R3, R6, R250 ;  /* 0x0000000603fa7224 */ /* 0x000fe400078e02fa */
[----:B--2---:R-:W-:-:S04]  /*d1c0*/  IMAD.HI.U32 R21, R2, R251, RZ ;  /* 0x000000fb02157227 */ /* 0x004fc800078e00ff */
[--C-:B------:R-:W-:Y:S01]  /*d1d0*/  @!P0 IMAD.IADD R249, R249, 0x1, -R3.reuse ;  /* 0x00000001f9f98824 */ /* 0x100fe200078e0a03 */
[C---:B------:R-:W-:Y:S01]  /*d1e0*/  ISETP.GT.U32.AND P0, PT, R3.reuse, R250, PT ;  /* 0x000000fa0300720c */ /* 0x040fe20003f04070 */
[--C-:B------:R-:W-:Y:S01]  /*d1f0*/  @!P6 IMAD.IADD R242, R242, 0x1, -R3.reuse ;  /* 0x00000001f2f2e824 */ /* 0x100fe200078e0a03 */
[----:B------:R-:W-:Y:S01]  /*d200*/  ISETP.GT.U32.AND P6, PT, R3, R247, PT ;  /* 0x000000f70300720c */ /* 0x000fe20003fc4070 */
[--C-:B------:R-:W-:Y:S01]  /*d210*/  @!P3 IMAD.IADD R246, R246, 0x1, -R3.reuse ;  /* 0x00000001f6f6b824 */ /* 0x100fe200078e0a03 */
[----:B------:R-:W-:Y:S01]  /*d220*/  ISETP.GE.AND P3, PT, R4, RZ, PT ;  /* 0x000000ff0400720c */ /* 0x000fe20003f66270 */
[----:B------:R-:W-:Y:S01]  /*d230*/  @!P5 IMAD.IADD R244, R244, 0x1, -R3 ;  /* 0x00000001f4f4d824 */ /* 0x000fe200078e0a03 */
[----:B------:R-:W-:Y:S01]  /*d240*/  ISETP.GE.AND P5, PT, R0, RZ, PT ;  /* 0x000000ff0000720c */ /* 0x000fe20003fa6270 */
[----:B------:R-:W-:Y:S01]  /*d250*/  @!P2 IMAD.MOV R241, RZ, RZ, -R241 ;  /* 0x000000fffff1a224 */ /* 0x000fe200078e0af1 */
[C---:B------:R-:W-:Y:S01]  /*d260*/  LOP3.LUT R4, R5.reuse, 0x8, RZ, 0xfc, !PT ;  /* 0x0000000805047812 */ /* 0x040fe200078efcff */
[----:B------:R-:W-:Y:S01]  /*d270*/  @!P4 IMAD.MOV R239, RZ, RZ, -R239 ;  /* 0x000000ffffefc224 */ /* 0x000fe200078e0aef */
[----:B------:R-:W-:Y:S01]  /*d280*/  LOP3.LUT R0, R5, 0x6, RZ, 0xfc, !PT ;  /* 0x0000000605007812 */ /* 0x000fe200078efcff */
[----:B------:R-:W-:Y:S01]  /*d290*/  IMAD.MOV R21, RZ, RZ, -R21 ;  /* 0x000000ffff157224 */ /* 0x000fe200078e0a15 */
[----:B------:R-:W-:-:S02]  /*d2a0*/  IABS R7, R4 ;  /* 0x0000000400077213 */ /* 0x000fc40000000000 */
[----:B------:R-:W-:Y:S01]  /*d2b0*/  IABS R6, R0 ;  /* 0x0000000000067213 */ /* 0x000fe20000000000 */
[----:B------:R-:W-:Y:S01]  /*d2c0*/  @!P0 IMAD.IADD R250, R250, 0x1, -R3 ;  /* 0x00000001fafa8824 */ /* 0x000fe200078e0a03 */
[C---:B------:R-:W-:Y:S01]  /*d2d0*/  ISETP.GT.U32.AND P0, PT, R3.reuse, R245, PT ;  /* 0x000000f50300720c */ /* 0x040fe20003f04070 */
[----:B------:R-:W-:Y:S01]  /*d2e0*/  IMAD.HI.U32 R20, R2, R7, RZ ;  /* 0x0000000702147227 */ /* 0x000fe200078e00ff */
[----:B------:R-:W-:-:S03]  /*d2f0*/  ISETP.GT.U32.AND P1, PT, R3, R246, PT ;  /* 0x000000f60300720c */ /* 0x000fc60003f24070 */
[----:B------:R-:W-:Y:S01]  /*d300*/  @!P6 IMAD.IADD R247, R247, 0x1, -R3 ;  /* 0x00000001f7f7e824 */ /* 0x000fe200078e0a03 */
[----:B------:R-:W-:Y:S01]  /*d310*/  ISETP.GE.AND P6, PT, R125, RZ, PT ;  /* 0x000000ff7d00720c */ /* 0x000fe20003fc6270 */
[----:B------:R-:W-:Y:S01]  /*d320*/  IMAD.HI.U32 R19, R2, R6, RZ ;  /* 0x0000000602137227 */ /* 0x000fe200078e00ff */
[----:B------:R-:W-:Y:S02]  /*d330*/  LOP3.LUT R125, R5, 0x2, RZ, 0xfc, !PT ;  /* 0x00000002057d7812 */ /* 0x000fe400078efcff */
[----:B------:R-:W-:Y:S01]  /*d340*/  IABS R5, R12 ;  /* 0x0000000c00057213 */ /* 0x000fe20000000000 */
[----:B------:R-:W-:Y:S01]  /*d350*/  IMAD.MOV R20, RZ, RZ, -R20 ;  /* 0x000000ffff147224 */ /* 0x000fe200078e0a14 */
[----:B------:R-:W-:Y:S01]  /*d360*/  IABS R17, R125 ;  /* 0x0000007d00117213 */ /* 0x000fe20000000000 */
[----:B------:R-:W-:Y:S01]  /*d370*/  IMAD.MOV R19, RZ, RZ, -R19 ;  /* 0x000000ffff137224 */ /* 0x000fe200078e0a13 */
[C---:B------:R-:W-:Y:S01]  /*d380*/  ISETP.GT.U32.AND P2, PT, R3.reuse, R247, PT ;  /* 0x000000f70300720c */ /* 0x040fe20003f44070 */
[----:B------:R-:W-:-:S02]  /*d390*/  IMAD R7, R3, R20, R7 ;  /* 0x0000001403077224 */ /* 0x000fc400078e0207 */
[C---:B------:R-:W-:Y:S01]  /*d3a0*/  IMAD R6, R3.reuse, R19, R6 ;  /* 0x0000001303067224 */ /* 0x040fe200078e0206 */
[----:B------:R-:W-:Y:S01]  /*d3b0*/  ISETP.GT.U32.AND P4, PT, R3, R248, PT ;  /* 0x000000f80300720c */ /* 0x000fe20003f84070 */
[----:B------:R-:W-:-:S04]  /*d3c0*/  IMAD.HI.U32 R18, R2, R5, RZ ;  /* 0x0000000502127227 */ /* 0x000fc800078e00ff */
[----:B------:R-:W-:Y:S01]  /*d3d0*/  @!P3 IMAD.MOV R243, RZ, RZ, -R243 ;  /* 0x000000fffff3b224 */ /* 0x000fe200078e0af3 */
[----:B------:R-:W-:Y:S01]  /*d3e0*/  ISETP.GT.U32.AND P3, PT, R3, R249, PT ;  /* 0x000000f90300720c */ /* 0x000fe20003f64070 */
[----:B------:R-:W-:-:S04]  /*d3f0*/  IMAD.HI.U32 R2, R2, R17, RZ ;  /* 0x0000001102027227 */ /* 0x000fc800078e00ff */
[--C-:B------:R-:W-:Y:S01]  /*d400*/  @!P0 IMAD.IADD R245, R245, 0x1, -R3.reuse ;  /* 0x00000001f5f58824 */ /* 0x100fe200078e0a03 */
[C---:B------:R-:W-:Y:S01]  /*d410*/  ISETP.GT.U32.AND P0, PT, R3.reuse, R7, PT ;  /* 0x000000070300720c */ /* 0x040fe20003f04070 */
[----:B------:R-:W-:Y:S01]  /*d420*/  @!P1 IMAD.IADD R246, R246, 0x1, -R3 ;  /* 0x00000001f6f69824 */ /* 0x000fe200078e0a03 */
[C---:B------:R-:W-:Y:S01]  /*d430*/  ISETP.GT.U32.AND P1, PT, R3.reuse, R6, PT ;  /* 0x000000060300720c */ /* 0x040fe20003f24070 */
[----:B------:R-:W-:Y:S02]  /*d440*/  IMAD.MOV R18, RZ, RZ, -R18 ;  /* 0x000000ffff127224 */ /* 0x000fe400078e0a12 */
[----:B------:R-:W-:Y:S02]  /*d450*/  IMAD.MOV R2, RZ, RZ, -R2 ;  /* 0x000000ffff027224 */ /* 0x000fe400078e0a02 */
[C---:B------:R-:W-:Y:S02]  /*d460*/  IMAD R251, R3.reuse, R21, R251 ;  /* 0x0000001503fb7224 */ /* 0x040fe400078e02fb */
[C---:B------:R-:W-:Y:S01]  /*d470*/  IMAD R5, R3.reuse, R18, R5 ;  /* 0x0000001203057224 */ /* 0x040fe200078e0205 */
[----:B------:R-:W2:Y:S01]  /*d480*/  LDL.LU R21, [R1+0x1094] ;  /* 0x0010940001157983 */ /* 0x000ea20000300800 */
[----:B------:R-:W-:-:S02]  /*d490*/  IMAD R2, R3, R2, R17 ;  /* 0x0000000203027224 */ /* 0x000fc400078e0211 */
[----:B------:R-:W-:Y:S01]  /*d4a0*/  @!P6 IMAD.MOV R244, RZ, RZ, -R244 ;  /* 0x000000fffff4e224 */ /* 0x000fe200078e0af4 */
[----:B------:R-:W-:Y:S01]  /*d4b0*/  ISETP.GT.U32.AND P6, PT, R3, R251, PT ;  /* 0x000000fb0300720c */ /* 0x000fe20003fc4070 */
[--C-:B------:R-:W-:Y:S01]  /*d4c0*/  @!P2 IMAD.IADD R247, R247, 0x1, -R3.reuse ;  /* 0x00000001f7f7a824 */ /* 0x100fe200078e0a03 */
[C---:B------:R-:W-:Y:S01]  /*d4d0*/  ISETP.GT.U32.AND P2, PT, R3.reuse, R5, PT ;  /* 0x000000050300720c */ /* 0x040fe20003f44070 */
[----:B------:R-:W-:Y:S01]  /*d4e0*/  @!P5 IMAD.MOV R242, RZ, RZ, -R242 ;  /* 0x000000fffff2d224 */ /* 0x000fe200078e0af2 */
[C---:B------:R-:W-:Y:S01]  /*d4f0*/  ISETP.GT.U32.AND P5, PT, R3.reuse, R250, PT ;  /* 0x000000fa0300720c */ /* 0x040fe20003fa4070 */
[--C-:B------:R-:W-:Y:S01]  /*d500*/  @!P4 IMAD.IADD R248, R248, 0x1, -R3.reuse ;  /* 0x00000001f8f8c824 */ /* 0x100fe200078e0a03 */
[----:B------:R-:W-:Y:S01]  /*d510*/  ISETP.GT.U32.AND P4, PT, R3, R2, PT ;  /* 0x000000020300720c */ /* 0x000fe20003f84070 */
[--C-:B------:R-:W-:Y:S01]  /*d520*/  @!P3 IMAD.IADD R249, R249, 0x1, -R3.reuse ;  /* 0x00000001f9f9b824 */ /* 0x100fe200078e0a03 */
[----:B------:R-:W-:Y:S01]  /*d530*/  ISETP.GE.AND P3, PT, R16, RZ, PT ;  /* 0x000000ff1000720c */ /* 0x000fe20003f66270 */
[--C-:B------:R-:W-:Y:S01]  /*d540*/  @!P0 IMAD.IADD R7, R7, 0x1, -R3.reuse ;  /* 0x0000000107078824 */ /* 0x100fe200078e0a03 */
[----:B------:R-:W-:Y:S01]  /*d550*/  ISETP.GE.AND P0, PT, R13, RZ, PT ;  /* 0x000000ff0d00720c */ /* 0x000fe20003f06270 */
[--C-:B------:R-:W-:Y:S01]  /*d560*/  @!P1 IMAD.IADD R6, R6, 0x1, -R3.reuse ;  /* 0x0000000106069824 */ /* 0x100fe200078e0a03 */
[----:B------:R-:W-:Y:S01]  /*d570*/  ISETP.GE.AND P1, PT, R11, RZ, PT ;  /* 0x000000ff0b00720c */ /* 0x000fe20003f26270 */
[--C-:B------:R-:W-:Y:S01]  /*d580*/  @!P6 IMAD.IADD R251, R251, 0x1, -R3.reuse ;  /* 0x00000001fbfbe824 */ /* 0x100fe200078e0a03 */
[----:B------:R-:W3:Y:S01]  /*d590*/  LDL.LU R20, [R1+0x1090] ;  /* 0x0010900001147983 */ /* 0x000ee20000300800 */
[--C-:B------:R-:W-:Y:S01]  /*d5a0*/  @!P2 IMAD.IADD R5, R5, 0x1, -R3.reuse ;  /* 0x000000010505a824 */ /* 0x100fe200078e0a03 */
[----:B------:R-:W-:Y:S01]  /*d5b0*/  ISETP.GE.AND P2, PT, R10, RZ, PT ;  /* 0x000000ff0a00720c */ /* 0x000fe20003f46270 */
[--C-:B------:R-:W-:Y:S01]  /*d5c0*/  @!P5 IMAD.IADD R250, R250, 0x1, -R3.reuse ;  /* 0x00000001fafad824 */ /* 0x100fe200078e0a03 */
[----:B------:R-:W-:Y:S01]  /*d5d0*/  ISETP.GE.AND P5, PT, R15, RZ, PT ;  /* 0x000000ff0f00720c */ /* 0x000fe20003fa6270 */
[----:B------:R-:W-:Y:S01]  /*d5e0*/  @!P4 IMAD.IADD R2, R2, 0x1, -R3 ;  /* 0x000000010202c824 */ /* 0x000fe200078e0a03 */
[C---:B------:R-:W-:Y:S01]  /*d5f0*/  ISETP.GT.U32.AND P4, PT, R3.reuse, R7, PT ;  /* 0x000000070300720c */ /* 0x040fe20003f84070 */
[----:B------:R-:W-:Y:S01]  /*d600*/  @!P3 IMAD.MOV R245, RZ, RZ, -R245 ;  /* 0x000000fffff5b224 */ /* 0x000fe200078e0af5 */
[C---:B------:R-:W-:Y:S01]  /*d610*/  ISETP.GT.U32.AND P3, PT, R3.reuse, R251, PT ;  /* 0x000000fb0300720c */ /* 0x040fe20003f64070 */
[----:B------:R-:W-:Y:S01]  /*d620*/  @!P0 IMAD.MOV R247, RZ, RZ, -R247 ;  /* 0x000000fffff78224 */ /* 0x000fe200078e0af7 */
[C---:B------:R-:W-:Y:S01]  /*d630*/  ISETP.GT.U32.AND P0, PT, R3.reuse, R6, PT ;  /* 0x000000060300720c */ /* 0x040fe20003f04070 */
[----:B------:R-:W-:Y:S01]  /*d640*/  @!P1 IMAD.MOV R248, RZ, RZ, -R248 ;  /* 0x000000fffff89224 */ /* 0x000fe200078e0af8 */
[----:B------:R-:W-:Y:S01]  /*d650*/  ISETP.GT.U32.AND P1, PT, R3, R5, PT ;  /* 0x000000050300720c */ /* 0x000fe20003f24070 */
[----:B------:R-:W4:Y:S01]  /*d660*/  LDL.LU R19, [R1+0x108c] ;  /* 0x00108c0001137983 */ /* 0x000f220000300800 */
[----:B------:R-:W-:-:S03]  /*d670*/  ISETP.GE.AND P6, PT, R14, RZ, PT ;  /* 0x000000ff0e00720c */ /* 0x000fc60003fc6270 */
[----:B------:R-:W2:Y:S04]  /*d680*/  LDL.LU R18, [R1+0x1088] ;  /* 0x0010880001127983 */ /* 0x000ea80000300800 */
[----:B------:R-:W3:Y:S04]  /*d690*/  LDL.LU R17, [R1+0x1084] ;  /* 0x0010840001117983 */ /* 0x000ee80000300800 */
[----:B------:R-:W4:Y:S01]  /*d6a0*/  LDL.LU R16, [R1+0x1080] ;  /* 0x0010800001107983 */ /* 0x000f220000300800 */
[----:B------:R-:W-:-:S03]  /*d6b0*/  @!P2 IMAD.MOV R250, RZ, RZ, -R250 ;  /* 0x000000fffffaa224 */ /* 0x000fc600078e0afa */
[----:B------:R-:W2:Y:S01]  /*d6c0*/  LDL.LU R15, [R1+0x107c] ;  /* 0x00107c00010f7983 */ /* 0x000ea20000300800 */
[----:B------:R-:W-:-:S03]  /*d6d0*/  @!P5 IMAD.MOV R249, RZ, RZ, -R249 ;  /* 0x000000fffff9d224 */ /* 0x000fc600078e0af9 */
[----:B------:R-:W3:Y:S01]  /*d6e0*/  LDL.LU R14, [R1+0x1078] ;  /* 0x00107800010e7983 */ /* 0x000ee20000300800 */
[----:B------:R-:W-:-:S03]  /*d6f0*/  ISETP.GE.AND P2, PT, R9, RZ, PT ;  /* 0x000000ff0900720c */ /* 0x000fc60003f46270 */
[----:B------:R-:W4:Y:S01]  /*d700*/  LDL.LU R13, [R1+0x1074] ;  /* 0x00107400010d7983 */ /* 0x000f220000300800 */
[----:B------:R-:W-:Y:S01]  /*d710*/  ISETP.GE.AND P5, PT, R252, RZ, PT ;  /* 0x000000fffc00720c */ /* 0x000fe20003fa6270 */
[--C-:B------:R-:W-:Y:S01]  /*d720*/  @!P4 IMAD.IADD R7, R7, 0x1, -R3.reuse ;  /* 0x000000010707c824 */ /* 0x100fe200078e0a03 */
[----:B------:R-:W-:Y:S01]  /*d730*/  ISETP.GE.AND P4, PT, R0, RZ, PT ;  /* 0x000000ff0000720c */ /* 0x000fe20003f86270 */
[----:B------:R-:W2:Y:S01]  /*d740*/  LDL.LU R11, [R1+0x20] ;  /* 0x00002000010b7983 */ /* 0x000ea20000300800 */
[--C-:B------:R-:W-:Y:S01]  /*d750*/  @!P3 IMAD.IADD R251, R251, 0x1, -R3.reuse ;  /* 0x00000001fbfbb824 */ /* 0x100fe200078e0a03 */
[----:B------:R-:W-:Y:S01]  /*d760*/  ISETP.GE.AND P3, PT, R4, RZ, PT ;  /* 0x000000ff0400720c */ /* 0x000fe20003f66270 */
[--C-:B------:R-:W-:Y:S01]  /*d770*/  @!P0 IMAD.IADD R6, R6, 0x1, -R3.reuse ;  /* 0x0000000106068824 */ /* 0x100fe200078e0a03 */
[----:B------:R-:W3:Y:S01]  /*d780*/  LDL.LU R10, [R1+0x1c] ;  /* 0x00001c00010a7983 */ /* 0x000ee20000300800 */
[----:B------:R-:W-:Y:S01]  /*d790*/  ISETP.GE.AND P0, PT, R12, RZ, PT ;  /* 0x000000ff0c00720c */ /* 0x000fe20003f06270 */
[----:B------:R-:W-:-:S02]  /*d7a0*/  @!P1 IMAD.IADD R5, R5, 0x1, -R3 ;  /* 0x0000000105059824 */ /* 0x000fc400078e0a03 */
[----:B------:R-:W4:Y:S01]  /*d7b0*/  LDL.LU R9, [R1+0x18] ;  /* 0x0000180001097983 */ /* 0x000f220000300800 */
[----:B------:R-:W-:Y:S01]  /*d7c0*/  ISETP.GE.AND P1, PT, R125, RZ, PT ;  /* 0x000000ff7d00720c */ /* 0x000fe20003f26270 */
[----:B------:R-:W-:Y:S01]  /*d7d0*/  @!P6 IMAD.MOV R246, RZ, RZ, -R246 ;  /* 0x000000fffff6e224 */ /* 0x000fe200078e0af6 */
[----:B------:R-:W-:Y:S01]  /*d7e0*/  ISETP.GT.U32.AND P6, PT, R3, R2, PT ;  /* 0x000000020300720c */ /* 0x000fe20003fc4070 */
[----:B------:R-:W4:Y:S04]  /*d7f0*/  LDL.LU R252, [R1+0x14] ;  /* 0x0000140001fc7983 */ /* 0x000f280000300800 */
[----:B------:R-:W4:Y:S04]  /*d800*/  LDL.LU R0, [R1+0x10] ;  /* 0x0000100001007983 */ /* 0x000f280000300800 */
[----:B------:R-:W4:Y:S04]  /*d810*/  LDL.LU R4, [R1+0xc] ;  /* 0x00000c0001047983 */ /* 0x000f280000300800 */
[----:B------:R-:W4:Y:S04]  /*d820*/  LDL.LU R12, [R1+0x1070] ;  /* 0x00107000010c7983 */ /* 0x000f280000300800 */
[----:B------:R-:W2:Y:S01]  /*d830*/  LDL.LU R125, [R1+0x106c] ;  /* 0x00106c00017d7983 */ /* 0x000ea20000300800 */
[----:B------:R-:W-:Y:S01]  /*d840*/  LOP3.LUT R232, R232, 0x3f, RZ, 0xc0, !PT ;  /* 0x0000003fe8e87812 */ /* 0x000fe200078ec0ff */
[----:B------:R-:W-:-:S04]  /*d850*/  @!P2 IMAD.MOV R251, RZ, RZ, -R251 ;  /* 0x000000fffffba224 */ /* 0x000fc800078e0afb */
[----:B------:R-:W-:Y:S02]  /*d860*/  IMAD R232, R232, UR34, RZ ;  /* 0x00000022e8e87c24 */ /* 0x000fe4000f8e02ff */
[----:B------:R-:W-:-:S03]  /*d870*/  @!P6 IMAD.IADD R2, R2, 0x1, -R3 ;  /* 0x000000010202e824 */ /* 0x000fc600078e0a03 */
[----:B------:R-:W-:Y:S02]  /*d880*/  IADD3 R3, P6, R232, UR6, RZ ;  /* 0x00000006e8037c10 */ /* 0x000fe4000ffde0ff */
[----:B--2---:R-:W-:Y:S01]  /*d890*/  ISETP.NE.AND P2, PT, R125, RZ, PT ;  /* 0x000000ff7d00720c */ /* 0x004fe20003f45270 */
[----:B------:R-:W-:Y:S01]  /*d8a0*/  @!P1 IMAD.MOV R2, RZ, RZ, -R2 ;  /* 0x000000ffff029224 */ /* 0x000fe200078e0a02 */
[----:B------:R-:W-:Y:S01]  /*d8b0*/  LOP3.LUT R125, RZ, R125, RZ, 0x33, !PT ;  /* 0x0000007dff7d7212 */ /* 0x000fe200078e33ff */
[----:B------:R0:W-:Y:S01]  /*d8c0*/  STL [R1+0x1038], R3 ;  /* 0x0010380301007387 */ /* 0x0001e20000100800 */
[----:B------:R-:W-:Y:S02]  /*d8d0*/  ULDC UR6, c[0x0][0x240] ;  /* 0x0000900000067ab9 */ /* 0x000fe40000000800 */
[C---:B------:R-:W-:Y:S02]  /*d8e0*/  SEL R11, R125.reuse, R11, !P2 ;  /* 0x0000000b7d0b7207 */ /* 0x040fe40005000000 */
[----:B---3--:R-:W-:-:S02]  /*d8f0*/  SEL R10, R125, R10, !P2 ;  /* 0x0000000a7d0a7207 */ /* 0x008fc40005000000 */
[C---:B----4-:R-:W-:Y:S01]  /*d900*/  SEL R9, R125.reuse, R9, !P2 ;  /* 0x000000097d097207 */ /* 0x050fe20005000000 */
[----:B0-----:R-:W2:Y:S01]  /*d910*/  LDL.LU R3, [R1+0x8] ;  /* 0x0000080001037983 */ /* 0x001ea20000300800 */
[----:B------:R-:W-:-:S03]  /*d920*/  SEL R252, R125, R252, !P2 ;  /* 0x000000fc7dfc7207 */ /* 0x000fc60005000000 */
[----:B------:R0:W-:Y:S01]  /*d930*/  STL [R1+0xd0], R11 ;  /* 0x0000d00b01007387 */ /* 0x0001e20000100800 */
[C---:B------:R-:W-:Y:S02]  /*d940*/  SEL R0, R125.reuse, R0, !P2 ;  /* 0x000000007d007207 */ /* 0x040fe40005000000 */
[C---:B------:R-:W-:Y:S01]  /*d950*/  SEL R4, R125.reuse, R4, !P2 ;  /* 0x000000047d047207 */ /* 0x040fe20005000000 */
[----:B0-----:R-:W3:Y:S04]  /*d960*/  LDL.LU R11, [R1+0x1068] ;  /* 0x00106800010b7983 */ /* 0x001ee80000300800 */
[----:B------:R0:W-:Y:S04]  /*d970*/  STL [R1+0xcc], R10 ;  /* 0x0000cc0a01007387 */ /* 0x0001e80000100800 */
[----:B0-----:R-:W4:Y:S04]  /*d980*/  LDL.LU R10, [R1+0x1064] ;  /* 0x00106400010a7983 */ /* 0x001f280000300800 */
[----:B------:R0:W-:Y:S04]  /*d990*/  STL [R1+0xc8], R9 ;  /* 0x0000c80901007387 */ /* 0x0001e80000100800 */
[----:B0-----:R-:W3:Y:S04]  /*d9a0*/  LDL.LU R9, [R1+0x1060] ;  /* 0x0010600001097983 */ /* 0x001ee80000300800 */
[----:B------:R0:W-:Y:S04]  /*d9b0*/  STL [R1+0xc4], R252 ;  /* 0x0000c4fc01007387 */ /* 0x0001e80000100800 */
[----:B0-----:R-:W4:Y:S04]  /*d9c0*/  LDL.LU R252, [R1+0x105c] ;  /* 0x00105c0001fc7983 */ /* 0x001f280000300800 */
[----:B------:R0:W-:Y:S04]  /*d9d0*/  STL [R1+0xc0], R0 ;  /* 0x0000c00001007387 */ /* 0x0001e80000100800 */
[----:B0-----:R-:W4:Y:S04]  /*d9e0*/  LDL.LU R0, [R1+0x1058] ;  /* 0x0010580001007983 */ /* 0x001f280000300800 */
[----:B------:R0:W-:Y:S04]  /*d9f0*/  STL [R1+0xbc], R4 ;  /* 0x0000bc0401007387 */ /* 0x0001e80000100800 */
[----:B0-----:R-:W4:Y:S01]  /*da00*/  LDL.LU R4, [R1+0x1054] ;  /* 0x0010540001047983 */ /* 0x001f220000300800 */
[----:B--2---:R-:W-:-:S05]  /*da10*/  SEL R3, R125, R3, !P2 ;  /* 0x000000037d037207 */ /* 0x004fca0005000000 */
[----:B------:R4:W-:Y:S01]  /*da20*/  STL [R1+0xb8], R3 ;  /* 0x0000b80301007387 */ /* 0x0009e20000100800 */
[C---:B---3--:R-:W-:Y:S02]  /*da30*/  SEL R9, R125.reuse, R9, !P2 ;  /* 0x000000097d097207 */ /* 0x048fe40005000000 */
[C---:B----4-:R-:W-:Y:S02]  /*da40*/  SEL R3, R125.reuse, R4, !P2 ;  /* 0x000000047d037207 */ /* 0x050fe40005000000 */
[----:B------:R-:W2:Y:S04]  /*da50*/  LDL.LU R4, [R1+0x1050] ;  /* 0x0010500001047983 */ /* 0x000ea80000300800 */
[----:B------:R0:W-:Y:S02]  /*da60*/  STL [R1+0xb4], R3 ;  /* 0x0000b40301007387 */ /* 0x0001e40000100800 */
[----:B0-----:R-:W-:-:S02]  /*da70*/  SEL R3, R125, R0, !P2 ;  /* 0x000000007d037207 */ /* 0x001fc40005000000 */
[----:B------:R-:W-:-:S03]  /*da80*/  SEL R0, R125, R252, !P2 ;  /* 0x000000fc7d007207 */ /* 0x000fc60005000000 */
[----:B------:R0:W-:Y:S04]  /*da90*/  STL [R1+0xb0], R3 ;  /* 0x0000b00301007387 */ /* 0x0001e80000100800 */
[----:B------:R1:W-:Y:S01]  /*daa0*/  STL [R1+0xac], R0 ;  /* 0x0000ac0001007387 */ /* 0x0003e20000100800 */
[----:B0-----:R-:W-:-:S03]  /*dab0*/  SEL R3, R125, R10, !P2 ;  /* 0x0000000a7d037207 */ /* 0x001fc60005000000 */
[----:B------:R0:W-:Y:S01]  /*dac0*/  STL [R1+0xa8], R9 ;  /* 0x0000a80901007387 */ /* 0x0001e20000100800 */
[----:B-1----:R-:W-:-:S03]  /*dad0*/  SEL R0, R125, R11, !P2 ;  /* 0x0000000b7d007207 */ /* 0x002fc60005000000 */
[----:B------:R1:W-:Y:S04]  /*dae0*/  STL [R1+0xa4], R3 ;  /* 0x0000a40301007387 */ /* 0x0003e80000100800 */
[----:B------:R3:W-:Y:S01]  /*daf0*/  STL [R1+0xa0], R0 ;  /* 0x0000a00001007387 */ /* 0x0007e20000100800 */
[C---:B0-----:R-:W-:Y:S02]  /*db00*/  SEL R9, R125.reuse, R12, !P2 ;  /* 0x0000000c7d097207 */ /* 0x041fe40005000000 */
[----:B-1----:R-:W-:-:S03]  /*db10*/  SEL R3, R125, R13, !P2 ;  /* 0x0000000d7d037207 */ /* 0x002fc60005000000 */
[----:B------:R0:W-:Y:S01]  /*db20*/  STL [R1+0x9c], R9 ;  /* 0x00009c0901007387 */ /* 0x0001e20000100800 */
[----:B---3--:R-:W-:-:S03]  /*db30*/  SEL R0, R125, R14, !P2 ;  /* 0x0000000e7d007207 */ /* 0x008fc60005000000 */
        /* <DEDUP_REMOVED lines=46> */
[----:B------:R-:W-:Y:S01]  /*de20*/  STL [R1+0x3c], R9 ;  /* 0x00003c0901007387 */ /* 0x000fe20000100800 */
[----:B---3--:R-:W-:-:S03]  /*de30*/  SEL R0, R125, R38, !P2 ;  /* 0x000000267d007207 */ /* 0x008fc60005000000 */
[----:B------:R0:W-:Y:S01]  /*de40*/  STL [R1+0x38], R3 ;  /* 0x0000380301007387 */ /* 0x0001e20000100800 */
[----:B------:R-:W-:-:S03]  /*de50*/  SEL R38, R125, R40, !P2 ;  /* 0x000000287d267207 */ /* 0x000fc60005000000 */
[----:B------:R1:W-:Y:S01]  /*de60*/  STL [R1+0x34], R0 ;  /* 0x0000340001007387 */ /* 0x0003e20000100800 */
[C---:B------:R-:W-:Y:S02]  /*de70*/  SEL R40, R125.reuse, R72, !P2 ;  /* 0x000000487d287207 */ /* 0x040fe40005000000 */
[C---:B0-----:R-:W-:Y:S02]  /*de80*/  SEL R3, R125.reuse, R70, !P2 ;  /* 0x000000467d037207 */ /* 0x041fe40005000000 */
[----:B-1----:R-:W-:-:S03]  /*de90*/  SEL R0, R125, R71, !P2 ;  /* 0x000000477d007207 */ /* 0x002fc60005000000 */
[----:B------:R0:W-:Y:S04]  /*dea0*/  STL [R1+0x30], R3 ;  /* 0x0000300301007387 */ /* 0x0001e80000100800 */
[----:B------:R1:W-:Y:S01]  /*deb0*/  STL [R1+0x2c], R0 ;  /* 0x00002c0001007387 */ /* 0x0003e20000100800 */
[----:B0-----:R-:W-:-:S03]  /*dec0*/  SEL R3, R125, R73, !P2 ;  /* 0x000000497d037207 */ /* 0x001fc60005000000 */
[----:B------:R0:W-:Y:S01]  /*ded0*/  STL [R1+0x28], R40 ;  /* 0x0000282801007387 */ /* 0x0001e20000100800 */
[----:B-1----:R-:W-:-:S03]  /*dee0*/  SEL R0, R125, R74, !P2 ;  /* 0x0000004a7d007207 */ /* 0x002fc60005000000 */
[----:B------:R1:W-:Y:S01]  /*def0*/  STL [R1+0x24], R3 ;  /* 0x0000240301007387 */ /* 0x0003e20000100800 */
[----:B0-----:R-:W-:-:S03]  /*df00*/  SEL R40, R125, R75, !P2 ;  /* 0x0000004b7d287207 */ /* 0x001fc60005000000 */
[----:B------:R0:W-:Y:S01]  /*df10*/  STL [R1+0x20], R0 ;  /* 0x0000200001007387 */ /* 0x0001e20000100800 */
[----:B-1----:R-:W-:-:S03]  /*df20*/  SEL R3, R125, R76, !P2 ;  /* 0x0000004c7d037207 */ /* 0x002fc60005000000 */
[----:B------:R1:W-:Y:S01]  /*df30*/  STL [R1], R40 ;  /* 0x0000002801007387 */ /* 0x0003e20000100800 */
[----:B0-----:R-:W-:-:S03]  /*df40*/  SEL R0, R125, R77, !P2 ;  /* 0x0000004d7d007207 */ /* 0x001fc60005000000 */
[----:B------:R0:W-:Y:S01]  /*df50*/  STL [R1+0xc], R3 ;  /* 0x00000c0301007387 */ /* 0x0001e20000100800 */
[----:B-1----:R-:W-:-:S03]  /*df60*/  SEL R40, R125, R78, !P2 ;  /* 0x0000004e7d287207 */ /* 0x002fc60005000000 */
[----:B------:R1:W-:Y:S01]  /*df70*/  STL [R1+0x18], R0 ;  /* 0x0000180001007387 */ /* 0x0003e20000100800 */
[C---:B------:R-:W-:Y:S02]  /*df80*/  SEL R30, R125.reuse, R48, !P2 ;  /* 0x000000307d1e7207 */ /* 0x040fe40005000000 */
[C---:B0-----:R-:W-:Y:S01]  /*df90*/  SEL R3, R125.reuse, R79, !P2 ;  /* 0x0000004f7d037207 */ /* 0x041fe20005000000 */
[----:B------:R0:W-:Y:S01]  /*dfa0*/  STL [R1+0x1c], R40 ;  /* 0x00001c2801007387 */ /* 0x0001e20000100800 */
[----:B-1----:R-:W-:-:S03]  /*dfb0*/  SEL R0, R125, R80, !P2 ;  /* 0x000000507d007207 */ /* 0x002fc60005000000 */
[----:B------:R-:W3:Y:S01]  /*dfc0*/  LDL.LU R48, [R1+0xd0] ;  /* 0x0000d00001307983 */ /* 0x000ee20000300800 */
[----:B------:R-:W-:-:S03]  /*dfd0*/  SEL R31, R125, R47, !P2 ;  /* 0x0000002f7d1f7207 */ /* 0x000fc60005000000 */
[----:B------:R1:W-:Y:S01]  /*dfe0*/  STL [R1+0x14], R3 ;  /* 0x0000140301007387 */ /* 0x0003e20000100800 */
[----:B------:R-:W-:-:S03]  /*dff0*/  SEL R32, R125, R46, !P2 ;  /* 0x0000002e7d207207 */ /* 0x000fc60005000000 */
[----:B------:R-:W4:Y:S01]  /*e000*/  LDL.LU R47, [R1+0xcc] ;  /* 0x0000cc00012f7983 */ /* 0x000f220000300800 */
[----:B------:R-:W-:-:S03]  /*e010*/  SEL R33, R125, R45, !P2 ;  /* 0x0000002d7d217207 */ /* 0x000fc60005000000 */
[----:B------:R1:W-:Y:S01]  /*e020*/  STL [R1+0x10], R0 ;  /* 0x0000100001007387 */ /* 0x0003e20000100800 */
[----:B------:R-:W-:-:S03]  /*e030*/  SEL R34, R125, R44, !P2 ;  /* 0x0000002c7d227207 */ /* 0x000fc60005000000 */
[----:B------:R-:W4:Y:S01]  /*e040*/  LDL.LU R46, [R1+0xc8] ;  /* 0x0000c800012e7983 */ /* 0x000f220000300800 */
[----:B------:R-:W-:-:S03]  /*e050*/  SEL R35, R125, R43, !P2 ;  /* 0x0000002b7d237207 */ /* 0x000fc60005000000 */
[----:B------:R-:W4:Y:S01]  /*e060*/  LDL.LU R45, [R1+0xc4] ;  /* 0x0000c400012d7983 */ /* 0x000f220000300800 */
[----:B------:R-:W-:-:S03]  /*e070*/  SEL R36, R125, R42, !P2 ;  /* 0x0000002a7d247207 */ /* 0x000fc60005000000 */
[----:B------:R-:W4:Y:S01]  /*e080*/  LDL.LU R44, [R1+0xc0] ;  /* 0x0000c000012c7983 */ /* 0x000f220000300800 */
[----:B------:R-:W-:-:S03]  /*e090*/  SEL R37, R125, R41, !P2 ;  /* 0x000000297d257207 */ /* 0x000fc60005000000 */
[----:B------:R-:W4:Y:S04]  /*e0a0*/  LDL.LU R43, [R1+0xbc] ;  /* 0x0000bc00012b7983 */ /* 0x000f280000300800 */
[----:B------:R-:W4:Y:S04]  /*e0b0*/  LDL.LU R42, [R1+0xb8] ;  /* 0x0000b800012a7983 */ /* 0x000f280000300800 */
[----:B------:R-:W4:Y:S04]  /*e0c0*/  LDL.LU R41, [R1+0xb4] ;  /* 0x0000b40001297983 */ /* 0x000f280000300800 */
[----:B0-----:R-:W4:Y:S01]  /*e0d0*/  LDL.LU R40, [R1+0xb0] ;  /* 0x0000b00001287983 */ /* 0x001f220000300800 */
[----:B-1----:R-:W-:-:S02]  /*e0e0*/  SEL R3, R125, R81, !P2 ;  /* 0x000000517d037207 */ /* 0x002fc40005000000 */
[C---:B------:R-:W-:Y:S02]  /*e0f0*/  SEL R0, R125.reuse, R82, !P2 ;  /* 0x000000527d007207 */ /* 0x040fe40005000000 */
[C---:B------:R-:W-:Y:S02]  /*e100*/  SEL R252, R125.reuse, R83, !P2 ;  /* 0x000000537dfc7207 */ /* 0x040fe40005000000 */
[C---:B------:R-:W-:Y:S02]  /*e110*/  SEL R84, R125.reuse, R84, !P2 ;  /* 0x000000547d547207 */ /* 0x040fe40005000000 */
[C---:B------:R-:W-:Y:S01]  /*e120*/  SEL R83, R125.reuse, R2, !P2 ;  /* 0x000000027d537207 */ /* 0x040fe20005000000 */
[----:B------:R-:W-:Y:S01]  /*e130*/  STL [R1+0x103c], R3 ;  /* 0x00103c0301007387 */ /* 0x000fe20000100800 */
[C---:B------:R-:W-:Y:S02]  /*e140*/  SEL R85, R125.reuse, R85, !P2 ;  /* 0x000000557d557207 */ /* 0x040fe40005000000 */
[----:B------:R-:W-:Y:S01]  /*e150*/  LEA.HI.X.SX32 R2, R232, UR7, 0x1, P6 ;  /* 0x00000007e8027c11 */ /* 0x000fe2000b0f0eff */
[----:B------:R-:W-:Y:S04]  /*e160*/  STL [R1+0x1040], R0 ;  /* 0x0010400001007387 */ /* 0x000fe80000100800 */
[----:B------:R-:W-:Y:S01]  /*e170*/  STL [R1+0x1044], R252 ;  /* 0x001044fc01007387 */ /* 0x000fe20000100800 */
[----:B------:R-:W-:-:S03]  /*e180*/  SEL R9, R125, R69, !P2 ;  /* 0x000000457d097207 */ /* 0x000fc60005000000 */
[----:B------:R-:W-:Y:S01]  /*e190*/  STL [R1+0x1048], R84 ;  /* 0x0010485401007387 */ /* 0x000fe20000100800 */
[----:B--2---:R-:W-:-:S03]  /*e1a0*/  IMAD R232, R4, UR5, RZ ;  /* 0x0000000504e87c24 */ /* 0x004fc6000f8e02ff */
[----:B------:R0:W-:Y:S01]  /*e1b0*/  STL [R1+0x104c], R85 ;  /* 0x00104c5501007387 */ /* 0x0001e20000100800 */
[----:B------:R-:W-:-:S03]  /*e1c0*/  SEL R10, R125, R68, !P2 ;  /* 0x000000447d0a7207 */ /* 0x000fc60005000000 */
[----:B------:R1:W-:Y:S01]  /*e1d0*/  STL [R1+0x1034], R232 ;  /* 0x001034e801007387 */ /* 0x0003e20000100800 */
[----:B------:R-:W-:-:S03]  /*e1e0*/  SEL R11, R125, R67, !P2 ;  /* 0x000000437d0b7207 */ /* 0x000fc60005000000 */
[----:B------:R-:W2:Y:S01]  /*e1f0*/  LDL.LU R70, [R1+0xac] ;  /* 0x0000ac0001467983 */ /* 0x000ea20000300800 */
        /* <DEDUP_REMOVED lines=35> */
[----:B------:R-:W2:Y:S04]  /*e430*/  LDL.LU R52, [R1+0x64] ;  /* 0x0000640001347983 */ /* 0x000ea80000300800 */
[----:B------:R-:W2:Y:S04]  /*e440*/  LDL.LU R51, [R1+0x60] ;  /* 0x0000600001337983 */ /* 0x000ea80000300800 */
[----:B------:R-:W2:Y:S01]  /*e450*/  LDL.LU R50, [R1+0x5c] ;  /* 0x00005c0001327983 */ /* 0x000ea20000300800 */
[----:B------:R-:W-:-:S03]  /*e460*/  @!P3 IMAD.MOV R7, RZ, RZ, -R7 ;  /* 0x000000ffff07b224 */ /* 0x000fc600078e0a07 */
[----:B------:R-:W2:Y:S01]  /*e470*/  LDL.LU R49, [R1+0x58] ;  /* 0x0000580001317983 */ /* 0x000ea20000300800 */
[----:B------:R-:W-:Y:S01]  /*e480*/  @!P4 IMAD.MOV R6, RZ, RZ, -R6 ;  /* 0x000000ffff06c224 */ /* 0x000fe200078e0a06 */
[C---:B------:R-:W-:Y:S01]  /*e490*/  SEL R72, R125.reuse, R245, !P2 ;  /* 0x000000f57d487207 */ /* 0x040fe20005000000 */
[----:B------:R-:W-:Y:S01]  /*e4a0*/  @!P0 IMAD.MOV R5, RZ, RZ, -R5 ;  /* 0x000000ffff058224 */ /* 0x000fe200078e0a05 */
[C---:B------:R-:W-:Y:S01]  /*e4b0*/  SEL R74, R125.reuse, R247, !P2 ;  /* 0x000000f77d4a7207 */ /* 0x040fe20005000000 */
[----:B------:R-:W-:Y:S01]  /*e4c0*/  @!P5 IMAD.MOV R8, RZ, RZ, -R8 ;  /* 0x000000ffff08d224 */ /* 0x000fe200078e0a08 */
[C---:B------:R-:W-:Y:S02]  /*e4d0*/  SEL R76, R125.reuse, R249, !P2 ;  /* 0x000000f97d4c7207 */ /* 0x040fe40005000000 */
[C---:B------:R-:W-:Y:S02]  /*e4e0*/  SEL R78, R125.reuse, R251, !P2 ;  /* 0x000000fb7d4e7207 */ /* 0x040fe40005000000 */
[----:B------:R-:W-:-:S02]  /*e4f0*/  SEL R39, R125, R39, !P2 ;  /* 0x000000277d277207 */ /* 0x000fc40005000000 */
[C---:B------:R-:W-:Y:S02]  /*e500*/  SEL R86, R125.reuse, R86, !P2 ;  /* 0x000000567d567207 */ /* 0x040fe40005000000 */
[C---:B------:R-:W-:Y:S02]  /*e510*/  SEL R87, R125.reuse, R87, !P2 ;  /* 0x000000577d577207 */ /* 0x040fe40005000000 */
[C---:B------:R-:W-:Y:S02]  /*e520*/  SEL R88, R125.reuse, R88, !P2 ;  /* 0x000000587d587207 */ /* 0x040fe40005000000 */
        /* <DEDUP_REMOVED lines=56> */
[----:B------:R-:W-:Y:S01]  /*e8b0*/  SEL R146, R125, R146, !P2 ;  /* 0x000000927d927207 */ /* 0x000fe20005000000 */
[----:B---3--:R-:W-:-:S02]  /*e8c0*/  IMAD R79, R48, UR6, RZ ;  /* 0x00000006304f7c24 */ /* 0x008fc4000f8e02ff */
[----:B------:R-:W3:Y:S01]  /*e8d0*/  LDL.LU R48, [R1+0x54] ;  /* 0x0000540001307983 */ /* 0x000ee20000300800 */
[----:B----4-:R-:W-:-:S03]  /*e8e0*/  IMAD R77, R47, UR6, RZ ;  /* 0x000000062f4d7c24 */ /* 0x010fc6000f8e02ff */
[----:B------:R-:W4:Y:S01]  /*e8f0*/  LDL.LU R47, [R1+0x50] ;  /* 0x00005000012f7983 */ /* 0x000f220000300800 */
[----:B------:R-:W-:-:S03]  /*e900*/  IMAD R75, R46, UR6, RZ ;  /* 0x000000062e4b7c24 */ /* 0x000fc6000f8e02ff */
[----:B------:R-:W4:Y:S01]  /*e910*/  LDL.LU R46, [R1+0x4c] ;  /* 0x00004c00012e7983 */ /* 0x000f220000300800 */
[----:B------:R-:W-:-:S03]  /*e920*/  IMAD R73, R45, UR6, RZ ;  /* 0x000000062d497c24 */ /* 0x000fc6000f8e02ff */
[----:B------:R-:W4:Y:S01]  /*e930*/  LDL.LU R45, [R1+0x48] ;  /* 0x00004800012d7983 */ /* 0x000f220000300800 */
[----:B------:R-:W-:-:S03]  /*e940*/  IMAD R71, R44, UR6, RZ ;  /* 0x000000062c477c24 */ /* 0x000fc6000f8e02ff */
[----:B------:R-:W4:Y:S01]  /*e950*/  LDL.LU R44, [R1+0x44] ;  /* 0x00004400012c7983 */ /* 0x000f220000300800 */
[----:B------:R-:W-:-:S03]  /*e960*/  IMAD R245, R43, UR6, RZ ;  /* 0x000000062bf57c24 */ /* 0x000fc6000f8e02ff */
[----:B------:R-:W4:Y:S01]  /*e970*/  LDL.LU R43, [R1+0x40] ;  /* 0x00004000012b7983 */ /* 0x000f220000300800 */
[----:B------:R-:W-:Y:S01]  /*e980*/  IMAD R247, R42, UR6, RZ ;  /* 0x000000062af77c24 */ /* 0x000fe2000f8e02ff */
[C---:B------:R-:W-:Y:S02]  /*e990*/  SEL R147, R125.reuse, R147, !P2 ;  /* 0x000000937d937207 */ /* 0x040fe40005000000 */
[----:B------:R-:W4:Y:S01]  /*e9a0*/  LDL.LU R42, [R1+0x3c] ;  /* 0x00003c00012a7983 */ /* 0x000f220000300800 */
[----:B------:R-:W-:Y:S01]  /*e9b0*/  SEL R148, R125, R148, !P2 ;  /* 0x000000947d947207 */ /* 0x000fe20005000000 */
[----:B------:R-:W-:Y:S01]  /*e9c0*/  IMAD R249, R41, UR6, RZ ;  /* 0x0000000629f97c24 */ /* 0x000fe2000f8e02ff */
[C---:B------:R-:W-:Y:S01]  /*e9d0*/  SEL R149, R125.reuse, R149, !P2 ;  /* 0x000000957d957207 */ /* 0x040fe20005000000 */
[----:B------:R-:W4:Y:S01]  /*e9e0*/  LDL.LU R41, [R1+0x38] ;  /* 0x0000380001297983 */ /* 0x000f220000300800 */
[C---:B------:R-:W-:Y:S01]  /*e9f0*/  SEL R150, R125.reuse, R150, !P2 ;  /* 0x000000967d967207 */ /* 0x040fe20005000000 */
[----:B------:R-:W-:Y:S01]  /*ea00*/  IMAD R251, R40, UR6, RZ ;  /* 0x0000000628fb7c24 */ /* 0x000fe2000f8e02ff */
[C---:B------:R-:W-:Y:S01]  /*ea10*/  SEL R151, R125.reuse, R151, !P2 ;  /* 0x000000977d977207 */ /* 0x040fe20005000000 */
[----:B------:R-:W4:Y:S01]  /*ea20*/  LDL.LU R40, [R1+0x34] ;  /* 0x0000340001287983 */ /* 0x000f220000300800 */
        /* <DEDUP_REMOVED lines=98> */
[----:B------:R-:W-:Y:S02]  /*f050*/  SEL R125, R125, R8, !P2 ;  /* 0x000000087d7d7207 */ /* 0x000fe40005000000 */
[----:B------:R-:W4:Y:S04]  /*f060*/  LDL.LU R8, [R1+0x30] ;  /* 0x0000300001087983 */ /* 0x000f280000300800 */
[----:B------:R-:W4:Y:S04]  /*f070*/  LDL.LU R7, [R1+0x2c] ;  /* 0x00002c0001077983 */ /* 0x000f280000300800 */
[----:B------:R-:W4:Y:S04]  /*f080*/  LDL.LU R6, [R1+0x28] ;  /* 0x0000280001067983 */ /* 0x000f280000300800 */
[----:B------:R-:W4:Y:S04]  /*f090*/  LDL.LU R5, [R1+0x24] ;  /* 0x0000240001057983 */ /* 0x000f280000300800 */
[----:B------:R-:W4:Y:S04]  /*f0a0*/  LDL.LU R4, [R1+0x20] ;  /* 0x0000200001047983 */ /* 0x000f280000300800 */
[----:B0-----:R-:W2:Y:S04]  /*f0b0*/  LDL.LU R85, [R1] ;  /* 0x0000000001557983 */ /* 0x001ea80000300800 */
[----:B------:R-:W3:Y:S04]  /*f0c0*/  LDL.LU R84, [R1+0xc] ;  /* 0x00000c0001547983 */ /* 0x000ee80000300800 */
[----:B------:R-:W4:Y:S04]  /*f0d0*/  LDL.LU R252, [R1+0x18] ;  /* 0x0000180001fc7983 */ /* 0x000f280000300800 */
[----:B------:R-:W4:Y:S04]  /*f0e0*/  LDL.LU R0, [R1+0x1c] ;  /* 0x00001c0001007983 */ /* 0x000f280000300800 */
[----:B------:R-:W4:Y:S04]  /*f0f0*/  LDL.LU R3, [R1+0x14] ;  /* 0x0000140001037983 */ /* 0x000f280000300800 */
[----:B-1----:R-:W4:Y:S01]  /*f100*/  LDL.LU R232, [R1+0x10] ;  /* 0x0000100001e87983 */ /* 0x002f220000300800 */
[----:B--2---:R-:W-:-:S02]  /*f110*/  IMAD R85, R85, UR6, RZ ;  /* 0x0000000655557c24 */ /* 0x004fc4000f8e02ff */
[----:B---3--:R-:W-:-:S03]  /*f120*/  IMAD R84, R84, UR6, RZ ;  /* 0x0000000654547c24 */ /* 0x008fc6000f8e02ff */
[----:B------:R0:W-:Y:S01]  /*f130*/  STL [R1], R85 ;  /* 0x0000005501007387 */ /* 0x0001e20000100800 */
[----:B----4-:R-:W-:Y:S02]  /*f140*/  IMAD R252, R252, UR6, RZ ;  /* 0x00000006fcfc7c24 */ /* 0x010fe4000f8e02ff */
[----:B------:R-:W-:Y:S01]  /*f150*/  IMAD R0, R0, UR6, RZ ;  /* 0x0000000600007c24 */ /* 0x000fe2000f8e02ff */
[----:B0-----:R-:W2:Y:S01]  /*f160*/  LDL.LU R85, [R1+0x104c] ;  /* 0x00104c0001557983 */ /* 0x001ea20000300800 */
[----:B------:R-:W-:-:S03]  /*f170*/  IMAD R3, R3, UR6, RZ ;  /* 0x0000000603037c24 */ /* 0x000fc6000f8e02ff */
[----:B------:R0:W-:Y:S04]  /*f180*/  STL [R1+0xc], R84 ;  /* 0x00000c5401007387 */ /* 0x0001e80000100800 */
[----:B0-----:R-:W3:Y:S04]  /*f190*/  LDL.LU R84, [R1+0x1048] ;  /* 0x0010480001547983 */ /* 0x001ee80000300800 */
[----:B------:R0:W-:Y:S04]  /*f1a0*/  STL [R1+0x18], R252 ;  /* 0x000018fc01007387 */ /* 0x0001e80000100800 */
[----:B0-----:R-:W4:Y:S04]  /*f1b0*/  LDL.LU R252, [R1+0x1044] ;  /* 0x0010440001fc7983 */ /* 0x001f280000300800 */
[----:B------:R0:W-:Y:S04]  /*f1c0*/  STL [R1+0x1c], R0 ;  /* 0x00001c0001007387 */ /* 0x0001e80000100800 */
[----:B0-----:R-:W2:Y:S04]  /*f1d0*/  LDL.LU R0, [R1+0x1040] ;  /* 0x0010400001007983 */ /* 0x001ea80000300800 */
[----:B------:R0:W-:Y:S04]  /*f1e0*/  STL [R1+0x14], R3 ;  /* 0x0000140301007387 */ /* 0x0001e80000100800 */
[----:B0-----:R-:W3:Y:S01]  /*f1f0*/  LDL.LU R3, [R1+0x103c] ;  /* 0x00103c0001037983 */ /* 0x001ee20000300800 */
[----:B------:R-:W-:-:S05]  /*f200*/  IMAD R232, R232, UR6, RZ ;  /* 0x00000006e8e87c24 */ /* 0x000fca000f8e02ff */
[----:B------:R3:W-:Y:S02]  /*f210*/  STL [R1+0x10], R232 ;  /* 0x000010e801007387 */ /* 0x0007e40000100800 */
[----:B---3--:R-:W-:Y:S02]  /*f220*/  IMAD R232, R3, UR6, RZ ;  /* 0x0000000603e87c24 */ /* 0x008fe4000f8e02ff */
[----:B------:R-:W3:Y:S04]  /*f230*/  LDL.LU R3, [R1+0x1038] ;  /* 0x0010380001037983 */ /* 0x000ee80000300800 */
[----:B------:R2:W-:Y:S02]  /*f240*/  STL [R1+0x8], R232 ;  /* 0x000008e801007387 */ /* 0x0005e40000100800 */
[----:B--2---:R-:W-:-:S02]  /*f250*/  IMAD R232, R0, UR6, RZ ;  /* 0x0000000600e87c24 */ /* 0x004fc4000f8e02ff */
[----:B----4-:R-:W-:-:S03]  /*f260*/  IMAD R0, R252, UR6, RZ ;  /* 0x00000006fc007c24 */ /* 0x010fc6000f8e02ff */
[----:B------:R0:W-:Y:S04]  /*f270*/  STL [R1+0x4], R232 ;  /* 0x000004e801007387 */ /* 0x0001e80000100800 */
[----:B------:R1:W-:Y:S01]  /*f280*/  STL [R1+0x20], R0 ;  /* 0x0000200001007387 */ /* 0x0003e20000100800 */
[----:B0-----:R-:W-:Y:S02]  /*f290*/  IMAD R232, R237, UR6, RZ ;  /* 0x00000006ede87c24 */ /* 0x001fe4000f8e02ff */
[----:B-1----:R-:W-:Y:S02]  /*f2a0*/  IMAD R0, R235, UR6, RZ ;  /* 0x00000006eb007c24 */ /* 0x002fe4000f8e02ff */
[----:B------:R-:W-:-:S03]  /*f2b0*/  IMAD R235, R236, UR6, RZ ;  /* 0x00000006eceb7c24 */ /* 0x000fc6000f8e02ff */
[----:B------:R0:W-:Y:S04]  /*f2c0*/  STL [R1+0x24], R0 ;  /* 0x0000240001007387 */ /* 0x0001e80000100800 */
[----:B------:R1:W-:Y:S04]  /*f2d0*/  STL [R1+0x28], R235 ;  /* 0x000028eb01007387 */ /* 0x0003e80000100800 */
[----:B------:R2:W-:Y:S01]  /*f2e0*/  STL [R1+0x2c], R232 ;  /* 0x00002ce801007387 */ /* 0x0005e20000100800 */
[----:B0-----:R-:W-:Y:S02]  /*f2f0*/  IMAD R0, R238, UR6, RZ ;  /* 0x00000006ee007c24 */ /* 0x001fe4000f8e02ff */
[----:B-1----:R-:W-:-:S03]  /*f300*/  IMAD R235, R239, UR6, RZ ;  /* 0x00000006efeb7c24 */ /* 0x002fc6000f8e02ff */
[----:B------:R0:W-:Y:S01]  /*f310*/  STL [R1+0x30], R0 ;  /* 0x0000300001007387 */ /* 0x0001e20000100800 */
[----:B--2---:R-:W-:-:S03]  /*f320*/  IMAD R232, R240, UR6, RZ ;  /* 0x00000006f0e87c24 */ /* 0x004fc6000f8e02ff */
[----:B------:R1:W-:Y:S04]  /*f330*/  STL [R1+0x34], R235 ;  /* 0x000034eb01007387 */ /* 0x0003e80000100800 */
[----:B------:R2:W-:Y:S01]  /*f340*/  STL [R1+0x38], R232 ;  /* 0x000038e801007387 */ /* 0x0005e20000100800 */
[----:B0-----:R-:W-:Y:S02]  /*f350*/  IMAD R0, R241, UR6, RZ ;  /* 0x00000006f1007c24 */ /* 0x001fe4000f8e02ff */
[----:B-1----:R-:W-:-:S03]  /*f360*/  IMAD R235, R242, UR6, RZ ;  /* 0x00000006f2eb7c24 */ /* 0x002fc6000f8e02ff */
[----:B------:R0:W-:Y:S01]  /*f370*/  STL [R1+0x3c], R0 ;  /* 0x00003c0001007387 */ /* 0x0001e20000100800 */
[----:B--2---:R-:W-:-:S03]  /*f380*/  IMAD R232, R243, UR6, RZ ;  /* 0x00000006f3e87c24 */ /* 0x004fc6000f8e02ff */
[----:B------:R1:W-:Y:S01]  /*f390*/  STL [R1+0x40], R235 ;  /* 0x000040eb01007387 */ /* 0x0003e20000100800 */
[----:B------:R-:W-:Y:S02]  /*f3a0*/  IMAD R70, R70, UR6, RZ ;  /* 0x0000000646467c24 */ /* 0x000fe4000f8e02ff */
[----:B------:R-:W-:Y:S01]  /*f3b0*/  IMAD R69, R69, UR6, RZ ;  /* 0x0000000645457c24 */ /* 0x000fe2000f8e02ff */
[----:B------:R2:W-:Y:S01]  /*f3c0*/  STL [R1+0x44], R232 ;  /* 0x000044e801007387 */ /* 0x0005e20000100800 */
[----:B------:R-:W-:Y:S02]  /*f3d0*/  IMAD R68, R68, UR6, RZ ;  /* 0x0000000644447c24 */ /* 0x000fe4000f8e02ff */
[----:B0-----:R-:W-:Y:S02]  /*f3e0*/  IMAD R0, R244, UR6, RZ ;  /* 0x00000006f4007c24 */ /* 0x001fe4000f8e02ff */
[----:B------:R-:W-:Y:S02]  /*f3f0*/  IMAD R67, R67, UR6, RZ ;  /* 0x0000000643437c24 */ /* 0x000fe4000f8e02ff */
[----:B-1----:R-:W-:-:S02]  /*f400*/  IMAD R235, R248, UR6, RZ ;  /* 0x00000006f8eb7c24 */ /* 0x002fc4000f8e02ff */
[----:B--2---:R-:W-:Y:S01]  /*f410*/  IMAD R232, R246, UR6, RZ ;  /* 0x00000006f6e87c24 */ /* 0x004fe2000f8e02ff */
[----:B------:R0:W-:Y:S01]  /*f420*/  STL [R1+0x48], R0 ;  /* 0x0000480001007387 */ /* 0x0001e20000100800 */
[----:B------:R-:W-:-:S03]  /*f430*/  IMAD R66, R66, UR6, RZ ;  /* 0x0000000642427c24 */ /* 0x000fc6000f8e02ff */
[----:B------:R1:W-:Y:S01]  /*f440*/  STL [R1+0x50], R235 ;  /* 0x000050eb01007387 */ /* 0x0003e20000100800 */
[----:B------:R-:W-:Y:S02]  /*f450*/  IMAD R65, R65, UR6, RZ ;  /* 0x0000000641417c24 */ /* 0x000fe4000f8e02ff */
[----:B0-----:R-:W-:Y:S02]  /*f460*/  IMAD R0, R250, UR6, RZ ;  /* 0x00000006fa007c24 */ /* 0x001fe4000f8e02ff */
[----:B------:R-:W-:Y:S02]  /*f470*/  IMAD R64, R64, UR6, RZ ;  /* 0x0000000640407c24 */ /* 0x000fe4000f8e02ff */
[----:B------:R-:W-:Y:S02]  /*f480*/  IMAD R63, R63, UR6, RZ ;  /* 0x000000063f3f7c24 */ /* 0x000fe4000f8e02ff */
[----:B------:R-:W-:Y:S02]  /*f490*/  IMAD R62, R62, UR6, RZ ;  /* 0x000000063e3e7c24 */ /* 0x000fe4000f8e02ff */
[----:B------:R-:W-:-:S02]  /*f4a0*/  IMAD R61, R61, UR6, RZ ;  /* 0x000000063d3d7c24 */ /* 0x000fc4000f8e02ff */
[----:B------:R-:W-:Y:S02]  /*f4b0*/  IMAD R60, R60, UR6, RZ ;  /* 0x000000063c3c7c24 */ /* 0x000fe4000f8e02ff */
[----:B------:R-:W-:Y:S02]  /*f4c0*/  IMAD R59, R59, UR6, RZ ;  /* 0x000000063b3b7c24 */ /* 0x000fe4000f8e02ff */
        /* <DEDUP_REMOVED lines=32> */
[----:B------:R-:W-:Y:S01]  /*f6d0*/  IMAD R26, R26, UR6, RZ ;  /* 0x000000061a1a7c24 */ /* 0x000fe2000f8e02ff */
[-C--:B---3--:R-:W-:Y:S02]  /*f6e0*/  IADD3 R238, P3, R77, R3.reuse, RZ ;  /* 0x000000034dee7210 */ /* 0x088fe40007f7e0ff */
[----:B------:R-:W-:-:S02]  /*f6f0*/  IADD3 R240, P2, R75, R3, RZ ;  /* 0x000000034bf07210 */ /* 0x000fc40007f5e0ff */
[-C--:B------:R-:W-:Y:S02]  /*f700*/  IADD3 R242, P1, R73, R3.reuse, RZ ;  /* 0x0000000349f27210 */ /* 0x080fe40007f3e0ff */
[-C--:B------:R-:W-:Y:S02]  /*f710*/  IADD3 R244, P0, R71, R3.reuse, RZ ;  /* 0x0000000347f47210 */ /* 0x080fe40007f1e0ff */
[-C--:B------:R-:W-:Y:S02]  /*f720*/  IADD3 R246, P4, R245, R3.reuse, RZ ;  /* 0x00000003f5f67210 */ /* 0x080fe40007f9e0ff */
[----:B------:R-:W-:Y:S02]  /*f730*/  IADD3 R236, P5, R79, R3, RZ ;  /* 0x000000034fec7210 */ /* 0x000fe40007fbe0ff */
[-C--:B------:R-:W-:Y:S02]  /*f740*/  LEA.HI.X.SX32 R237, R77, R2.reuse, 0x1, P3 ;  /* 0x000000024ded7211 */ /* 0x080fe400018f0eff */
[----:B------:R-:W-:-:S02]  /*f750*/  LEA.HI.X.SX32 R239, R75, R2, 0x1, P2 ;  /* 0x000000024bef7211 */ /* 0x000fc400010f0eff */
[-C--:B------:R-:W-:Y:S02]  /*f760*/  IADD3 R77, P2, R70, R3.reuse, RZ ;  /* 0x00000003464d7210 */ /* 0x080fe40007f5e0ff */
[-C--:B------:R-:W-:Y:S02]  /*f770*/  LEA.HI.X.SX32 R241, R73, R2.reuse, 0x1, P1 ;  /* 0x0000000249f17211 */ /* 0x080fe400008f0eff */
[-C--:B------:R-:W-:Y:S02]  /*f780*/  IADD3 R75, P1, R69, R3.reuse, RZ ;  /* 0x00000003454b7210 */ /* 0x080fe40007f3e0ff */
[-C--:B------:R-:W-:Y:S02]  /*f790*/  LEA.HI.X.SX32 R243, R71, R2.reuse, 0x1, P0 ;  /* 0x0000000247f37211 */ /* 0x080fe400000f0eff */
[----:B------:R-:W-:Y:S02]  /*f7a0*/  IADD3 R73, P0, R68, R3, RZ ;  /* 0x0000000344497210 */ /* 0x000fe40007f1e0ff */
[----:B------:R-:W-:-:S02]  /*f7b0*/  LEA.HI.X.SX32 R245, R245, R2, 0x1, P4 ;  /* 0x00000002f5f57211 */ /* 0x000fc400020f0eff */
[-C--:B------:R-:W-:Y:S02]  /*f7c0*/  IADD3 R248, P6, R247, R3.reuse, RZ ;  /* 0x00000003f7f87210 */ /* 0x080fe40007fde0ff */
[-C--:B-1----:R-:W-:Y:S02]  /*f7d0*/  LEA.HI.X.SX32 R235, R79, R2.reuse, 0x1, P5 ;  /* 0x000000024feb7211 */ /* 0x082fe400028f0eff */
[-C--:B------:R-:W-:Y:S01]  /*f7e0*/  IADD3 R71, P4, R67, R3.reuse, RZ ;  /* 0x0000000343477210 */ /* 0x080fe20007f9e0ff */
[----:B------:R-:W-:Y:S01]  /*f7f0*/  STL [R1+0x604], R77 ;  /* 0x0006044d01007387 */ /* 0x000fe20000100800 */
[-C--:B------:R-:W-:Y:S02]  /*f800*/  IADD3 R250, P5, R249, R3.reuse, RZ ;  /* 0x00000003f9fa7210 */ /* 0x080fe40007fbe0ff */
[----:B------:R-:W-:Y:S01]  /*f810*/  LEA.HI.X.SX32 R247, R247, R2, 0x1, P6 ;  /* 0x00000002f7f77211 */ /* 0x000fe200030f0eff */
[----:B------:R-:W-:Y:S01]  /*f820*/  STL [R1+0x60c], R75 ;  /* 0x00060c4b01007387 */ /* 0x000fe20000100800 */
[----:B------:R-:W-:-:S02]  /*f830*/  IADD3 R252, P3, R251, R3, RZ ;  /* 0x00000003fbfc7210 */ /* 0x000fc40007f7e0ff */
[-C--:B------:R-:W-:Y:S01]  /*f840*/  LEA.HI.X.SX32 R249, R249, R2.reuse, 0x1, P5 ;  /* 0x00000002f9f97211 */ /* 0x080fe200028f0eff */
[----:B------:R0:W-:Y:S04]  /*f850*/  STL [R1+0x614], R73 ;  /* 0x0006144901007387 */ /* 0x0001e80000100800 */
[----:B------:R1:W-:Y:S01]  /*f860*/  STL [R1+0x61c], R71 ;  /* 0x00061c4701007387 */ /* 0x0003e20000100800 */
[----:B------:R-:W-:Y:S02]  /*f870*/  LEA.HI.X.SX32 R251, R251, R2, 0x1, P3 ;  /* 0x00000002fbfb7211 */ /* 0x000fe400018f0eff */
[-C--:B0-----:R-:W-:Y:S02]  /*f880*/  IADD3 R73, P6, R66, R3.reuse, RZ ;  /* 0x0000000342497210 */ /* 0x081fe40007fde0ff */
[----:B-1----:R-:W-:-:S03]  /*f890*/  IADD3 R71, P5, R65, R3, RZ ;  /* 0x0000000341477210 */ /* 0x002fc60007fbe0ff */
[----:B------:R0:W-:Y:S01]  /*f8a0*/  STL [R1+0x624], R73 ;  /* 0x0006244901007387 */ /* 0x0001e20000100800 */
[----:B------:R-:W-:-:S03]  /*f8b0*/  IADD3 R75, P3, R64, R3, RZ ;  /* 0x00000003404b7210 */ /* 0x000fc60007f7e0ff */
[----:B------:R1:W-:Y:S01]  /*f8c0*/  STL [R1+0x62c], R71 ;  /* 0x00062c4701007387 */ /* 0x0003e20000100800 */
[-C--:B------:R-:W-:Y:S02]  /*f8d0*/  LEA.HI.X.SX32 R68, R68, R2.reuse, 0x1, P0 ;  /* 0x0000000244447211 */ /* 0x080fe400000f0eff */
[-C--:B0-----:R-:W-:Y:S02]  /*f8e0*/  LEA.HI.X.SX32 R73, R70, R2.reuse, 0x1, P2 ;  /* 0x0000000246497211 */ /* 0x081fe400010f0eff */
[----:B------:R-:W-:Y:S02]  /*f8f0*/  LEA.HI.X.SX32 R70, R69, R2, 0x1, P1 ;  /* 0x0000000245467211 */ /* 0x000fe400008f0eff */
[-C--:B-1----:R-:W-:Y:S01]  /*f900*/  IADD3 R71, P2, R63, R3.reuse, RZ ;  /* 0x000000033f477210 */ /* 0x082fe20007f5e0ff */
[----:B------:R-:W-:Y:S01]  /*f910*/  STL [R1+0x634], R75 ;  /* 0x0006344b01007387 */ /* 0x000fe20000100800 */
[----:B------:R-:W-:-:S03]  /*f920*/  IADD3 R69, P1, R62, R3, RZ ;  /* 0x000000033e457210 */ /* 0x000fc60007f3e0ff */
[----:B------:R-:W-:Y:S04]  /*f930*/  STL [R1+0x600], R73 ;  /* 0x0006004901007387 */ /* 0x000fe80000100800 */
[----:B------:R-:W-:Y:S04]  /*f940*/  STL [R1+0x63c], R71 ;  /* 0x00063c4701007387 */ /* 0x000fe80000100800 */
[----:B------:R0:W-:Y:S04]  /*f950*/  STL [R1+0x608], R70 ;  /* 0x0006084601007387 */ /* 0x0001e80000100800 */
[----:B------:R1:W-:Y:S04]  /*f960*/  STL [R1+0x644], R69 ;  /* 0x0006444501007387 */ /* 0x0003e80000100800 */
[----:B------:R2:W-:Y:S01]  /*f970*/  STL [R1+0x610], R68 ;  /* 0x0006104401007387 */ /* 0x0005e20000100800 */
[----:B0-----:R-:W-:-:S02]  /*f980*/  IADD3 R70, P0, R61, R3, RZ ;  /* 0x000000033d467210 */ /* 0x001fc40007f1e0ff */
[-C--:B-1----:R-:W-:Y:S02]  /*f990*/  LEA.HI.X.SX32 R69, R67, R2.reuse, 0x1, P4 ;  /* 0x0000000243457211 */ /* 0x082fe400020f0eff */
[-C--:B------:R-:W-:Y:S02]  /*f9a0*/  LEA.HI.X.SX32 R67, R66, R2.reuse, 0x1, P6 ;  /* 0x0000000242437211 */ /* 0x080fe400030f0eff */
[-C--:B--2---:R-:W-:Y:S01]  /*f9b0*/  IADD3 R68, P4, R60, R3.reuse, RZ ;  /* 0x000000033c447210 */ /* 0x084fe20007f9e0ff */
[----:B------:R-:W-:Y:S01]  /*f9c0*/  STL [R1+0x64c], R70 ;  /* 0x00064c4601007387 */ /* 0x000fe20000100800 */
[-C--:B------:R-:W-:Y:S02]  /*f9d0*/  IADD3 R66, P6, R59, R3.reuse, RZ ;  /* 0x000000033b427210 */ /* 0x080fe40007fde0ff */
[----:B------:R-:W-:Y:S01]  /*f9e0*/  LEA.HI.X.SX32 R65, R65, R2, 0x1, P5 ;  /* 0x0000000241417211 */ /* 0x000fe200028f0eff */
        /* <DEDUP_REMOVED lines=118> */
[----:B------:R-:W-:Y:S02]  /*10150*/  IADD3 R36, P3, R29, R3, RZ ;  /* 0x000000031d247210 */ /* 0x000fe40007f7e0ff */
[----:B------:R-:W-:Y:S01]  /*10160*/  LEA.HI.X.SX32 R35, R35, R2, 0x1, P2 ;  /* 0x0000000223237211 */ /* 0x000fe200010f0eff */
[----:B------:R-:W-:Y:S04]  /*10170*/  STL [R1+0x708], R39 ;  /* 0x0007082701007387 */ /* 0x000fe80000100800 */
[----:B------:R-:W-:Y:S04]  /*10180*/  STL [R1+0x744], R38 ;  /* 0x0007442601007387 */ /* 0x000fe80000100800 */
[----:B------:R0:W-:Y:S04]  /*10190*/  STL [R1+0x710], R37 ;  /* 0x0007102501007387 */ /* 0x0001e80000100800 */
[----:B------:R1:W-:Y:S01]  /*101a0*/  STL [R1+0x74c], R36 ;  /* 0x00074c2401007387 */ /* 0x0003e20000100800 */
[----:B------:R-:W-:-:S03]  /*101b0*/  IMAD R25, R25, UR6, RZ ;  /* 0x0000000619197c24 */ /* 0x000fc6000f8e02ff */
[----:B------:R2:W-:Y:S01]  /*101c0*/  STL [R1+0x718], R35 ;  /* 0x0007182301007387 */ /* 0x0005e20000100800 */
[-C--:B0-----:R-:W-:Y:S02]  /*101d0*/  IADD3 R37, P2, R28, R3.reuse, RZ ;  /* 0x000000031c257210 */ /* 0x081fe40007f5e0ff */
[-C--:B-1----:R-:W-:Y:S02]  /*101e0*/  LEA.HI.X.SX32 R36, R34, R2.reuse, 0x1, P1 ;  /* 0x0000000222247211 */ /* 0x082fe400008f0eff */
[-C--:B------:R-:W-:Y:S02]  /*101f0*/  LEA.HI.X.SX32 R34, R33, R2.reuse, 0x1, P0 ;  /* 0x0000000221227211 */ /* 0x080fe400000f0eff */
[-C--:B--2---:R-:W-:Y:S01]  /*10200*/  IADD3 R35, P1, R27, R3.reuse, RZ ;  /* 0x000000031b237210 */ /* 0x084fe20007f3e0ff */
[----:B------:R-:W-:Y:S01]  /*10210*/  STL [R1+0x754], R37 ;  /* 0x0007542501007387 */ /* 0x000fe20000100800 */
[----:B------:R-:W-:Y:S01]  /*10220*/  IADD3 R33, P0, R26, R3, RZ ;  /* 0x000000031a217210 */ /* 0x000fe20007f1e0ff */
[----:B------:R-:W-:Y:S01]  /*10230*/  IMAD R24, R24, UR6, RZ ;  /* 0x0000000618187c24 */ /* 0x000fe2000f8e02ff */
[----:B------:R-:W-:Y:S01]  /*10240*/  LEA.HI.X.SX32 R32, R32, R2, 0x1, P4 ;  /* 0x0000000220207211 */ /* 0x000fe200020f0eff */
[----:B------:R-:W-:Y:S01]  /*10250*/  STL [R1+0x720], R36 ;  /* 0x0007202401007387 */ /* 0x000fe20000100800 */
[----:B------:R-:W-:-:S03]  /*10260*/  IMAD R23, R23, UR6, RZ ;  /* 0x0000000617177c24 */ /* 0x000fc6000f8e02ff */
        /* <DEDUP_REMOVED lines=43> */
[----:B------:R-:W-:Y:S04]  /*10520*/  STL [R1+0x768], R27 ;  /* 0x0007681b01007387 */ /* 0x000fe80000100800 */
[----:B------:R-:W-:Y:S04]  /*10530*/  STL [R1+0x7a4], R26 ;  /* 0x0007a41a01007387 */ /* 0x000fe80000100800 */
[----:B------:R0:W-:Y:S01]  /*10540*/  STL [R1+0x770], R25 ;  /* 0x0007701901007387 */ /* 0x0001e20000100800 */
[----:B------:R-:W-:-:S03]  /*10550*/  IMAD R14, R14, UR6, RZ ;  /* 0x000000060e0e7c24 */ /* 0x000fc6000f8e02ff */
[----:B------:R1:W-:Y:S04]  /*10560*/  STL [R1+0x7ac], R24 ;  /* 0x0007ac1801007387 */ /* 0x0003e80000100800 */
[----:B------:R2:W-:Y:S01]  /*10570*/  STL [R1+0x778], R23 ;  /* 0x0007781701007387 */ /* 0x0005e20000100800 */
[----:B0-----:R-:W-:Y:S02]  /*10580*/  IADD3 R25, P5, R16, R3, RZ ;  /* 0x0000000310197210 */ /* 0x001fe40007fbe0ff */
[----:B-1----:R-:W-:-:S03]  /*10590*/  LEA.HI.X.SX32 R24, R22, R2, 0x1, P3 ;  /* 0x0000000216187211 */ /* 0x002fc600018f0eff */
[----:B------:R-:W-:Y:S01]  /*105a0*/  STL [R1+0x7b4], R25 ;  /* 0x0007b41901007387 */ /* 0x000fe20000100800 */
[----:B------:R-:W-:Y:S02]  /*105b0*/  LEA.HI.X.SX32 R22, R21, R2, 0x1, P2 ;  /* 0x0000000215167211 */ /* 0x000fe400010f0eff */
[-C--:B--2---:R-:W-:Y:S01]  /*105c0*/  IADD3 R23, P3, R15, R3.reuse, RZ ;  /* 0x000000030f177210 */ /* 0x084fe20007f7e0ff */
[----:B------:R-:W-:Y:S01]  /*105d0*/  STL [R1+0x780], R24 ;  /* 0x0007801801007387 */ /* 0x000fe20000100800 */
[----:B------:R-:W-:-:S03]  /*105e0*/  IADD3 R21, P2, R14, R3, RZ ;  /* 0x000000030e157210 */ /* 0x000fc60007f5e0ff */
[----:B------:R-:W2:Y:S01]  /*105f0*/  LDL.LU R67, [R1] ;  /* 0x0000000001437983 */ /* 0x000ea20000300800 */
[----:B------:R-:W-:-:S03]  /*10600*/  IMAD R13, R13, UR6, RZ ;  /* 0x000000060d0d7c24 */ /* 0x000fc6000f8e02ff */
[----:B------:R-:W-:Y:S01]  /*10610*/  STL [R1+0x7bc], R23 ;  /* 0x0007bc1701007387 */ /* 0x000fe20000100800 */
[----:B------:R-:W-:-:S03]  /*10620*/  LEA.HI.X.SX32 R20, R20, R2, 0x1, P1 ;  /* 0x0000000214147211 */ /* 0x000fc600008f0eff */
[----:B------:R-:W-:Y:S04]  /*10630*/  STL [R1+0x788], R22 ;  /* 0x0007881601007387 */ /* 0x000fe80000100800 */
[----:B------:R-:W3:Y:S04]  /*10640*/  LDL.LU R68, [R1+0xc] ;  /* 0x00000c0001447983 */ /* 0x000ee80000300800 */
[----:B------:R0:W-:Y:S04]  /*10650*/  STL [R1+0x7c4], R21 ;  /* 0x0007c41501007387 */ /* 0x0001e80000100800 */
[----:B------:R-:W4:Y:S01]  /*10660*/  LDL.LU R69, [R1+0x18] ;  /* 0x0000180001457983 */ /* 0x000f220000300800 */
[----:B------:R-:W-:-:S03]  /*10670*/  IMAD R12, R12, UR6, RZ ;  /* 0x000000060c0c7c24 */ /* 0x000fc6000f8e02ff */
[----:B------:R1:W-:Y:S01]  /*10680*/  STL [R1+0x790], R20 ;  /* 0x0007901401007387 */ /* 0x0003e20000100800 */
[----:B0-----:R-:W-:-:S03]  /*10690*/  IADD3 R21, P1, R13, R3, RZ ;  /* 0x000000030d157210 */ /* 0x001fc60007f3e0ff */
[----:B------:R-:W4:Y:S04]  /*106a0*/  LDL.LU R70, [R1+0x1c] ;  /* 0x00001c0001467983 */ /* 0x000f280000300800 */
[----:B------:R-:W-:Y:S01]  /*106b0*/  STL [R1+0x7cc], R21 ;  /* 0x0007cc1501007387 */ /* 0x000fe20000100800 */
[----:B-1----:R-:W-:-:S03]  /*106c0*/  LEA.HI.X.SX32 R20, R19, R2, 0x1, P0 ;  /* 0x0000000213147211 */ /* 0x002fc600000f0eff */
[----:B------:R-:W4:Y:S01]  /*106d0*/  LDL.LU R71, [R1+0x14] ;  /* 0x0000140001477983 */ /* 0x000f220000300800 */
[----:B------:R-:W-:Y:S01]  /*106e0*/  IADD3 R19, P0, R12, R3, RZ ;  /* 0x000000030c137210 */ /* 0x000fe20007f1e0ff */
[----:B------:R-:W-:Y:S02]  /*106f0*/  IMAD R11, R11, UR6, RZ ;  /* 0x000000060b0b7c24 */ /* 0x000fe4000f8e02ff */
[----:B------:R-:W-:Y:S01]  /*10700*/  STL [R1+0x798], R20 ;  /* 0x0007981401007387 */ /* 0x000fe20000100800 */
[----:B------:R-:W-:-:S03]  /*10710*/  LEA.HI.X.SX32 R18, R18, R2, 0x1, P4 ;  /* 0x0000000212127211 */ /* 0x000fc600020f0eff */
[----:B------:R-:W4:Y:S04]  /*10720*/  LDL.LU R73, [R1+0x10] ;  /* 0x0000100001497983 */ /* 0x000f280000300800 */
[----:B------:R0:W-:Y:S04]  /*10730*/  STL [R1+0x7d4], R19 ;  /* 0x0007d41301007387 */ /* 0x0001e80000100800 */
[----:B------:R-:W4:Y:S04]  /*10740*/  LDL.LU R75, [R1+0x8] ;  /* 0x00000800014b7983 */ /* 0x000f280000300800 */
[----:B------:R1:W-:Y:S01]  /*10750*/  STL [R1+0x7a0], R18 ;  /* 0x0007a01201007387 */ /* 0x0003e20000100800 */
[----:B0-----:R-:W-:-:S03]  /*10760*/  IADD3 R19, P4, R11, R3, RZ ;  /* 0x000000030b137210 */ /* 0x001fc60007f9e0ff */
[----:B------:R-:W4:Y:S04]  /*10770*/  LDL.LU R77, [R1+0x4] ;  /* 0x00000400014d7983 */ /* 0x000f280000300800 */
[----:B------:R-:W-:Y:S04]  /*10780*/  STL [R1+0x7dc], R19 ;  /* 0x0007dc1301007387 */ /* 0x000fe80000100800 */
[----:B------:R-:W4:Y:S01]  /*10790*/  LDL.LU R79, [R1+0x20] ;  /* 0x00002000014f7983 */ /* 0x000f220000300800 */
[----:B------:R-:W-:Y:S01]  /*107a0*/  IMAD R10, R10, UR6, RZ ;  /* 0x000000060a0a7c24 */ /* 0x000fe2000f8e02ff */
[----:B-1----:R-:W-:Y:S01]  /*107b0*/  LEA.HI.X.SX32 R18, R17, R2, 0x1, P6 ;  /* 0x0000000211127211 */ /* 0x002fe200030f0eff */
[----:B------:R-:W-:-:S03]  /*107c0*/  IMAD R9, R9, UR6, RZ ;  /* 0x0000000609097c24 */ /* 0x000fc6000f8e02ff */
[----:B------:R-:W-:Y:S01]  /*107d0*/  IADD3 R17, P6, R10, R3, RZ ;  /* 0x000000030a117210 */ /* 0x000fe20007fde0ff */
[----:B------:R-:W-:Y:S01]  /*107e0*/  IMAD R8, R8, UR6, RZ ;  /* 0x0000000608087c24 */ /* 0x000fe2000f8e02ff */
[----:B------:R0:W-:Y:S01]  /*107f0*/  STL [R1+0x7a8], R18 ;  /* 0x0007a81201007387 */ /* 0x0001e20000100800 */
[----:B------:R-:W-:-:S03]  /*10800*/  IMAD R7, R7, UR6, RZ ;  /* 0x0000000607077c24 */ /* 0x000fc6000f8e02ff */
[----:B------:R1:W-:Y:S01]  /*10810*/  STL [R1+0x7e4], R17 ;  /* 0x0007e41101007387 */ /* 0x0003e20000100800 */
[-C--:B0-----:R-:W-:Y:S02]  /*10820*/  LEA.HI.X.SX32 R18, R16, R2.reuse, 0x1, P5 ;  /* 0x0000000210127211 */ /* 0x081fe400028f0eff */
[-C--:B------:R-:W-:Y:S02]  /*10830*/  IADD3 R16, P5, R9, R3.reuse, RZ ;  /* 0x0000000309107210 */ /* 0x080fe40007fbe0ff */
[----:B-1----:R-:W-:Y:S01]  /*10840*/  LEA.HI.X.SX32 R17, R15, R2, 0x1, P3 ;  /* 0x000000020f117211 */ /* 0x002fe200018f0eff */
[----:B------:R-:W-:Y:S01]  /*10850*/  STL [R1+0x7b0], R18 ;  /* 0x0007b01201007387 */ /* 0x000fe20000100800 */
[----:B------:R-:W-:Y:S01]  /*10860*/  IADD3 R15, P3, R8, R3, RZ ;  /* 0x00000003080f7210 */ /* 0x000fe20007f7e0ff */
[----:B------:R-:W-:Y:S02]  /*10870*/  IMAD R6, R6, UR6, RZ ;  /* 0x0000000606067c24 */ /* 0x000fe4000f8e02ff */
[----:B------:R0:W-:Y:S01]  /*10880*/  STL [R1+0x7ec], R16 ;  /* 0x0007ec1001007387 */ /* 0x0001e20000100800 */
[----:B------:R-:W-:-:S03]  /*10890*/  IMAD R5, R5, UR6, RZ ;  /* 0x0000000605057c24 */ /* 0x000fc6000f8e02ff */
[----:B------:R-:W-:Y:S04]  /*108a0*/  STL [R1+0x7b8], R17 ;  /* 0x0007b81101007387 */ /* 0x000fe80000100800 */
[----:B------:R1:W-:Y:S01]  /*108b0*/  STL [R1+0x7f4], R15 ;  /* 0x0007f40f01007387 */ /* 0x0003e20000100800 */
[-C--:B0-----:R-:W-:Y:S02]  /*108c0*/  LEA.HI.X.SX32 R16, R14, R2.reuse, 0x1, P2 ;  /* 0x000000020e107211 */ /* 0x081fe400010f0eff */
[----:B------:R-:W-:Y:S01]  /*108d0*/  IADD3 R14, P2, R7, R3, RZ ;  /* 0x00000003070e7210 */ /* 0x000fe20007f5e0ff */
[----:B------:R-:W-:Y:S02]  /*108e0*/  IMAD R4, R4, UR6, RZ ;  /* 0x0000000604047c24 */ /* 0x000fe4000f8e02ff */
[----:B------:R-:W-:Y:S01]  /*108f0*/  STL [R1+0x7c0], R16 ;  /* 0x0007c01001007387 */ /* 0x000fe20000100800 */
[----:B-1----:R-:W-:-:S02]  /*10900*/  LEA.HI.X.SX32 R15, R13, R2, 0x1, P1 ;  /* 0x000000020d0f7211 */ /* 0x002fc400008f0eff */
[----:B------:R-:W-:Y:S01]  /*10910*/  IADD3 R13, P1, R6, R3, RZ ;  /* 0x00000003060d7210 */ /* 0x000fe20007f3e0ff */
[----:B------:R0:W-:Y:S04]  /*10920*/  STL [R1+0x7fc], R14 ;  /* 0x0007fc0e01007387 */ /* 0x0001e80000100800 */
[----:B------:R-:W-:Y:S04]  /*10930*/  STL [R1+0x7c8], R15 ;  /* 0x0007c80f01007387 */ /* 0x000fe80000100800 */
[----:B------:R1:W-:Y:S01]  /*10940*/  STL [R1+0x804], R13 ;  /* 0x0008040d01007387 */ /* 0x0003e20000100800 */
[----:B0-----:R-:W-:-:S02]  /*10950*/  LEA.HI.X.SX32 R14, R12, R2, 0x1, P0 ;  /* 0x000000020c0e7211 */ /* 0x001fc400000f0eff */
[----:B------:R-:W-:-:S03]  /*10960*/  IADD3 R12, P0, R5, R3, RZ ;  /* 0x00000003050c7210 */ /* 0x000fc60007f1e0ff */
[----:B------:R-:W-:Y:S01]  /*10970*/  STL [R1+0x7d0], R14 ;  /* 0x0007d00e01007387 */ /* 0x000fe20000100800 */
[-C--:B-1----:R-:W-:Y:S02]  /*10980*/  LEA.HI.X.SX32 R13, R11, R2.reuse, 0x1, P4 ;  /* 0x000000020b0d7211 */ /* 0x082fe400020f0eff */
[----:B------:R-:W-:Y:S01]  /*10990*/  IADD3 R11, P4, R4, R3, RZ ;  /* 0x00000003040b7210 */ /* 0x000fe20007f9e0ff */
[----:B------:R0:W-:Y:S04]  /*109a0*/  STL [R1+0x80c], R12 ;  /* 0x00080c0c01007387 */ /* 0x0001e80000100800 */
[----:B------:R-:W-:Y:S04]  /*109b0*/  STL [R1+0x7d8], R13 ;  /* 0x0007d80d01007387 */ /* 0x000fe80000100800 */
[----:B------:R1:W-:Y:S01]  /*109c0*/  STL [R1+0x814], R11 ;  /* 0x0008140b01007387 */ /* 0x0003e20000100800 */
[----:B0-----:R-:W-:-:S05]  /*109d0*/  LEA.HI.X.SX32 R12, R10, R2, 0x1, P6 ;  /* 0x000000020a0c7211 */ /* 0x001fca00030f0eff */
[----:B------:R-:W-:Y:S01]  /*109e0*/  STL [R1+0x7e0], R12 ;  /* 0x0007e00c01007387 */ /* 0x000fe20000100800 */
[----:B-1----:R-:W-:Y:S01]  /*109f0*/  LEA.HI.X.SX32 R11, R9, R2, 0x1, P5 ;  /* 0x00000002090b7211 */ /* 0x002fe200028f0eff */
        /* <DEDUP_REMOVED lines=19> */
[----:B------:R-:W-:Y:S01]  /*10b30*/  IMAD R103, R103, UR6, RZ ;  /* 0x0000000667677c24 */ /* 0x000fe2000f8e02ff */
[----:B--2---:R-:W-:-:S05]  /*10b40*/  IADD3 R10, P6, R67, R3, RZ ;  /* 0x00000003430a7210 */ /* 0x004fca0007fde0ff */
[----:B------:R0:W-:Y:S01]  /*10b50*/  STL [R1+0x81c], R10 ;  /* 0x00081c0a01007387 */ /* 0x0001e20000100800 */
[----:B---3--:R-:W-:-:S03]  /*10b60*/  IADD3 R9, P5, R68, R3, RZ ;  /* 0x0000000344097210 */ /* 0x008fc60007fbe0ff */
[----:B------:R-:W-:Y:S01]  /*10b70*/  STL [R1+0x7e8], R11 ;  /* 0x0007e80b01007387 */ /* 0x000fe20000100800 */
[----:B0-----:R-:W-:-:S03]  /*10b80*/  LEA.HI.X.SX32 R10, R8, R2, 0x1, P3 ;  /* 0x00000002080a7211 */ /* 0x001fc600018f0eff */
[----:B------:R0:W-:Y:S01]  /*10b90*/  STL [R1+0x824], R9 ;  /* 0x0008240901007387 */ /* 0x0001e20000100800 */
[----:B----4-:R-:W-:-:S03]  /*10ba0*/  IADD3 R8, P3, R69, R3, RZ ;  /* 0x0000000345087210 */ /* 0x010fc60007f7e0ff */
[----:B------:R-:W-:Y:S01]  /*10bb0*/  STL [R1+0x7f0], R10 ;  /* 0x0007f00a01007387 */ /* 0x000fe20000100800 */
[-C--:B0-----:R-:W-:Y:S02]  /*10bc0*/  LEA.HI.X.SX32 R9, R7, R2.reuse, 0x1, P2 ;  /* 0x0000000207097211 */ /* 0x081fe400010f0eff */
        /* <DEDUP_REMOVED lines=12> */
[----:B0-----:R-:W-:-:S02]  /*10c90*/  LEA.HI.X.SX32 R6, R4, R2, 0x1, P4 ;  /* 0x0000000204067211 */ /* 0x001fc400020f0eff */
[----:B------:R-:W-:-:S03]  /*10ca0*/  IADD3 R4, P4, R75, R3, RZ ;  /* 0x000000034b047210 */ /* 0x000fc60007f9e0ff */
[----:B------:R0:W-:Y:S01]  /*10cb0*/  STL [R1+0x810], R6 ;  /* 0x0008100601007387 */ /* 0x0001e20000100800 */
[----:B-1----:R-:W-:-:S03]  /*10cc0*/  LEA.HI.X.SX32 R5, R67, R2, 0x1, P6 ;  /* 0x0000000243057211 */ /* 0x002fc600030f0eff */
[----:B------:R1:W-:Y:S04]  /*10cd0*/  STL [R1+0x84c], R4 ;  /* 0x00084c0401007387 */ /* 0x0003e80000100800 */
[----:B------:R2:W-:Y:S01]  /*10ce0*/  STL [R1+0x818], R5 ;  /* 0x0008180501007387 */ /* 0x0005e20000100800 */
[----:B0-----:R-:W-:Y:S02]  /*10cf0*/  IADD3 R6, P6, R77, R3, RZ ;  /* 0x000000034d067210 */ /* 0x001fe40007fde0ff */
[----:B-1----:R-:W-:-:S03]  /*10d00*/  LEA.HI.X.SX32 R4, R68, R2, 0x1, P5 ;  /* 0x0000000244047211 */ /* 0x002fc600028f0eff */
[----:B------:R0:W-:Y:S01]  /*10d10*/  STL [R1+0x854], R6 ;  /* 0x0008540601007387 */ /* 0x0001e20000100800 */
[----:B--2---:R-:W-:-:S03]  /*10d20*/  IADD3 R5, P5, R79, R3, RZ ;  /* 0x000000034f057210 */ /* 0x004fc60007fbe0ff */
[----:B------:R1:W-:Y:S04]  /*10d30*/  STL [R1+0x820], R4 ;  /* 0x0008200401007387 */ /* 0x0003e80000100800 */
[----:B------:R2:W-:Y:S01]  /*10d40*/  STL [R1+0x85c], R5 ;  /* 0x00085c0501007387 */ /* 0x0005e20000100800 */
[----:B0-----:R-:W-:Y:S02]  /*10d50*/  LEA.HI.X.SX32 R6, R69, R2, 0x1, P3 ;  /* 0x0000000245067211 */ /* 0x001fe400018f0eff */
[----:B-1----:R-:W-:-:S03]  /*10d60*/  IADD3 R4, P3, R84, R3, RZ ;  /* 0x0000000354047210 */ /* 0x002fc60007f7e0ff */
[----:B------:R0:W-:Y:S01]  /*10d70*/  STL [R1+0x828], R6 ;  /* 0x0008280601007387 */ /* 0x0001e20000100800 */
[----:B--2---:R-:W-:-:S03]  /*10d80*/  LEA.HI.X.SX32 R5, R70, R2, 0x1, P2 ;  /* 0x0000000246057211 */ /* 0x004fc600010f0eff */
        /* <DEDUP_REMOVED lines=66> */
[----:B------:R1:W-:Y:S01]  /*111b0*/  STL [R1+0x8b0], R4 ;  /* 0x0008b00401007387 */ /* 0x0003e20000100800 */
[----:B------:R-:W-:-:S03]  /*111c0*/  IMAD R104, R104, UR6, RZ ;  /* 0x0000000668687c24 */ /* 0x000fc6000f8e02ff */
[----:B------:R2:W-:Y:S01]  /*111d0*/  STL [R1+0x8ec], R5 ;  /* 0x0008ec0501007387 */ /* 0x0005e20000100800 */
[----:B0-----:R-:W-:Y:S02]  /*111e0*/  LEA.HI.X.SX32 R6, R95, R2, 0x1, P4 ;  /* 0x000000025f067211 */ /* 0x001fe400020f0eff */
[----:B-1----:R-:W-:-:S03]  /*111f0*/  IADD3 R4, P4, R102, R3, RZ ;  /* 0x0000000366047210 */ /* 0x002fc60007f9e0ff */
[----:B------:R0:W-:Y:S01]  /*11200*/  STL [R1+0x8b8], R6 ;  /* 0x0008b80601007387 */ /* 0x0001e20000100800 */
[----:B--2---:R-:W-:-:S03]  /*11210*/  LEA.HI.X.SX32 R5, R96, R2, 0x1, P6 ;  /* 0x0000000260057211 */ /* 0x004fc600030f0eff */
[----:B------:R1:W-:Y:S01]  /*11220*/  STL [R1+0x8f4], R4 ;  /* 0x0008f40401007387 */ /* 0x0003e20000100800 */
[----:B------:R-:W-:-:S03]  /*11230*/  IMAD R105, R105, UR6, RZ ;  /* 0x0000000669697c24 */ /* 0x000fc6000f8e02ff */
[----:B------:R2:W-:Y:S01]  /*11240*/  STL [R1+0x8c0], R5 ;  /* 0x0008c00501007387 */ /* 0x0005e20000100800 */
[----:B0-----:R-:W-:Y:S02]  /*11250*/  IADD3 R6, P6, R103, R3, RZ ;  /* 0x0000000367067210 */ /* 0x001fe40007fde0ff */
[----:B-1----:R-:W-:-:S03]  /*11260*/  LEA.HI.X.SX32 R4, R97, R2, 0x1, P5 ;  /* 0x0000000261047211 */ /* 0x002fc600028f0eff */
[----:B------:R0:W-:Y:S01]  /*11270*/  STL [R1+0x8fc], R6 ;  /* 0x0008fc0601007387 */ /* 0x0001e20000100800 */
[-C--:B--2---:R-:W-:Y:S01]  /*11280*/  IADD3 R5, P5, R104, R3.reuse, RZ ;  /* 0x0000000368057210 */ /* 0x084fe20007fbe0ff */
[----:B------:R-:W-:Y:S02]  /*11290*/  IMAD R106, R106, UR6, RZ ;  /* 0x000000066a6a7c24 */ /* 0x000fe4000f8e02ff */
[----:B------:R1:W-:Y:S01]  /*112a0*/  STL [R1+0x8c8], R4 ;  /* 0x0008c80401007387 */ /* 0x0003e20000100800 */
[----:B------:R-:W-:Y:S01]  /*112b0*/  IMAD R107, R107, UR6, RZ ;  /* 0x000000066b6b7c24 */ /* 0x000fe2000f8e02ff */
[----:B0-----:R-:W-:Y:S02]  /*112c0*/  LEA.HI.X.SX32 R6, R98, R2, 0x1, P3 ;  /* 0x0000000262067211 */ /* 0x001fe400018f0eff */
[----:B------:R0:W-:Y:S01]  /*112d0*/  STL [R1+0x904], R5 ;  /* 0x0009040501007387 */ /* 0x0001e20000100800 */
[----:B-1----:R-:W-:-:S03]  /*112e0*/  IADD3 R4, P3, R105, R3, RZ ;  /* 0x0000000369047210 */ /* 0x002fc60007f7e0ff */
[----:B------:R1:W-:Y:S01]  /*112f0*/  STL [R1+0x8d0], R6 ;  /* 0x0008d00601007387 */ /* 0x0003e20000100800 */
[----:B0-----:R-:W-:-:S03]  /*11300*/  LEA.HI.X.SX32 R5, R99, R2, 0x1, P2 ;  /* 0x0000000263057211 */ /* 0x001fc600010f0eff */
[----:B------:R0:W-:Y:S01]  /*11310*/  STL [R1+0x90c], R4 ;  /* 0x00090c0401007387 */ /* 0x0001e20000100800 */
[----:B------:R-:W-:Y:S01]  /*11320*/  IMAD R108, R108, UR6, RZ ;  /* 0x000000066c6c7c24 */ /* 0x000fe2000f8e02ff */
[----:B-1----:R-:W-:Y:S02]  /*11330*/  IADD3 R6, P2, R106, R3, RZ ;  /* 0x000000036a067210 */ /* 0x002fe40007f5e0ff */
[----:B------:R1:W-:Y:S01]  /*11340*/  STL [R1+0x8d8], R5 ;  /* 0x0008d80501007387 */ /* 0x0003e20000100800 */
[----:B0-----:R-:W-:-:S03]  /*11350*/  LEA.HI.X.SX32 R4, R100, R2, 0x1, P1 ;  /* 0x0000000264047211 */ /* 0x001fc600008f0eff */
[----:B------:R0:W-:Y:S01]  /*11360*/  STL [R1+0x914], R6 ;  /* 0x0009140601007387 */ /* 0x0001e20000100800 */
[----:B-1----:R-:W-:Y:S01]  /*11370*/  IADD3 R5, P1, R107, R3, RZ ;  /* 0x000000036b057210 */ /* 0x002fe20007f3e0ff */
[----:B------:R-:W-:Y:S02]  /*11380*/  IMAD R109, R109, UR6, RZ ;  /* 0x000000066d6d7c24 */ /* 0x000fe4000f8e02ff */
        /* <DEDUP_REMOVED lines=568> */
[----:B-1----:R-:W-:-:S03]  /*13710*/  IADD3 R5, P4, R222, R3, RZ ;  /* 0x00000003de057210 */ /* 0x002fc60007f9e0ff */
[----:B------:R1:W-:Y:S01]  /*13720*/  STL [R1+0xe88], R4 ;  /* 0x000e880401007387 */ /* 0x0003e20000100800 */
[----:B------:R-:W-:Y:S01]  /*13730*/  IMAD R224, R224, UR6, RZ ;  /* 0x00000006e0e07c24 */ /* 0x000fe2000f8e02ff */
[----:B0-----:R-:W-:Y:S02]  /*13740*/  LEA.HI.X.SX32 R6, R216, R2, 0x1, P6 ;  /* 0x00000002d8067211 */ /* 0x001fe400030f0eff */
[----:B------:R0:W-:Y:S01]  /*13750*/  STL [R1+0xec4], R5 ;  /* 0x000ec40501007387 */ /* 0x0001e20000100800 */
[----:B-1----:R-:W-:-:S03]  /*13760*/  IADD3 R4, P6, R223, R3, RZ ;  /* 0x00000003df047210 */ /* 0x002fc60007fde0ff */
[----:B------:R-:W-:Y:S01]  /*13770*/  STL [R1+0xe90], R6 ;  /* 0x000e900601007387 */ /* 0x000fe20000100800 */
[----:B0-----:R-:W-:-:S03]  /*13780*/  LEA.HI.X.SX32 R5, R217, R2, 0x1, P5 ;  /* 0x00000002d9057211 */ /* 0x001fc600028f0eff */
[----:B------:R-:W2:Y:S04]  /*13790*/  LDL.LU R65, [R1+0x24] ;  /* 0x0000240001417983 */ /* 0x000ea80000300800 */
[----:B------:R0:W-:Y:S04]  /*137a0*/  STL [R1+0xecc], R4 ;  /* 0x000ecc0401007387 */ /* 0x0001e80000100800 */
[----:B------:R1:W-:Y:S04]  /*137b0*/  STL [R1+0xe98], R5 ;  /* 0x000e980501007387 */ /* 0x0003e80000100800 */
[----:B------:R-:W3:Y:S01]  /*137c0*/  LDL.LU R66, [R1+0x28] ;  /* 0x0000280001427983 */ /* 0x000ee20000300800 */
[----:B0-----:R-:W-:Y:S01]  /*137d0*/  IADD3 R4, P5, R224, R3, RZ ;  /* 0x00000003e0047210 */ /* 0x001fe20007fbe0ff */
[----:B------:R-:W-:Y:S01]  /*137e0*/  IMAD R225, R225, UR6, RZ ;  /* 0x00000006e1e17c24 */ /* 0x000fe2000f8e02ff */
[----:B-1----:R-:W-:-:S03]  /*137f0*/  LEA.HI.X.SX32 R5, R218, R2, 0x1, P3 ;  /* 0x00000002da057211 */ /* 0x002fc600018f0eff */
[----:B------:R0:W-:Y:S01]  /*13800*/  STL [R1+0xed4], R4 ;  /* 0x000ed40401007387 */ /* 0x0001e20000100800 */
[----:B------:R-:W-:-:S03]  /*13810*/  IMAD R226, R226, UR6, RZ ;  /* 0x00000006e2e27c24 */ /* 0x000fc6000f8e02ff */
[----:B------:R-:W4:Y:S01]  /*13820*/  LDL.LU R67, [R1+0x2c] ;  /* 0x00002c0001437983 */ /* 0x000f220000300800 */
[----:B------:R-:W-:-:S03]  /*13830*/  LEA.HI.X.SX32 R6, R219, R2, 0x1, P2 ;  /* 0x00000002db067211 */ /* 0x000fc600010f0eff */
[----:B------:R1:W-:Y:S01]  /*13840*/  STL [R1+0xea0], R5 ;  /* 0x000ea00501007387 */ /* 0x0003e20000100800 */
[----:B0-----:R-:W-:-:S03]  /*13850*/  IADD3 R4, P3, R225, R3, RZ ;  /* 0x00000003e1047210 */ /* 0x001fc60007f7e0ff */
[----:B------:R-:W4:Y:S01]  /*13860*/  LDL.LU R68, [R1+0x30] ;  /* 0x0000300001447983 */ /* 0x000f220000300800 */
[----:B------:R-:W-:-:S03]  /*13870*/  IMAD R227, R227, UR6, RZ ;  /* 0x00000006e3e37c24 */ /* 0x000fc6000f8e02ff */
[----:B------:R0:W-:Y:S01]  /*13880*/  STL [R1+0xedc], R4 ;  /* 0x000edc0401007387 */ /* 0x0001e20000100800 */
[----:B-1----:R-:W-:-:S03]  /*13890*/  IADD3 R5, P2, R226, R3, RZ ;  /* 0x00000003e2057210 */ /* 0x002fc60007f5e0ff */
[----:B------:R-:W-:Y:S04]  /*138a0*/  STL [R1+0xea8], R6 ;  /* 0x000ea80601007387 */ /* 0x000fe80000100800 */
[----:B------:R-:W4:Y:S01]  /*138b0*/  LDL.LU R69, [R1+0x34] ;  /* 0x0000340001457983 */ /* 0x000f220000300800 */
[----:B0-----:R-:W-:-:S03]  /*138c0*/  LEA.HI.X.SX32 R4, R220, R2, 0x1, P1 ;  /* 0x00000002dc047211 */ /* 0x001fc600008f0eff */
[----:B------:R0:W-:Y:S01]  /*138d0*/  STL [R1+0xee4], R5 ;  /* 0x000ee40501007387 */ /* 0x0001e20000100800 */
[----:B------:R-:W-:-:S03]  /*138e0*/  IMAD R228, R228, UR6, RZ ;  /* 0x00000006e4e47c24 */ /* 0x000fc6000f8e02ff */
[----:B------:R1:W-:Y:S04]  /*138f0*/  STL [R1+0xeb0], R4 ;  /* 0x000eb00401007387 */ /* 0x0003e80000100800 */
[----:B------:R-:W4:Y:S01]  /*13900*/  LDL.LU R70, [R1+0x38] ;  /* 0x0000380001467983 */ /* 0x000f220000300800 */
[----:B0-----:R-:W-:Y:S02]  /*13910*/  IADD3 R5, P1, R227, R3, RZ ;  /* 0x00000003e3057210 */ /* 0x001fe40007f3e0ff */
[----:B-1----:R-:W-:-:S03]  /*13920*/  LEA.HI.X.SX32 R4, R221, R2, 0x1, P0 ;  /* 0x00000002dd047211 */ /* 0x002fc600000f0eff */
[----:B------:R0:W-:Y:S04]  /*13930*/  STL [R1+0xeec], R5 ;  /* 0x000eec0501007387 */ /* 0x0001e80000100800 */
[----:B------:R-:W4:Y:S04]  /*13940*/  LDL.LU R71, [R1+0x3c] ;  /* 0x00003c0001477983 */ /* 0x000f280000300800 */
[----:B------:R1:W-:Y:S01]  /*13950*/  STL [R1+0xeb8], R4 ;  /* 0x000eb80401007387 */ /* 0x0003e20000100800 */
[----:B0-----:R-:W-:-:S03]  /*13960*/  IADD3 R5, P0, R228, R3, RZ ;  /* 0x00000003e4057210 */ /* 0x001fc60007f1e0ff */
[----:B------:R-:W4:Y:S01]  /*13970*/  LDL.LU R73, [R1+0x40] ;  /* 0x0000400001497983 */ /* 0x000f220000300800 */
[----:B------:R-:W-:Y:S01]  /*13980*/  IMAD R229, R229, UR6, RZ ;  /* 0x00000006e5e57c24 */ /* 0x000fe2000f8e02ff */
[----:B-1----:R-:W-:Y:S02]  /*13990*/  LEA.HI.X.SX32 R4, R222, R2, 0x1, P4 ;  /* 0x00000002de047211 */ /* 0x002fe400020f0eff */
[----:B------:R0:W-:Y:S01]  /*139a0*/  STL [R1+0xef4], R5 ;  /* 0x000ef40501007387 */ /* 0x0001e20000100800 */
[----:B------:R-:W-:-:S03]  /*139b0*/  IMAD R230, R230, UR6, RZ ;  /* 0x00000006e6e67c24 */ /* 0x000fc6000f8e02ff */
[----:B------:R-:W4:Y:S04]  /*139c0*/  LDL.LU R75, [R1+0x44] ;  /* 0x00004400014b7983 */ /* 0x000f280000300800 */
[----:B------:R1:W-:Y:S04]  /*139d0*/  STL [R1+0xec0], R4 ;  /* 0x000ec00401007387 */ /* 0x0003e80000100800 */
[----:B------:R-:W4:Y:S01]  /*139e0*/  LDL.LU R77, [R1+0x48] ;  /* 0x00004800014d7983 */ /* 0x000f220000300800 */
[----:B0-----:R-:W-:Y:S01]  /*139f0*/  IADD3 R5, P4, R229, R3, RZ ;  /* 0x00000003e5057210 */ /* 0x001fe20007f9e0ff */
[----:B------:R-:W-:Y:S01]  /*13a00*/  IMAD R231, R231, UR6, RZ ;  /* 0x00000006e7e77c24 */ /* 0x000fe2000f8e02ff */
[----:B-1----:R-:W-:-:S02]  /*13a10*/  LEA.HI.X.SX32 R4, R223, R2, 0x1, P6 ;  /* 0x00000002df047211 */ /* 0x002fc400030f0eff */
[----:B------:R-:W-:Y:S01]  /*13a20*/  IADD3 R6, P6, R230, R3, RZ ;  /* 0x00000003e6067210 */ /* 0x000fe20007fde0ff */
[----:B------:R0:W-:Y:S04]  /*13a30*/  STL [R1+0xefc], R5 ;  /* 0x000efc0501007387 */ /* 0x0001e80000100800 */
[----:B------:R1:W-:Y:S04]  /*13a40*/  STL [R1+0xec8], R4 ;  /* 0x000ec80401007387 */ /* 0x0003e80000100800 */
[----:B------:R1:W-:Y:S01]  /*13a50*/  STL [R1+0xf04], R6 ;  /* 0x000f040601007387 */ /* 0x0003e20000100800 */
[----:B0-----:R-:W-:-:S02]  /*13a60*/  LEA.HI.X.SX32 R5, R224, R2, 0x1, P5 ;  /* 0x00000002e0057211 */ /* 0x001fc400028f0eff */
[----:B-1----:R-:W-:-:S03]  /*13a70*/  IADD3 R4, P5, R231, R3, RZ ;  /* 0x00000003e7047210 */ /* 0x002fc60007fbe0ff */
[----:B------:R0:W-:Y:S01]  /*13a80*/  STL [R1+0xed0], R5 ;  /* 0x000ed00501007387 */ /* 0x0001e20000100800 */
[----:B------:R-:W-:-:S03]  /*13a90*/  LEA.HI.X.SX32 R6, R225, R2, 0x1, P3 ;  /* 0x00000002e1067211 */ /* 0x000fc600018f0eff */
[----:B------:R1:W-:Y:S04]  /*13aa0*/  STL [R1+0xf0c], R4 ;  /* 0x000f0c0401007387 */ /* 0x0003e80000100800 */
[----:B------:R1:W-:Y:S04]  /*13ab0*/  STL [R1+0xed8], R6 ;  /* 0x000ed80601007387 */ /* 0x0003e80000100800 */
[----:B------:R-:W4:Y:S01]  /*13ac0*/  LDL.LU R79, [R1+0x50] ;  /* 0x00005000014f7983 */ /* 0x000f220000300800 */
[----:B------:R-:W-:Y:S02]  /*13ad0*/  IMAD R233, R233, UR6, RZ ;  /* 0x00000006e9e97c24 */ /* 0x000fe4000f8e02ff */
[----:B------:R-:W-:-:S03]  /*13ae0*/  IMAD R234, R234, UR6, RZ ;  /* 0x00000006eaea7c24 */ /* 0x000fc6000f8e02ff */
[-C--:B0-----:R-:W-:Y:S02]  /*13af0*/  IADD3 R5, P3, R233, R3.reuse, RZ ;  /* 0x00000003e9057210 */ /* 0x081fe40007f7e0ff */
[-C--:B-1----:R-:W-:Y:S02]  /*13b00*/  LEA.HI.X.SX32 R4, R226, R2.reuse, 0x1, P2 ;  /* 0x00000002e2047211 */ /* 0x082fe400010f0eff */
[----:B------:R-:W-:Y:S01]  /*13b10*/  IADD3 R6, P2, R234, R3, RZ ;  /* 0x00000003ea067210 */ /* 0x000fe20007f5e0ff */
[----:B------:R0:W-:Y:S04]  /*13b20*/  STL [R1+0xf14], R5 ;  /* 0x000f140501007387 */ /* 0x0001e80000100800 */
[----:B------:R-:W-:Y:S01]  /*13b30*/  STL [R1+0xee0], R4 ;  /* 0x000ee00401007387 */ /* 0x000fe20000100800 */
[----:B0-----:R-:W-:-:S03]  /*13b40*/  LEA.HI.X.SX32 R5, R227, R2, 0x1, P1 ;  /* 0x00000002e3057211 */ /* 0x001fc600008f0eff */
[----:B------:R0:W-:Y:S04]  /*13b50*/  STL [R1+0xf1c], R6 ;  /* 0x000f1c0601007387 */ /* 0x0001e80000100800 */
[----:B------:R3:W-:Y:S01]  /*13b60*/  STL [R1+0xee8], R5 ;  /* 0x000ee80501007387 */ /* 0x0007e20000100800 */
[----:B0-----:R-:W-:Y:S01]  /*13b70*/  LEA.HI.X.SX32 R6, R228, R2, 0x1, P0 ;  /* 0x00000002e4067211 */ /* 0x001fe200000f0eff */
        /* <DEDUP_REMOVED lines=8> */
[----:B------:R-:W-:Y:S01]  /*13c00*/  IMAD R83, R83, UR6, RZ ;  /* 0x0000000653537c24 */ /* 0x000fe2000f8e02ff */
[----:B--2---:R-:W-:-:S05]  /*13c10*/  IADD3 R4, P1, R65, R3, RZ ;  /* 0x0000000341047210 */ /* 0x004fca0007f3e0ff */
[----:B------:R0:W-:Y:S01]  /*13c20*/  STL [R1+0xf24], R4 ;  /* 0x000f240401007387 */ /* 0x0001e20000100800 */
[----:B---3--:R-:W-:-:S03]  /*13c30*/  IADD3 R5, P0, R66, R3, RZ ;  /* 0x0000000342057210 */ /* 0x008fc60007f1e0ff */
[----:B------:R4:W-:Y:S01]  /*13c40*/  STL [R1+0xef0], R6 ;  /* 0x000ef00601007387 */ /* 0x0009e20000100800 */
[----:B0-----:R-:W-:-:S03]  /*13c50*/  LEA.HI.X.SX32 R4, R229, R2, 0x1, P4 ;  /* 0x00000002e5047211 */ /* 0x001fc600020f0eff */
[----:B------:R0:W-:Y:S01]  /*13c60*/  STL [R1+0xf2c], R5 ;  /* 0x000f2c0501007387 */ /* 0x0001e20000100800 */
[----:B----4-:R-:W-:-:S03]  /*13c70*/  IADD3 R6, P4, R67, R3, RZ ;  /* 0x0000000343067210 */ /* 0x010fc60007f9e0ff */
[----:B------:R1:W-:Y:S01]  /*13c80*/  STL [R1+0xef8], R4 ;  /* 0x000ef80401007387 */ /* 0x0003e20000100800 */
[----:B0-----:R-:W-:-:S03]  /*13c90*/  LEA.HI.X.SX32 R5, R230, R2, 0x1, P6 ;  /* 0x00000002e6057211 */ /* 0x001fc600030f0eff */
[----:B------:R0:W-:Y:S04]  /*13ca0*/  STL [R1+0xf34], R6 ;  /* 0x000f340601007387 */ /* 0x0001e80000100800 */
[----:B------:R2:W-:Y:S01]  /*13cb0*/  STL [R1+0xf00], R5 ;  /* 0x000f000501007387 */ /* 0x0005e20000100800 */
[----:B-1----:R-:W-:Y:S02]  /*13cc0*/  IADD3 R4, P6, R68, R3, RZ ;  /* 0x0000000344047210 */ /* 0x002fe40007fde0ff */
[----:B0-----:R-:W-:-:S03]  /*13cd0*/  LEA.HI.X.SX32 R6, R231, R2, 0x1, P5 ;  /* 0x00000002e7067211 */ /* 0x001fc600028f0eff */
        /* <DEDUP_REMOVED lines=58> */
[-C--:B0-----:R-:W-:Y:S02]  /*14080*/  IADD3 R4, P5, R80, R3.reuse, RZ ;  /* 0x0000000350047210 */ /* 0x081fe40007fbe0ff */
[----:B-1----:R-:W-:Y:S02]  /*14090*/  LEA.HI.X.SX32 R6, R232, R2, 0x1, P3 ;  /* 0x00000002e8067211 */ /* 0x002fe400018f0eff */
[----:B------:R-:W3:Y:S01]  /*140a0*/  LDL.LU R232, [R1+0x1034] ;  /* 0x0010340001e87983 */ /* 0x000ee20000300800 */
[----:B--2---:R-:W-:-:S03]  /*140b0*/  IADD3 R5, P3, R81, R3, RZ ;  /* 0x0000000351057210 */ /* 0x004fc60007f7e0ff */
[----:B------:R0:W-:Y:S04]  /*140c0*/  STL [R1+0xf9c], R4 ;  /* 0x000f9c0401007387 */ /* 0x0001e80000100800 */
[----:B------:R-:W-:Y:S04]  /*140d0*/  STL [R1+0xf78], R6 ;  /* 0x000f780601007387 */ /* 0x000fe80000100800 */
[----:B------:R1:W-:Y:S01]  /*140e0*/  STL [R1+0xfa0], R5 ;  /* 0x000fa00501007387 */ /* 0x0003e20000100800 */
[-C--:B0-----:R-:W-:Y:S02]  /*140f0*/  LEA.HI.X.SX32 R4, R74, R2.reuse, 0x1, P2 ;  /* 0x000000024a047211 */ /* 0x081fe400010f0eff */
[----:B-1----:R-:W-:-:S02]  /*14100*/  LEA.HI.X.SX32 R5, R79, R2, 0x1, P1 ;  /* 0x000000024f057211 */ /* 0x002fc400008f0eff */
[----:B------:R-:W0:Y:S01]  /*14110*/  S2R R79, SR_TID.X ;  /* 0x00000000004f7919 */ /* 0x000e220000002100 */
[-C--:B------:R-:W-:Y:S01]  /*14120*/  IADD3 R6, P2, R82, R3.reuse, RZ ;  /* 0x0000000352067210 */ /* 0x080fe20007f5e0ff */
[----:B------:R1:W-:Y:S04]  /*14130*/  STL [R1+0xf80], R4 ;  /* 0x000f800401007387 */ /* 0x0003e80000100800 */
[----:B------:R-:W-:Y:S01]  /*14140*/  STL [R1+0xfa4], R6 ;  /* 0x000fa40601007387 */ /* 0x000fe20000100800 */
[----:B-1----:R-:W-:Y:S02]  /*14150*/  IADD3 R4, P1, R83, R3, RZ ;  /* 0x0000000353047210 */ /* 0x002fe40007f3e0ff */
[-C--:B------:R-:W-:Y:S01]  /*14160*/  LEA.HI.X.SX32 R3, R76, R2.reuse, 0x1, P0 ;  /* 0x000000024c037211 */ /* 0x080fe200000f0eff */
[----:B------:R-:W-:Y:S04]  /*14170*/  STL [R1+0xf88], R5 ;  /* 0x000f880501007387 */ /* 0x000fe80000100800 */
[----:B------:R1:W-:Y:S04]  /*14180*/  STL [R1+0xbac], R4 ;  /* 0x000bac0401007387 */ /* 0x0003e80000100800 */
[----:B------:R2:W-:Y:S01]  /*14190*/  STL [R1+0xb94], R3 ;  /* 0x000b940301007387 */ /* 0x0005e20000100800 */
[----:B-1----:R-:W-:-:S03]  /*141a0*/  LEA.HI.X.SX32 R4, R0, R2, 0x1, P4 ;  /* 0x0000000200047211 */ /* 0x002fc600020f0eff */
[----:B------:R1:W5:Y:S01]  /*141b0*/  LDL.LU R0, [R1+0x1030] ;  /* 0x0010300001007983 */ /* 0x0003620000300800 */
[-C--:B--2---:R-:W-:Y:S02]  /*141c0*/  LEA.HI.X.SX32 R3, R78, R2.reuse, 0x1, P6 ;  /* 0x000000024e037211 */ /* 0x084fe400030f0eff */
[-C--:B------:R-:W-:Y:S01]  /*141d0*/  LEA.HI.X.SX32 R5, R80, R2.reuse, 0x1, P5 ;  /* 0x0000000250057211 */ /* 0x080fe200028f0eff */
[----:B------:R2:W-:Y:S04]  /*141e0*/  STL [R1+0xb98], R4 ;  /* 0x000b980401007387 */ /* 0x0005e80000100800 */
[----:B------:R4:W-:Y:S01]  /*141f0*/  STL [R1+0xb9c], R3 ;  /* 0x000b9c0301007387 */ /* 0x0009e20000100800 */
[----:B--2---:R-:W-:-:S03]  /*14200*/  LEA.HI.X.SX32 R4, R81, R2, 0x1, P3 ;  /* 0x0000000251047211 */ /* 0x004fc600018f0eff */
[----:B------:R-:W-:Y:S01]  /*14210*/  STL [R1+0xba0], R5 ;  /* 0x000ba00501007387 */ /* 0x000fe20000100800 */
[-C--:B----4-:R-:W-:Y:S02]  /*14220*/  LEA.HI.X.SX32 R3, R82, R2.reuse, 0x1, P2 ;  /* 0x0000000252037211 */ /* 0x090fe400010f0eff */
[----:B------:R-:W-:Y:S01]  /*14230*/  LEA.HI.X.SX32 R2, R83, R2, 0x1, P1 ;  /* 0x0000000253027211 */ /* 0x000fe200008f0eff */
[----:B------:R-:W-:Y:S04]  /*14240*/  STL [R1+0xba4], R4 ;  /* 0x000ba40401007387 */ /* 0x000fe80000100800 */
[----:B------:R2:W-:Y:S04]  /*14250*/  STL [R1+0xba8], R3 ;  /* 0x000ba80301007387 */ /* 0x0005e80000100800 */
[----:B------:R0:W-:Y:S01]  /*14260*/  STL [R1+0x998], R2 ;  /* 0x0009980201007387 */ /* 0x0001e20000100800 */
[----:B--2---:R-:W2:Y:S01]  /*14270*/  LDC R3, c[0x0][0x238] ;  /* 0x00008e00ff037b82 */ /* 0x004ea20000000800 */
[----:B0-----:R-:W-:-:S05]  /*14280*/  IMAD.SHL.U32 R2, R79, 0x8, RZ ;  /* 0x000000084f027824 */ /* 0x001fca00078e00ff */
[----:B------:R0:W-:Y:S04]  /*14290*/  STL [R1+0x1028], R2 ;  /* 0x0010280201007387 */ /* 0x0001e80000100800 */
[----:B------:R-:W-:Y:S04]  /*142a0*/  STL [R1+0x400], RZ ;  /* 0x000400ff01007387 */ /* 0x000fe80000100800 */
        /* <DEDUP_REMOVED lines=255> */
[----:B------:R-:W-:Y:S04]  /*152a0*/  STL [R1], RZ ;  /* 0x000000ff01007387 */ /* 0x000fe80000100800 */
        /* <DEDUP_REMOVED lines=101> */
[----:B------:R-:W-:Y:S01]  /*15900*/  STL [R1+0x198], RZ ;  /* 0x000198ff01007387 */ /* 0x000fe20000100800 */
[----:B---3--:R-:W-:-:S03]  /*15910*/  IADD3 R9, P0, R232, UR8, RZ ;  /* 0x00000008e8097c10 */ /* 0x008fc6000ff1e0ff */
[----:B------:R-:W-:Y:S04]  /*15920*/  STL [R1+0x19c], RZ ;  /* 0x00019cff01007387 */ /* 0x000fe80000100800 */
[----:B------:R-:W-:Y:S04]  /*15930*/  STL [R1+0x1a0], RZ ;  /* 0x0001a0ff01007387 */ /* 0x000fe80000100800 */
[----:B------:R-:W-:Y:S04]  /*15940*/  STL [R1+0x1a4], RZ ;  /* 0x0001a4ff01007387 */ /* 0x000fe80000100800 */
[----:B------:R-:W-:Y:S01]  /*15950*/  STL [R1+0x1a8], RZ ;  /* 0x0001a8ff01007387 */ /* 0x000fe20000100800 */
[----:B------:R-:W-:-:S03]  /*15960*/  LEA.HI.X.SX32 R8, R232, UR9, 0x1, P0 ;  /* 0x00000009e8087c11 */ /* 0x000fc600080f0eff */
[----:B------:R-:W-:Y:S04]  /*15970*/  STL [R1+0x1ac], RZ ;  /* 0x0001acff01007387 */ /* 0x000fe80000100800 */
[----:B------:R-:W-:Y:S04]  /*15980*/  STL [R1+0x1b0], RZ ;  /* 0x0001b0ff01007387 */ /* 0x000fe80000100800 */
[----:B------:R-:W-:Y:S04]  /*15990*/  STL [R1+0x1b4], RZ ;  /* 0x0001b4ff01007387 */ /* 0x000fe80000100800 */
[----:B------:R-:W-:Y:S01]  /*159a0*/  STL [R1+0x1b8], RZ ;  /* 0x0001b8ff01007387 */ /* 0x000fe20000100800 */
[----:B------:R-:W3:Y:S03]  /*159b0*/  S2R R232, SR_TID.X ;  /* 0x0000000000e87919 */ /* 0x000ee60000002100 */
        /* <DEDUP_REMOVED lines=17> */
[----:B---3--:R-:W-:Y:S01]  /*15ad0*/  LOP3.LUT R232, R232, 0x7f, RZ, 0xc0, !PT ;  /* 0x0000007fe8e87812 */ /* 0x008fe200078ec0ff */
[----:B------:R-:W-:Y:S01]  /*15ae0*/  UIADD3 UR7, UR4, 0x8000, URZ ;  /* 0x0000800004077890 */ /* 0x000fe2000fffe03f */
[----:B------:R-:W-:Y:S01]  /*15af0*/  IMAD.MOV.U32 R234, RZ, RZ, RZ ;  /* 0x000000ffffea7224 */ /* 0x000fe200078e00ff */
[----:B------:R-:W-:-:S02]  /*15b00*/  CS2R R24, SRZ ;  /* 0x0000000000187805 */ /* 0x000fc4000001ff00 */
[C---:B------:R-:W-:Y:S02]  /*15b10*/  LOP3.LUT R155, R232.reuse, 0x10, RZ, 0x3c, !PT ;  /* 0x00000010e89b7812 */ /* 0x040fe400078e3cff */
[----:B------:R-:W-:Y:S02]  /*15b20*/  CS2R R26, SRZ ;  /* 0x00000000001a7805 */ /* 0x000fe4000001ff00 */
[C---:B------:R-:W-:Y:S02]  /*15b30*/  LOP3.LUT R154, R232.reuse, 0x20, RZ, 0x3c, !PT ;  /* 0x00000020e89a7812 */ /* 0x040fe400078e3cff */
[----:B------:R-:W-:Y:S02]  /*15b40*/  CS2R R28, SRZ ;  /* 0x00000000001c7805 */ /* 0x000fe4000001ff00 */
[----:B------:R-:W-:Y:S02]  /*15b50*/  LOP3.LUT R153, R232, 0x30, RZ, 0x3c, !PT ;  /* 0x00000030e8997812 */ /* 0x000fe400078e3cff */
[----:B------:R-:W-:-:S02]  /*15b60*/  CS2R R30, SRZ ;  /* 0x00000000001e7805 */ /* 0x000fc4000001ff00 */
[----:B------:R-:W-:Y:S02]  /*15b70*/  CS2R R32, SRZ ;  /* 0x0000000000207805 */ /* 0x000fe4000001ff00 */
[----:B------:R-:W-:Y:S02]  /*15b80*/  CS2R R34, SRZ ;  /* 0x0000000000227805 */ /* 0x000fe4000001ff00 */
[----:B------:R-:W-:Y:S02]  /*15b90*/  CS2R R36, SRZ ;  /* 0x0000000000247805 */ /* 0x000fe4000001ff00 */
[----:B------:R-:W-:Y:S02]  /*15ba0*/  CS2R R38, SRZ ;  /* 0x0000000000267805 */ /* 0x000fe4000001ff00 */
[----:B------:R-:W-:Y:S02]  /*15bb0*/  CS2R R40, SRZ ;  /* 0x0000000000287805 */ /* 0x000fe4000001ff00 */
        /* <DEDUP_REMOVED lines=22> */
[----:B------:R-:W-:Y:S01]  /*15d20*/  CS2R R86, SRZ ;  /* 0x0000000000567805 */ /* 0x000fe2000001ff00 */
[----:B------:R-:W-:Y:S01]  /*15d30*/  IMAD.MOV.U32 R88, RZ, RZ, RZ ;  /* 0x000000ffff587224 */ /* 0x000fe200078e00ff */
[----:B------:R-:W-:Y:S01]  /*15d40*/  USHF.R.U32.HI UR22, URZ, 0x4, UR4 ;  /* 0x000000043f167899 */ /* 0x000fe20008011604 */
[----:B------:R-:W-:Y:S01]  /*15d50*/  UMOV UR5, URZ ;  /* 0x0000003f00057c82 */ /* 0x000fe20008000000 */
[----:B------:R-:W-:Y:S01]  /*15d60*/  UMOV UR6, URZ ;  /* 0x0000003f00067c82 */ /* 0x000fe20008000000 */
[----:B------:R-:W-:-:S02]  /*15d70*/  USHF.L.U32 UR34, UR34, 0x6, URZ ;  /* 0x0000000622227899 */ /* 0x000fc4000800063f */
[----:B------:R-:W-:Y:S01]  /*15d80*/  USHF.R.U32.HI UR7, URZ, 0x4, UR7 ;  /* 0x000000043f077899 */ /* 0x000fe20008011607 */
[----:B------:R-:W3:Y:S01]  /*15d90*/  LDL.LU R133, [R1+0x99c] ;  /* 0x00099c0001857983 */ /* 0x000ee20000300800 */
[----:B0-----:R-:W-:Y:S01]  /*15da0*/  LOP3.LUT R2, R2, 0x30, RZ, 0xc0, !PT ;  /* 0x0000003002027812 */ /* 0x001fe200078ec0ff */
[C---:B--2---:R-:W-:Y:S01]  /*15db0*/  IMAD R4, R3.reuse, 0x3f, RZ ;  /* 0x0000003f03047824 */ /* 0x044fe200078e02ff */
[----:B------:R-:W-:Y:S01]  /*15dc0*/  USGXT.U32 UR22, UR22, 0xe ;  /* 0x0000000e1616789a */ /* 0x000fe20008000000 */
[C---:B------:R-:W-:Y:S02]  /*15dd0*/  IMAD R5, R3.reuse, 0x3e, RZ ;  /* 0x0000003e03057824 */ /* 0x040fe400078e02ff */
[----:B------:R-:W-:Y:S02]  /*15de0*/  IMAD R2, R232, 0x40, R2 ;  /* 0x00000040e8027824 */ /* 0x000fe400078e0202 */
[----:B------:R-:W-:Y:S01]  /*15df0*/  IMAD R6, R3, 0x3d, RZ ;  /* 0x0000003d03067824 */ /* 0x000fe200078e02ff */
[----:B------:R-:W-:Y:S01]  /*15e00*/  IADD3 R134, P1, R5, R9, RZ ;  /* 0x0000000905867210 */ /* 0x000fe20007f3e0ff */
[----:B------:R-:W-:-:S02]  /*15e10*/  IMAD R7, R3, 0x3c, RZ ;  /* 0x0000003c03077824 */ /* 0x000fc400078e02ff */
[C---:B------:R-:W-:Y:S02]  /*15e20*/  IMAD R10, R3.reuse, 0x3b, RZ ;  /* 0x0000003b030a7824 */ /* 0x040fe400078e02ff */
[C---:B------:R-:W-:Y:S02]  /*15e30*/  IMAD R11, R3.reuse, 0x3a, RZ ;  /* 0x0000003a030b7824 */ /* 0x040fe400078e02ff */
[C---:B------:R-:W-:Y:S01]  /*15e40*/  IMAD R12, R3.reuse, 0x39, RZ ;  /* 0x00000039030c7824 */ /* 0x040fe200078e02ff */
[----:B------:R-:W-:Y:S01]  /*15e50*/  IADD3 R135, P4, R10, R9, RZ ;  /* 0x000000090a877210 */ /* 0x000fe20007f9e0ff */
[C---:B------:R-:W-:Y:S02]  /*15e60*/  IMAD R13, R3.reuse, 0x38, RZ ;  /* 0x00000038030d7824 */ /* 0x040fe400078e02ff */
[----:B------:R-:W-:Y:S01]  /*15e70*/  IMAD R14, R3, 0x37, RZ ;  /* 0x00000037030e7824 */ /* 0x000fe200078e02ff */
[----:B------:R-:W-:Y:S01]  /*15e80*/  LEA.HI.X.SX32 R5, R5, R8, 0x1, P1 ;  /* 0x0000000805057211 */ /* 0x000fe200008f0eff */
[----:B------:R-:W-:-:S02]  /*15e90*/  IMAD R15, R3, 0x36, RZ ;  /* 0x00000036030f7824 */ /* 0x000fc400078e02ff */
[C---:B------:R-:W-:Y:S02]  /*15ea0*/  IMAD R16, R3.reuse, 0x35, RZ ;  /* 0x0000003503107824 */ /* 0x040fe400078e02ff */
[C---:B------:R-:W-:Y:S02]  /*15eb0*/  IMAD R17, R3.reuse, 0x34, RZ ;  /* 0x0000003403117824 */ /* 0x040fe400078e02ff */
[C---:B------:R-:W-:Y:S02]  /*15ec0*/  IMAD R18, R3.reuse, 0x33, RZ ;  /* 0x0000003303127824 */ /* 0x040fe400078e02ff */
[C---:B------:R-:W-:Y:S02]  /*15ed0*/  IMAD R19, R3.reuse, 0x32, RZ ;  /* 0x0000003203137824 */ /* 0x040fe400078e02ff */
[C---:B------:R-:W-:Y:S02]  /*15ee0*/  IMAD R20, R3.reuse, 0x31, RZ ;  /* 0x0000003103147824 */ /* 0x040fe400078e02ff */
        /* <DEDUP_REMOVED lines=16> */
[C---:B------:R-:W-:Y:S02]  /*15ff0*/  IMAD.SHL.U32 R102, R3.reuse, 0x20, RZ ;  /* 0x0000002003667824 */ /* 0x040fe400078e00ff */
        /* <DEDUP_REMOVED lines=15> */
[C---:B------:R-:W-:Y:S02]  /*160f0*/  IMAD.SHL.U32 R118, R3.reuse, 0x10, RZ ;  /* 0x0000001003767824 */ /* 0x040fe400078e00ff */
[C---:B------:R-:W-:Y:S02]  /*16100*/  IMAD R119, R3.reuse, 0xf, RZ ;  /* 0x0000000f03777824 */ /* 0x040fe400078e02ff */
[C---:B------:R-:W-:Y:S02]  /*16110*/  IMAD R120, R3.reuse, 0xe, RZ ;  /* 0x0000000e03787824 */ /* 0x040fe400078e02ff */
[C---:B------:R-:W-:Y:S02]  /*16120*/  IMAD R121, R3.reuse, 0xd, RZ ;  /* 0x0000000d03797824 */ /* 0x040fe400078e02ff */
[----:B------:R-:W-:Y:S01]  /*16130*/  IMAD R122, R3, 0xc, RZ ;  /* 0x0000000c037a7824 */ /* 0x000fe200078e02ff */
[----:B---3--:R-:W-:-:S05]  /*16140*/  SHF.R.S32.HI R133, RZ, 0x6, R133 ;  /* 0x00000006ff857819 */ /* 0x008fca0000011485 */
[----:B------:R0:W-:Y:S04]  /*16150*/  STL [R1+0xfb4], R133 ;  /* 0x000fb48501007387 */ /* 0x0001e80000100800 */
[----:B------:R-:W-:Y:S01]  /*16160*/  STL [R1+0xfb0], R2 ;  /* 0x000fb00201007387 */ /* 0x000fe20000100800 */
[----:B0-----:R-:W-:-:S05]  /*16170*/  IADD3 R133, P0, R4, R9, RZ ;  /* 0x0000000904857210 */ /* 0x001fca0007f1e0ff */
[----:B------:R0:W-:Y:S04]  /*16180*/  STL [R1+0x9a0], R133 ;  /* 0x0009a08501007387 */ /* 0x0001e80000100800 */
[----:B------:R2:W-:Y:S01]  /*16190*/  STL [R1+0x9a8], R134 ;  /* 0x0009a88601007387 */ /* 0x0005e20000100800 */
[-C--:B0-----:R-:W-:Y:S02]  /*161a0*/  IADD3 R133, P2, R6, R9.reuse, RZ ;  /* 0x0000000906857210 */ /* 0x081fe40007f5e0ff */
[----:B--2---:R-:W-:-:S03]  /*161b0*/  IADD3 R134, P3, R7, R9, RZ ;  /* 0x0000000907867210 */ /* 0x004fc60007f7e0ff */
[----:B------:R0:W-:Y:S01]  /*161c0*/  STL [R1+0x9b0], R133 ;  /* 0x0009b08501007387 */ /* 0x0001e20000100800 */
[----:B------:R-:W-:-:S03]  /*161d0*/  LEA.HI.X.SX32 R4, R4, R8, 0x1, P0 ;  /* 0x0000000804047211 */ /* 0x000fc600000f0eff */
[----:B------:R2:W-:Y:S01]  /*161e0*/  STL [R1+0x9b8], R134 ;  /* 0x0009b88601007387 */ /* 0x0005e20000100800 */
[----:B0-----:R-:W-:-:S03]  /*161f0*/  IADD3 R133, P5, R11, R9, RZ ;  /* 0x000000090b857210 */ /* 0x001fc60007fbe0ff */
[----:B------:R-:W-:Y:S01]  /*16200*/  STL [R1+0x9c0], R135 ;  /* 0x0009c08701007387 */ /* 0x000fe20000100800 */
[----:B--2---:R-:W-:-:S03]  /*16210*/  IADD3 R134, P6, R12, R9, RZ ;  /* 0x000000090c867210 */ /* 0x004fc60007fde0ff */
[----:B------:R0:W-:Y:S04]  /*16220*/  STL [R1+0x9c8], R133 ;  /* 0x0009c88501007387 */ /* 0x0001e80000100800 */
[----:B------:R-:W-:Y:S04]  /*16230*/  STL [R1+0x9d0], R134 ;  /* 0x0009d08601007387 */ /* 0x000fe80000100800 */
[----:B------:R2:W-:Y:S01]  /*16240*/  STL [R1+0x99c], R4 ;  /* 0x00099c0401007387 */ /* 0x0005e20000100800 */
[----:B0-----:R-:W-:Y:S02]  /*16250*/  IADD3 R133, P0, R13, R9, RZ ;  /* 0x000000090d857210 */ /* 0x001fe40007f1e0ff */
[----:B------:R-:W-:-:S03]  /*16260*/  LEA.HI.X.SX32 R6, R6, R8, 0x1, P2 ;  /* 0x0000000806067211 */ /* 0x000fc600010f0eff */
[----:B------:R-:W-:Y:S01]  /*16270*/  STL [R1+0x9d8], R133 ;  /* 0x0009d88501007387 */ /* 0x000fe20000100800 */
[----:B--2---:R-:W-:-:S03]  /*16280*/  IADD3 R4, P1, R14, R9, RZ ;  /* 0x000000090e047210 */ /* 0x004fc60007f3e0ff */
[----:B------:R0:W-:Y:S04]  /*16290*/  STL [R1+0x9a4], R5 ;  /* 0x0009a40501007387 */ /* 0x0001e80000100800 */
[----:B------:R2:W-:Y:S01]  /*162a0*/  STL [R1+0x9e0], R4 ;  /* 0x0009e00401007387 */ /* 0x0005e20000100800 */
[----:B0-----:R-:W-:-:S03]  /*162b0*/  IADD3 R5, P2, R15, R9, RZ ;  /* 0x000000090f057210 */ /* 0x001fc60007f5e0ff */
[----:B------:R0:W-:Y:S01]  /*162c0*/  STL [R1+0x9ac], R6 ;  /* 0x0009ac0601007387 */ /* 0x0001e20000100800 */
[----:B--2---:R-:W-:-:S03]  /*162d0*/  LEA.HI.X.SX32 R4, R7, R8, 0x1, P3 ;  /* 0x0000000807047211 */ /* 0x004fc600018f0eff */
[----:B------:R2:W-:Y:S04]  /*162e0*/  STL [R1+0x9e8], R5 ;  /* 0x0009e80501007387 */ /* 0x0005e80000100800 */
[----:B------:R3:W-:Y:S01]  /*162f0*/  STL [R1+0x9b4], R4 ;  /* 0x0009b40401007387 */ /* 0x0007e20000100800 */
[----:B0-----:R-:W-:Y:S02]  /*16300*/  IADD3 R6, P3, R16, R9, RZ ;  /* 0x0000000910067210 */ /* 0x001fe40007f7e0ff */
[----:B--2---:R-:W-:-:S03]  /*16310*/  LEA.HI.X.SX32 R5, R10, R8, 0x1, P4 ;  /* 0x000000080a057211 */ /* 0x004fc600020f0eff */
[----:B------:R0:W-:Y:S01]  /*16320*/  STL [R1+0x9f0], R6 ;  /* 0x0009f00601007387 */ /* 0x0001e20000100800 */
[----:B---3--:R-:W-:-:S03]  /*16330*/  IADD3 R4, P4, R17, R9, RZ ;  /* 0x0000000911047210 */ /* 0x008fc60007f9e0ff */
[----:B------:R2:W-:Y:S04]  /*16340*/  STL [R1+0x9bc], R5 ;  /* 0x0009bc0501007387 */ /* 0x0005e80000100800 */
[----:B------:R3:W-:Y:S01]  /*16350*/  STL [R1+0x9f8], R4 ;  /* 0x0009f80401007387 */ /* 0x0007e20000100800 */
[----:B0-----:R-:W-:Y:S02]  /*16360*/  LEA.HI.X.SX32 R6, R11, R8, 0x1, P5 ;  /* 0x000000080b067211 */ /* 0x001fe400028f0eff */
[----:B--2---:R-:W-:-:S03]  /*16370*/  IADD3 R5, P5, R18, R9, RZ ;  /* 0x0000000912057210 */ /* 0x004fc60007fbe0ff */
[----:B------:R0:W-:Y:S01]  /*16380*/  STL [R1+0x9c4], R6 ;  /* 0x0009c40601007387 */ /* 0x0001e20000100800 */
[----:B---3--:R-:W-:-:S03]  /*16390*/  LEA.HI.X.SX32 R4, R12, R8, 0x1, P6 ;  /* 0x000000080c047211 */ /* 0x008fc600030f0eff */
        /* <DEDUP_REMOVED lines=150> */
[----:B------:R2:W-:Y:S01]  /*16d00*/  STL [R1+0xaf4], R5 ;  /* 0x000af40501007387 */ /* 0x0005e20000100800 */
[----:B------:R-:W-:-:S03]  /*16d10*/  IMAD R123, R3, 0xb, RZ ;  /* 0x0000000b037b7824 */ /* 0x000fc600078e02ff */
[----:B------:R3:W-:Y:S01]  /*16d20*/  STL [R1+0xb30], R4 ;  /* 0x000b300401007387 */ /* 0x0007e20000100800 */
[----:B0-----:R-:W-:Y:S01]  /*16d30*/  LEA.HI.X.SX32 R6, R115, R8, 0x1, P2 ;  /* 0x0000000873067211 */ /* 0x001fe200010f0eff */
[----:B------:R-:W-:Y:S01]  /*16d40*/  IMAD R124, R3, 0xa, RZ ;  /* 0x0000000a037c7824 */ /* 0x000fe200078e02ff */
[----:B--2---:R-:W-:-:S03]  /*16d50*/  IADD3 R5, P2, R122, R9, RZ ;  /* 0x000000097a057210 */ /* 0x004fc60007f5e0ff */
[----:B------:R0:W-:Y:S01]  /*16d60*/  STL [R1+0xafc], R6 ;  /* 0x000afc0601007387 */ /* 0x0001e20000100800 */
[----:B---3--:R-:W-:-:S03]  /*16d70*/  LEA.HI.X.SX32 R4, R116, R8, 0x1, P3 ;  /* 0x0000000874047211 */ /* 0x008fc600018f0eff */
[----:B------:R2:W-:Y:S01]  /*16d80*/  STL [R1+0xb38], R5 ;  /* 0x000b380501007387 */ /* 0x0005e20000100800 */
[----:B------:R-:W-:-:S03]  /*16d90*/  IMAD R125, R3, 0x9, RZ ;  /* 0x00000009037d7824 */ /* 0x000fc600078e02ff */
[----:B------:R3:W-:Y:S01]  /*16da0*/  STL [R1+0xb04], R4 ;  /* 0x000b040401007387 */ /* 0x0007e20000100800 */
[----:B0-----:R-:W-:Y:S02]  /*16db0*/  IADD3 R6, P3, R123, R9, RZ ;  /* 0x000000097b067210 */ /* 0x001fe40007f7e0ff */
[----:B--2---:R-:W-:-:S03]  /*16dc0*/  LEA.HI.X.SX32 R5, R117, R8, 0x1, P4 ;  /* 0x0000000875057211 */ /* 0x004fc600020f0eff */
[----:B------:R0:W-:Y:S01]  /*16dd0*/  STL [R1+0xb40], R6 ;  /* 0x000b400601007387 */ /* 0x0001e20000100800 */
[----:B---3--:R-:W-:-:S03]  /*16de0*/  IADD3 R4, P4, R124, R9, RZ ;  /* 0x000000097c047210 */ /* 0x008fc60007f9e0ff */
[----:B------:R2:W-:Y:S01]  /*16df0*/  STL [R1+0xb0c], R5 ;  /* 0x000b0c0501007387 */ /* 0x0005e20000100800 */
[----:B------:R-:W-:-:S03]  /*16e00*/  IMAD.SHL.U32 R126, R3, 0x8, RZ ;  /* 0x00000008037e7824 */ /* 0x000fc600078e00ff */
        /* <DEDUP_REMOVED lines=17> */
[----:B------:R-:W-:Y:S01]  /*16f20*/  IMAD.SHL.U32 R130, R3, 0x4, RZ ;  /* 0x0000000403827824 */ /* 0x000fe200078e00ff */
        /* <DEDUP_REMOVED lines=25> */
[-C--:B0-----:R-:W-:Y:S02]  /*170c0*/  LEA.HI.X.SX32 R6, R127, R8.reuse, 0x1, P0 ;  /* 0x000000087f067211 */ /* 0x081fe400000f0eff */
[----:B--2---:R-:W-:-:S03]  /*170d0*/  LEA.HI.X.SX32 R5, R128, R8, 0x1, P1 ;  /* 0x0000000880057211 */ /* 0x004fc600008f0eff */
[----:B------:R0:W-:Y:S01]  /*170e0*/  STL [R1+0xb5c], R6 ;  /* 0x000b5c0601007387 */ /* 0x0001e20000100800 */
[----:B---3--:R-:W-:-:S03]  /*170f0*/  LEA.HI.X.SX32 R4, R129, R8, 0x1, P2 ;  /* 0x0000000881047211 */ /* 0x008fc600010f0eff */
[----:B------:R2:W-:Y:S01]  /*17100*/  STL [R1+0xb64], R5 ;  /* 0x000b640501007387 */ /* 0x0005e20000100800 */
[C---:B------:R-:W-:Y:S01]  /*17110*/  IMAD.SHL.U32 R233, R3.reuse, 0x40, RZ ;  /* 0x0000004003e97824 */ /* 0x040fe200078e00ff */
[-C--:B------:R-:W-:Y:S02]  /*17120*/  LEA.HI.X.SX32 R3, R3, R8.reuse, 0x1, P6 ;  /* 0x0000000803037211 */ /* 0x080fe400030f0eff */
[----:B------:R3:W-:Y:S01]  /*17130*/  STL [R1+0xb6c], R4 ;  /* 0x000b6c0401007387 */ /* 0x0007e20000100800 */
[-C--:B0-----:R-:W-:Y:S02]  /*17140*/  LEA.HI.X.SX32 R6, R130, R8.reuse, 0x1, P3 ;  /* 0x0000000882067211 */ /* 0x081fe400018f0eff */
[----:B--2---:R-:W-:-:S03]  /*17150*/  LEA.HI.X.SX32 R5, R131, R8, 0x1, P4 ;  /* 0x0000000883057211 */ /* 0x004fc600020f0eff */
[----:B------:R-:W-:Y:S01]  /*17160*/  STL [R1+0xb74], R6 ;  /* 0x000b740601007387 */ /* 0x000fe20000100800 */
[----:B---3--:R-:W-:-:S03]  /*17170*/  LEA.HI.X.SX32 R4, R132, R8, 0x1, P5 ;  /* 0x0000000884047211 */ /* 0x008fc600028f0eff */
[----:B------:R-:W-:Y:S04]  /*17180*/  STL [R1+0xb7c], R5 ;  /* 0x000b7c0501007387 */ /* 0x000fe80000100800 */
[----:B------:R0:W-:Y:S04]  /*17190*/  STL [R1+0xb84], R4 ;  /* 0x000b840401007387 */ /* 0x0001e80000100800 */
[----:B------:R2:W-:Y:S01]  /*171a0*/  STL [R1+0xb8c], R3 ;  /* 0x000b8c0301007387 */ /* 0x0005e20000100800 */
[C---:B0-----:R-:W-:Y:S02]  /*171b0*/  LOP3.LUT R4, R2.reuse, 0x10, RZ, 0x3c, !PT ;  /* 0x0000001002047812 */ /* 0x041fe400078e3cff */
[----:B--2---:R-:W-:-:S02]  /*171c0*/  LOP3.LUT R3, R2, 0x20, RZ, 0x3c, !PT ;  /* 0x0000002002037812 */ /* 0x004fc400078e3cff */
[----:B------:R-:W-:Y:S01]  /*171d0*/  LOP3.LUT R2, R2, 0x30, RZ, 0x3c, !PT ;  /* 0x0000003002027812 */ /* 0x000fe200078e3cff */
[----:B------:R1:W-:Y:S04]  /*171e0*/  STL [R1+0xfc0], R4 ;  /* 0x000fc00401007387 */ /* 0x0003e80000100800 */
[----:B------:R1:W-:Y:S04]  /*171f0*/  STL [R1+0xfbc], R3 ;  /* 0x000fbc0301007387 */ /* 0x0003e80000100800 */
[----:B------:R1:W-:Y:S01]  /*17200*/  STL [R1+0xfb8], R2 ;  /* 0x000fb80201007387 */ /* 0x0003e20000100800 */
[----:B------:R-:W-:-:S02]  /*17210*/  USGXT.U32 UR20, UR7, 0xe ;  /* 0x0000000e0714789a */ /* 0x000fc40008000000 */
[----:B------:R-:W-:Y:S02]  /*17220*/  UIADD3 UR14, UP1, UR22, 0x2, URZ ;  /* 0x00000002160e7890 */ /* 0x000fe4000ff3e03f */
[----:B------:R-:W-:Y:S01]  /*17230*/  UIADD3 UR12, UP0, UR20, 0x2, URZ ;  /* 0x00000002140c7890 */ /* 0x000fe2000ff1e03f */
[----:B------:R-:W-:Y:S01]  /*17240*/  IMAD.MOV.U32 R89, RZ, RZ, RZ ;  /* 0x000000ffff597224 */ /* 0x000fe200078e00ff */
[----:B------:R-:W-:Y:S01]  /*17250*/  UIADD3.X UR15, UR6, -0x7fffffe0, URZ, UP1, !UPT ;  /* 0x80000020060f7890 */ /* 0x000fe20008ffe43f */
[----:B------:R-:W-:Y:S01]  /*17260*/  CS2R R90, SRZ ;  /* 0x00000000005a7805 */ /* 0x000fe2000001ff00 */
[----:B------:R-:W-:Y:S01]  /*17270*/  UIADD3.X UR13, UR5, -0x7fffffe0, URZ, UP0, !UPT ;  /* 0x80000020050d7890 */ /* 0x000fe200087fe43f */
        /* <DEDUP_REMOVED lines=30> */
[----:B------:R-:W-:Y:S01]  /*17460*/  SHF.R.S32.HI R152, RZ, 0x1f, R233 ;  /* 0x0000001fff987819 */ /* 0x000fe200000114e9 */
[----:B------:R-:W-:Y:S02]  /*17470*/  USHF.R.S32.HI UR5, URZ, 0x1f, UR34 ;  /* 0x0000001f3f057899 */ /* 0x000fe40008011422 */
[----:B------:R-:W-:Y:S02]  /*17480*/  UIADD3.64 UR18, UR14, 0x3fe, URZ ;  /* 0x000003fe0e127897 */ /* 0x000fe4000fffe03f */
[----:B------:R-:W-:-:S02]  /*17490*/  UIADD3.64 UR10, UR14, 0x400, URZ ;  /* 0x000004000e0a7897 */ /* 0x000fc4000fffe03f */
[----:B------:R-:W-:Y:S02]  /*174a0*/  UIADD3.64 UR24, UR12, 0xfe, URZ ;  /* 0x000000fe0c187897 */ /* 0x000fe4000fffe03f */
[----:B------:R-:W-:Y:S01]  /*174b0*/  UIADD3.64 UR28, UR12, 0x100, URZ ;  /* 0x000001000c1c7897 */ /* 0x000fe2000fffe03f */
[----:B------:R-:W-:Y:S01]  /*174c0*/  UMOV UR23, 0x80000020 ;  /* 0x8000002000177882 */ /* 0x000fe20000000000 */
[----:B-1----:R-:W-:-:S10]  /*174d0*/  UMOV UR21, 0x80000020 ;  /* 0x8000002000157882 */ /* 0x002fd40000000000 */
.L_x_2:
[----:B------:R-:W2:Y:S01]  /*174e0*/  LDL R152, [R1+0xb90] ;  /* 0x000b900001987983 */ /* 0x000ea20000100800 */
[----:B------:R-:W0:Y:S03]  /*174f0*/  LDC R2, c[0x0][0x230] ;  /* 0x00008c00ff027b82 */ /* 0x000e260000000800 */
[----:B------:R-:W3:Y:S04]  /*17500*/  LDL R233, [R1+0xb80] ;  /* 0x000b800001e97983 */ /* 0x000ee80000100800 */
[----:B------:R-:W4:Y:S04]  /*17510*/  LDL R154, [R1+0xb74] ;  /* 0x000b7400019a7983 */ /* 0x000f280000100800 */
[----:B------:R-:W4:Y:S04]  /*17520*/  LDL R153, [R1+0xb6c] ;  /* 0x000b6c0001997983 */ /* 0x000f280000100800 */
[----:B------:R1:W-:Y:S04]  /*17530*/  STL [R1+0x13b0], R37 ;  /* 0x0013b02501007387 */ /* 0x0003e80000100800 */
[----:B-1----:R-:W4:Y:S04]  /*17540*/  LDL R37, [R1+0xb7c] ;  /* 0x000b7c0001257983 */ /* 0x002f280000100800 */
[----:B------:R1:W-:Y:S04]  /*17550*/  STL [R1+0x13ac], R34 ;  /* 0x0013ac2201007387 */ /* 0x0003e80000100800 */
[----:B-1----:R-:W3:Y:S04]  /*17560*/  LDL R34, [R1+0xb88] ;  /* 0x000b880001227983 */ /* 0x002ee80000100800 */
[----:B------:R1:W-:Y:S04]  /*17570*/  STL [R1+0x13a8], R35 ;  /* 0x0013a82301007387 */ /* 0x0003e80000100800 */
[----:B-1----:R-:W4:Y:S04]  /*17580*/  LDL R35, [R1+0xb84] ;  /* 0x000b840001237983 */ /* 0x002f280000100800 */
[----:B------:R1:W-:Y:S04]  /*17590*/  STL [R1+0x13a4], R32 ;  /* 0x0013a42001007387 */ /* 0x0003e80000100800 */
[----:B-1----:R-:W3:Y:S01]  /*175a0*/  LDL R32, [R1+0xb8c] ;  /* 0x000b8c0001207983 */ /* 0x002ee20000100800 */
[----:B0-----:R-:W-:Y:S01]  /*175b0*/  IMAD R2, R234, -0x40, R2 ;  /* 0xffffffc0ea027824 */ /* 0x001fe200078e0202 */
[----:B------:R-:W-:-:S02]  /*175c0*/  PRMT R201, RZ, 0x7610, R201 ;  /* 0x00007610ffc97816 */ /* 0x000fc400000000c9 */
[----:B------:R-:W-:Y:S02]  /*175d0*/  STL [R1+0x13a0], R33 ;  /* 0x0013a02101007387 */ /* 0x000fe40000100800 */
[C---:B------:R-:W-:Y:S02]  /*175e0*/  ISETP.GT.AND P0, PT, R2.reuse, RZ, PT ;  /* 0x000000ff0200720c */ /* 0x040fe40003f04270 */
[----:B------:R-:W-:Y:S01]  /*175f0*/  STL [R1+0x139c], R30 ;  /* 0x00139c1e01007387 */ /* 0x000fe20000100800 */
[----:B------:R-:W-:-:S03]  /*17600*/  ISETP.GT.AND P1, PT, R2, 0x1, PT ;  /* 0x000000010200780c */ /* 0x000fc60003f24270 */
[----:B------:R-:W-:Y:S04]  /*17610*/  STL [R1+0x1398], R31 ;  /* 0x0013981f01007387 */ /* 0x000fe80000100800 */
[----:B------:R-:W-:Y:S03]  /*17620*/  STL [R1+0x1394], R28 ;  /* 0x0013941c01007387 */ /* 0x000fe60000100800 */
[----:B------:R-:W-:Y:S01]  /*17630*/  @P0 IMAD.MOV.U32 R4, RZ, RZ, R9 ;  /* 0x000000ffff040224 */ /* 0x000fe200078e0009 */
[----:B------:R-:W-:Y:S01]  /*17640*/  STL [R1+0x1390], R29 ;  /* 0x0013901d01007387 */ /* 0x000fe20000100800 */
[----:B------:R-:W-:-:S03]  /*17650*/  @P0 IMAD.MOV.U32 R5, RZ, RZ, R8 ;  /* 0x000000ffff050224 */ /* 0x000fc600078e0008 */
[----:B------:R-:W-:Y:S04]  /*17660*/  STL [R1+0x138c], R26 ;  /* 0x00138c1a01007387 */ /* 0x000fe80000100800 */
        /* <DEDUP_REMOVED lines=36> */
[----:B-----5:R-:W-:Y:S04]  /*178b0*/  STL [R1+0x1030], R0 ;  /* 0x0010300001007387 */ /* 0x020fe80000100800 */
[----:B------:R-:W-:Y:S04]  /*178c0*/  STL [R1+0x1334], R234 ;  /* 0x001334ea01007387 */ /* 0x000fe80000100800 */
[----:B------:R0:W-:Y:S04]  /*178d0*/  STL [R1+0x1330], R8 ;  /* 0x0013300801007387 */ /* 0x0001e80000100800 */
[----:B------:R2:W4:Y:S04]  /*178e0*/  @P0 LDG.E.U8 R201, desc[UR32][R4.64] ;  /* 0x0000002004c90981 */ /* 0x000528000c1e1100 */
[----:B0-----:R-:W4:Y:S04]  /*178f0*/  LDL.LU R8, [R1+0xb78] ;  /* 0x000b780001087983 */ /* 0x001f280000300800 */
[----:B------:R-:W4:Y:S04]  /*17900*/  LDL R33, [R1+0xb64] ;  /* 0x000b640001217983 */ /* 0x000f280000100800 */
[----:B------:R-:W4:Y:S04]  /*17910*/  LDL R26, [R1+0xb5c] ;  /* 0x000b5c00011a7983 */ /* 0x000f280000100800 */
[----:B------:R-:W4:Y:S01]  /*17920*/  LDL R24, [R1+0xb60] ;  /* 0x000b600001187983 */ /* 0x000f220000100800 */
[----:B--2---:R-:W-:-:S02]  /*17930*/  @P1 IMAD.MOV.U32 R4, RZ, RZ, R152 ;  /* 0x000000ffff041224 */ /* 0x004fc400078e0098 */
[----:B---3--:R-:W-:Y:S02]  /*17940*/  @P1 IMAD.MOV.U32 R5, RZ, RZ, R32 ;  /* 0x000000ffff051224 */ /* 0x008fe400078e0020 */
[----:B------:R-:W2:Y:S04]  /*17950*/  LDL R32, [R1+0xb68] ;  /* 0x000b680001207983 */ /* 0x000ea80000100800 */
[----:B------:R-:W3:Y:S01]  /*17960*/  LDL.LU R152, [R1+0xb70] ;  /* 0x000b700001987983 */ /* 0x000ee20000300800 */
[----:B------:R-:W-:Y:S02]  /*17970*/  ISETP.GT.AND P0, PT, R2, 0x2, PT ;  /* 0x000000020200780c */ /* 0x000fe40003f04270 */
[----:B------:R-:W-:Y:S01]  /*17980*/  PRMT R3, RZ, 0x7610, R3 ;  /* 0x00007610ff037816 */ /* 0x000fe20000000003 */
[----:B------:R-:W2:Y:S04]  /*17990*/  LDL R31, [R1+0xb58] ;  /* 0x000b5800011f7983 */ /* 0x000ea80000100800 */
[----:B------:R-:W2:Y:S04]  /*179a0*/  LDL R25, [R1+0xb4c] ;  /* 0x000b4c0001197983 */ /* 0x000ea80000100800 */
[----:B------:R0:W2:Y:S04]  /*179b0*/  @P1 LDG.E.U8 R3, desc[UR32][R4.64] ;  /* 0x0000002004031981 */ /* 0x0000a8000c1e1100 */
[----:B------:R-:W2:Y:S04]  /*179c0*/  LDL R0, [R1+0xb50] ;  /* 0x000b500001007983 */ /* 0x000ea80000100800 */
[----:B------:R-:W2:Y:S01]  /*179d0*/  LDL R30, [R1+0xb44] ;  /* 0x000b4400011e7983 */ /* 0x000ea20000100800 */
[----:B0-----:R-:W-:-:S03]  /*179e0*/  @P0 IMAD.MOV.U32 R4, RZ, RZ, R34 ;  /* 0x000000ffff040224 */ /* 0x001fc600078e0022 */
[----:B------:R-:W2:Y:S04]  /*179f0*/  LDL R34, [R1+0xb54] ;  /* 0x000b540001227983 */ /* 0x000ea80000100800 */
[----:B------:R-:W2:Y:S01]  /*17a00*/  LDL R29, [R1+0xb48] ;  /* 0x000b4800011d7983 */ /* 0x000ea20000100800 */
[C---:B------:R-:W-:Y:S01]  /*17a10*/  ISETP.GT.AND P1, PT, R2.reuse, 0x3, PT ;  /* 0x000000030200780c */ /* 0x040fe20003f24270 */
[----:B----4-:R-:W-:Y:S01]  /*17a20*/  @P0 IMAD.MOV.U32 R5, RZ, RZ, R35 ;  /* 0x000000ffff050224 */ /* 0x010fe200078e0023 */
[----:B------:R-:W-:Y:S01]  /*17a30*/  PRMT R200, RZ, 0x7610, R200 ;  /* 0x00007610ffc87816 */ /* 0x000fe200000000c8 */
[----:B------:R-:W4:Y:S01]  /*17a40*/  LDL R28, [R1+0xb3c] ;  /* 0x000b3c00011c7983 */ /* 0x000f220000100800 */
[----:B------:R-:W-:Y:S02]  /*17a50*/  PRMT R199, RZ, 0x7610, R199 ;  /* 0x00007610ffc77816 */ /* 0x000fe400000000c7 */
[----:B------:R-:W-:Y:S01]  /*17a60*/  PRMT R198, RZ, 0x7610, R198 ;  /* 0x00007610ffc67816 */ /* 0x000fe200000000c6 */
[----:B------:R-:W4:Y:S04]  /*17a70*/  LDL R27, [R1+0xb40] ;  /* 0x000b4000011b7983 */ /* 0x000f280000100800 */
[----:B------:R0:W4:Y:S01]  /*17a80*/  @P0 LDG.E.U8 R200, desc[UR32][R4.64] ;  /* 0x0000002004c80981 */ /* 0x000122000c1e1100 */
[----:B------:R-:W-:Y:S01]  /*17a90*/  ISETP.GT.AND P0, PT, R2, 0x4, PT ;  /* 0x000000040200780c */ /* 0x000fe20003f04270 */
[----:B0-----:R-:W-:-:S02]  /*17aa0*/  @P1 IMAD.MOV.U32 R4, RZ, RZ, R233 ;  /* 0x000000ffff041224 */ /* 0x001fc400078e00e9 */
[----:B------:R-:W-:-:S05]  /*17ab0*/  @P1 IMAD.MOV.U32 R5, RZ, RZ, R37 ;  /* 0x000000ffff051224 */ /* 0x000fca00078e0025 */
[----:B------:R0:W4:Y:S01]  /*17ac0*/  @P1 LDG.E.U8 R199, desc[UR32][R4.64] ;  /* 0x0000002004c71981 */ /* 0x000122000c1e1100 */
[----:B------:R-:W-:Y:S02]  /*17ad0*/  ISETP.GT.AND P1, PT, R2, 0x5, PT ;  /* 0x000000050200780c */ /* 0x000fe40003f24270 */
[----:B------:R-:W-:Y:S02]  /*17ae0*/  PRMT R197, RZ, 0x7610, R197 ;  /* 0x00007610ffc57816 */ /* 0x000fe400000000c5 */
[----:B0-----:R-:W-:Y:S01]  /*17af0*/  @P0 IMAD.MOV.U32 R5, RZ, RZ, R154 ;  /* 0x000000ffff050224 */ /* 0x001fe200078e009a */
[----:B------:R-:W-:Y:S01]  /*17b00*/  PRMT R196, RZ, 0x7610, R196 ;  /* 0x00007610ffc47816 */ /* 0x000fe200000000c4 */
[----:B------:R-:W-:-:S05]  /*17b10*/  @P0 IMAD.MOV.U32 R4, RZ, RZ, R8 ;  /* 0x000000ffff040224 */ /* 0x000fca00078e0008 */
[----:B------:R0:W4:Y:S01]  /*17b20*/  @P0 LDG.E.U8 R198, desc[UR32][R4.64] ;  /* 0x0000002004c60981 */ /* 0x000122000c1e1100 */
[----:B------:R-:W-:Y:S01]  /*17b30*/  ISETP.GT.AND P0, PT, R2, 0x6, PT ;  /* 0x000000060200780c */ /* 0x000fe20003f04270 */
[----:B0-----:R-:W-:Y:S02]  /*17b40*/  @P1 IMAD.MOV.U32 R5, RZ, RZ, R153 ;  /* 0x000000ffff051224 */ /* 0x001fe400078e0099 */
[----:B---3--:R-:W-:-:S05]  /*17b50*/  @P1 IMAD.MOV.U32 R4, RZ, RZ, R152 ;  /* 0x000000ffff041224 */ /* 0x008fca00078e0098 */
[----:B------:R2:W3:Y:S01]  /*17b60*/  @P1 LDG.E.U8 R197, desc[UR32][R4.64] ;  /* 0x0000002004c51981 */ /* 0x0004e2000c1e1100 */
[----:B------:R-:W-:-:S04]  /*17b70*/  ISETP.GT.AND P1, PT, R2, 0x7, PT ;  /* 0x000000070200780c */ /* 0x000fc80003f24270 */
[----:B--2---:R-:W-:Y:S02]  /*17b80*/  @P0 IMAD.MOV.U32 R4, RZ, RZ, R32 ;  /* 0x000000ffff040224 */ /* 0x004fe400078e0020 */
[----:B------:R-:W-:Y:S01]  /*17b90*/  @P0 IMAD.MOV.U32 R5, RZ, RZ, R33 ;  /* 0x000000ffff050224 */ /* 0x000fe200078e0021 */
[----:B------:R-:W2:Y:S04]  /*17ba0*/  LDL R32, [R1+0xb38] ;  /* 0x000b380001207983 */ /* 0x000ea80000100800 */
[----:B------:R-:W3:Y:S04]  /*17bb0*/  LDL R33, [R1+0xb34] ;  /* 0x000b340001217983 */ /* 0x000ee80000100800 */
[----:B------:R0:W3:Y:S02]  /*17bc0*/  @P0 LDG.E.U8 R196, desc[UR32][R4.64] ;  /* 0x0000002004c40981 */ /* 0x0000e4000c1e1100 */
[----:B0-----:R-:W-:-:S02]  /*17bd0*/  @P1 IMAD.MOV.U32 R4, RZ, RZ, R24 ;  /* 0x000000ffff041224 */ /* 0x001fc400078e0018 */
[----:B------:R-:W3:Y:S01]  /*17be0*/  LDL R24, [R1+0xb30] ;  /* 0x000b300001187983 */ /* 0x000ee20000100800 */
[----:B------:R-:W-:Y:S01]  /*17bf0*/  ISETP.GT.AND P0, PT, R2, 0x8, PT ;  /* 0x000000080200780c */ /* 0x000fe20003f04270 */
[----:B------:R-:W-:Y:S01]  /*17c00*/  @P1 IMAD.MOV.U32 R5, RZ, RZ, R26 ;  /* 0x000000ffff051224 */ /* 0x000fe200078e001a */
[----:B------:R-:W-:Y:S01]  /*17c10*/  PRMT R195, RZ, 0x7610, R195 ;  /* 0x00007610ffc37816 */ /* 0x000fe200000000c3 */
[----:B------:R-:W3:Y:S01]  /*17c20*/  LDL R26, [R1+0xb2c] ;  /* 0x000b2c00011a7983 */ /* 0x000ee20000100800 */
[----:B------:R-:W-:-:S04]  /*17c30*/  PRMT R194, RZ, 0x7610, R194 ;  /* 0x00007610ffc27816 */ /* 0x000fc800000000c2 */
[----:B------:R0:W3:Y:S01]  /*17c40*/  @P1 LDG.E.U8 R195, desc[UR32][R4.64] ;  /* 0x0000002004c31981 */ /* 0x0000e2000c1e1100 */
[----:B------:R-:W-:-:S04]  /*17c50*/  ISETP.GT.AND P1, PT, R2, 0x9, PT ;  /* 0x000000090200780c */ /* 0x000fc80003f24270 */
[----:B0-----:R-:W-:Y:S02]  /*17c60*/  @P0 IMAD.MOV.U32 R4, RZ, RZ, R31 ;  /* 0x000000ffff040224 */ /* 0x001fe400078e001f */
[----:B------:R-:W-:Y:S01]  /*17c70*/  @P0 IMAD.MOV.U32 R5, RZ, RZ, R34 ;  /* 0x000000ffff050224 */ /* 0x000fe200078e0022 */
[----:B------:R-:W3:Y:S04]  /*17c80*/  LDL R31, [R1+0xb28] ;  /* 0x000b2800011f7983 */ /* 0x000ee80000100800 */
[----:B------:R-:W3:Y:S04]  /*17c90*/  LDL R34, [R1+0xb24] ;  /* 0x000b240001227983 */ /* 0x000ee80000100800 */
[----:B------:R0:W3:Y:S01]  /*17ca0*/  @P0 LDG.E.U8 R194, desc[UR32][R4.64] ;  /* 0x0000002004c20981 */ /* 0x0000e2000c1e1100 */
[----:B------:R-:W-:-:S02]  /*17cb0*/  ISETP.GT.AND P0, PT, R2, 0xa, PT ;  /* 0x0000000a0200780c */ /* 0x000fc40003f04270 */
[----:B------:R-:W-:Y:S01]  /*17cc0*/  PRMT R193, RZ, 0x7610, R193 ;  /* 0x00007610ffc17816 */ /* 0x000fe200000000c1 */
[----:B0-----:R-:W-:Y:S02]  /*17cd0*/  @P1 IMAD.MOV.U32 R4, RZ, RZ, R0 ;  /* 0x000000ffff041224 */ /* 0x001fe400078e0000 */
[----:B------:R-:W-:Y:S01]  /*17ce0*/  @P1 IMAD.MOV.U32 R5, RZ, RZ, R25 ;  /* 0x000000ffff051224 */ /* 0x000fe200078e0019 */
[----:B------:R-:W3:Y:S04]  /*17cf0*/  LDL R0, [R1+0xb20] ;  /* 0x000b200001007983 */ /* 0x000ee80000100800 */
[----:B------:R-:W3:Y:S04]  /*17d00*/  LDL R25, [R1+0xb1c] ;  /* 0x000b1c0001197983 */ /* 0x000ee80000100800 */
[----:B------:R0:W3:Y:S02]  /*17d10*/  @P1 LDG.E.U8 R193, desc[UR32][R4.64] ;  /* 0x0000002004c11981 */ /* 0x0000e4000c1e1100 */
[----:B0-----:R-:W-:-:S02]  /*17d20*/  @P0 IMAD.MOV.U32 R4, RZ, RZ, R29 ;  /* 0x000000ffff040224 */ /* 0x001fc400078e001d */
[----:B------:R-:W-:Y:S01]  /*17d30*/  @P0 IMAD.MOV.U32 R5, RZ, RZ, R30 ;  /* 0x000000ffff050224 */ /* 0x000fe200078e001e */
[----:B------:R-:W3:Y:S04]  /*17d40*/  LDL R29, [R1+0xb18] ;  /* 0x000b1800011d7983 */ /* 0x000ee80000100800 */
[----:B------:R-:W3:Y:S01]  /*17d50*/  LDL R30, [R1+0xb14] ;  /* 0x000b1400011e7983 */ /* 0x000ee20000100800 */
[----:B------:R-:W-:Y:S02]  /*17d60*/  ISETP.GT.AND P1, PT, R2, 0xb, PT ;  /* 0x0000000b0200780c */ /* 0x000fe40003f24270 */
[----:B------:R-:W-:Y:S02]  /*17d70*/  PRMT R192, RZ, 0x7610, R192 ;  /* 0x00007610ffc07816 */ /* 0x000fe400000000c0 */
[----:B------:R-:W-:-:S04]  /*17d80*/  PRMT R191, RZ, 0x7610, R191 ;  /* 0x00007610ffbf7816 */ /* 0x000fc800000000bf */
[----:B------:R4:W3:Y:S01]  /*17d90*/  @P0 LDG.E.U8 R192, desc[UR32][R4.64] ;  /* 0x0000002004c00981 */ /* 0x0008e2000c1e1100 */
[----:B------:R-:W-:-:S04]  /*17da0*/  ISETP.GT.AND P0, PT, R2, 0xc, PT ;  /* 0x0000000c0200780c */ /* 0x000fc80003f04270 */
[----:B----4-:R-:W-:Y:S02]  /*17db0*/  @P1 IMAD.MOV.U32 R4, RZ, RZ, R27 ;  /* 0x000000ffff041224 */ /* 0x010fe400078e001b */
[----:B------:R-:W-:Y:S01]  /*17dc0*/  @P1 IMAD.MOV.U32 R5, RZ, RZ, R28 ;  /* 0x000000ffff051224 */ /* 0x000fe200078e001c */
[----:B------:R-:W4:Y:S04]  /*17dd0*/  LDL R27, [R1+0xb10] ;  /* 0x000b1000011b7983 */ /* 0x000f280000100800 */
[----:B------:R-:W4:Y:S04]  /*17de0*/  LDL R28, [R1+0xb0c] ;  /* 0x000b0c00011c7983 */ /* 0x000f280000100800 */
[----:B------:R2:W4:Y:S01]  /*17df0*/  @P1 LDG.E.U8 R191, desc[UR32][R4.64] ;  /* 0x0000002004bf1981 */ /* 0x000522000c1e1100 */
[----:B------:R-:W-:-:S02]  /*17e00*/  ISETP.GT.AND P1, PT, R2, 0xd, PT ;  /* 0x0000000d0200780c */ /* 0x000fc40003f24270 */
[----:B------:R-:W-:Y:S01]  /*17e10*/  PRMT R190, RZ, 0x7610, R190 ;  /* 0x00007610ffbe7816 */ /* 0x000fe200000000be */
[----:B--2---:R-:W-:Y:S02]  /*17e20*/  @P0 IMAD.MOV.U32 R4, RZ, RZ, R32 ;  /* 0x000000ffff040224 */ /* 0x004fe400078e0020 */
[----:B------:R-:W2:Y:S01]  /*17e30*/  LDL R32, [R1+0xb08] ;  /* 0x000b080001207983 */ /* 0x000ea20000100800 */
[----:B---3--:R-:W-:-:S03]  /*17e40*/  @P0 IMAD.MOV.U32 R5, RZ, RZ, R33 ;  /* 0x000000ffff050224 */ /* 0x008fc600078e0021 */
[----:B------:R-:W3:Y:S04]  /*17e50*/  LDL R33, [R1+0xb04] ;  /* 0x000b040001217983 */ /* 0x000ee80000100800 */
[----:B------:R0:W3:Y:S02]  /*17e60*/  @P0 LDG.E.U8 R190, desc[UR32][R4.64] ;  /* 0x0000002004be0981 */ /* 0x0000e4000c1e1100 */
[----:B0-----:R-:W-:Y:S02]  /*17e70*/  @P1 IMAD.MOV.U32 R4, RZ, RZ, R24 ;  /* 0x000000ffff041224 */ /* 0x001fe400078e0018 */
        /* <DEDUP_REMOVED lines=9> */
[----:B------:R-:W3:Y:S01]  /*17f10*/  LDL R31, [R1+0xaf8] ;  /* 0x000af800011f7983 */ /* 0x000ee20000100800 */
[----:B------:R-:W-:-:S03]  /*17f20*/  @P0 IMAD.MOV.U32 R5, RZ, RZ, R34 ;  /* 0x000000ffff050224 */ /* 0x000fc600078e0022 */
[----:B------:R-:W3:Y:S04]  /*17f30*/  LDL R34, [R1+0xaf4] ;  /* 0x000af40001227983 */ /* 0x000ee80000100800 */
[----:B------:R0:W3:Y:S01]  /*17f40*/  @P0 LDG.E.U8 R7, desc[UR32][R4.64] ;  /* 0x0000002004070981 */ /* 0x0000e2000c1e1100 */
[----:B------:R-:W-:Y:S02]  /*17f50*/  ISETP.GT.AND P0, PT, R2, 0x10, PT ;  /* 0x000000100200780c */ /* 0x000fe40003f04270 */
[----:B------:R-:W-:Y:S01]  /*17f60*/  PRMT R6, RZ, 0x7610, R6 ;  /* 0x00007610ff067816 */ /* 0x000fe20000000006 */
[----:B0-----:R-:W-:Y:S02]  /*17f70*/  @P1 IMAD.MOV.U32 R4, RZ, RZ, R0 ;  /* 0x000000ffff041224 */ /* 0x001fe400078e0000 */
[----:B------:R-:W3:Y:S01]  /*17f80*/  LDL R0, [R1+0xaf0] ;  /* 0x000af00001007983 */ /* 0x000ee20000100800 */
[----:B------:R-:W-:-:S03]  /*17f90*/  @P1 IMAD.MOV.U32 R5, RZ, RZ, R25 ;  /* 0x000000ffff051224 */ /* 0x000fc600078e0019 */
[----:B------:R-:W3:Y:S04]  /*17fa0*/  LDL R25, [R1+0xaec] ;  /* 0x000aec0001197983 */ /* 0x000ee80000100800 */
[----:B------:R0:W3:Y:S02]  /*17fb0*/  @P1 LDG.E.U8 R6, desc[UR32][R4.64] ;  /* 0x0000002004061981 */ /* 0x0000e4000c1e1100 */
[----:B0-----:R-:W-:Y:S02]  /*17fc0*/  @P0 IMAD.MOV.U32 R4, RZ, RZ, R29 ;  /* 0x000000ffff040224 */ /* 0x001fe400078e001d */
[----:B------:R-:W3:Y:S01]  /*17fd0*/  LDL R29, [R1+0xae8] ;  /* 0x000ae800011d7983 */ /* 0x000ee20000100800 */
[----:B------:R-:W-:-:S03]  /*17fe0*/  @P0 IMAD.MOV.U32 R5, RZ, RZ, R30 ;  /* 0x000000ffff050224 */ /* 0x000fc600078e001e */
[----:B------:R-:W3:Y:S01]  /*17ff0*/  LDL R30, [R1+0xae4] ;  /* 0x000ae400011e7983 */ /* 0x000ee20000100800 */
[----:B------:R-:W-:Y:S02]  /*18000*/  ISETP.GT.AND P1, PT, R2, 0x11, PT ;  /* 0x000000110200780c */ /* 0x000fe40003f24270 */
[----:B------:R-:W-:Y:S02]  /*18010*/  PRMT R188, RZ, 0x7610, R188 ;  /* 0x00007610ffbc7816 */ /* 0x000fe400000000bc */
[----:B------:R-:W-:-:S04]  /*18020*/  PRMT R187, RZ, 0x7610, R187 ;  /* 0x00007610ffbb7816 */ /* 0x000fc800000000bb */
[----:B------:R4:W3:Y:S01]  /*18030*/  @P0 LDG.E.U8 R188, desc[UR32][R4.64] ;  /* 0x0000002004bc0981 */ /* 0x0008e2000c1e1100 */
[----:B------:R-:W-:-:S04]  /*18040*/  ISETP.GT.AND P0, PT, R2, 0x12, PT ;  /* 0x000000120200780c */ /* 0x000fc80003f04270 */
[----:B----4-:R-:W-:Y:S02]  /*18050*/  @P1 IMAD.MOV.U32 R4, RZ, RZ, R27 ;  /* 0x000000ffff041224 */ /* 0x010fe400078e001b */
[----:B------:R-:W4:Y:S01]  /*18060*/  LDL R27, [R1+0xae0] ;  /* 0x000ae000011b7983 */ /* 0x000f220000100800 */
[----:B------:R-:W-:-:S03]  /*18070*/  @P1 IMAD.MOV.U32 R5, RZ, RZ, R28 ;  /* 0x000000ffff051224 */ /* 0x000fc600078e001c */
[----:B------:R-:W4:Y:S04]  /*18080*/  LDL R28, [R1+0xadc] ;  /* 0x000adc00011c7983 */ /* 0x000f280000100800 */
[----:B------:R2:W4:Y:S01]  /*18090*/  @P1 LDG.E.U8 R187, desc[UR32][R4.64] ;  /* 0x0000002004bb1981 */ /* 0x000522000c1e1100 */
[----:B------:R-:W-:Y:S02]  /*180a0*/  ISETP.GT.AND P1, PT, R2, 0x13, PT ;  /* 0x000000130200780c */ /* 0x000fe40003f24270 */
        /* <DEDUP_REMOVED lines=183> */
[----:B0-----:R-:W-:Y:S01]  /*18c20*/  @P0 IMAD.MOV.U32 R4, RZ, RZ, R31 ;  /* 0x000000ffff040224 */ /* 0x001fe200078e001f */
[----:B------:R-:W-:Y:S01]  /*18c30*/  PRMT R159, RZ, 0x7610, R159 ;  /* 0x00007610ff9f7816 */ /* 0x000fe2000000009f */
[----:B------:R-:W3:Y:S01]  /*18c40*/  LDL R31, [R1+0xa08] ;  /* 0x000a0800011f7983 */ /* 0x000ee20000100800 */
[----:B------:R-:W-:-:S05]  /*18c50*/  @P0 IMAD.MOV.U32 R5, RZ, RZ, R34 ;  /* 0x000000ffff050224 */ /* 0x000fca00078e0022 */
[----:B------:R0:W3:Y:S01]  /*18c60*/  @P0 LDG.E.U8 R160, desc[UR32][R4.64] ;  /* 0x0000002004a00981 */ /* 0x0000e2000c1e1100 */
[----:B------:R-:W-:Y:S01]  /*18c70*/  ISETP.GT.AND P0, PT, R2, 0x2e, PT ;  /* 0x0000002e0200780c */ /* 0x000fe20003f04270 */
        /* <DEDUP_REMOVED lines=8> */
[----:B------:R-:W3:Y:S04]  /*18d00*/  LDL R30, [R1+0x9f4] ;  /* 0x0009f400011e7983 */ /* 0x000ee80000100800 */
[----:B------:R-:W3:Y:S01]  /*18d10*/  LDL.LU R35, [R1+0xa04] ;  /* 0x000a040001237983 */ /* 0x000ee20000300800 */
[C---:B------:R-:W-:Y:S02]  /*18d20*/  ISETP.GT.AND P1, PT, R2.reuse, 0x2f, PT ;  /* 0x0000002f0200780c */ /* 0x040fe40003f24270 */
[----:B------:R-:W-:Y:S01]  /*18d30*/  PRMT R158, RZ, 0x7610, R158 ;  /* 0x00007610ff9e7816 */ /* 0x000fe2000000009e */
[----:B------:R-:W3:Y:S01]  /*18d40*/  LDL R127, [R1+0x9dc] ;  /* 0x0009dc00017f7983 */ /* 0x000ee20000100800 */
[----:B------:R-:W-:Y:S02]  /*18d50*/  PRMT R156, RZ, 0x7610, R156 ;  /* 0x00007610ff9c7816 */ /* 0x000fe4000000009c */
[----:B------:R-:W-:Y:S01]  /*18d60*/  PRMT R157, RZ, 0x7610, R157 ;  /* 0x00007610ff9d7816 */ /* 0x000fe2000000009d */
[----:B------:R-:W3:Y:S04]  /*18d70*/  LDL R126, [R1+0x9e0] ;  /* 0x0009e000017e7983 */ /* 0x000ee80000100800 */
[----:B------:R4:W3:Y:S01]  /*18d80*/  @P0 LDG.E.U8 R158, desc[UR32][R4.64] ;  /* 0x00000020049e0981 */ /* 0x0008e2000c1e1100 */
[----:B------:R-:W-:-:S02]  /*18d90*/  ISETP.GT.AND P0, PT, R2, 0x30, PT ;  /* 0x000000300200780c */ /* 0x000fc40003f04270 */
[----:B------:R-:W-:Y:S01]  /*18da0*/  PRMT R23, RZ, 0x7610, R23 ;  /* 0x00007610ff177816 */ /* 0x000fe20000000017 */
[----:B------:R-:W3:Y:S01]  /*18db0*/  LDL R125, [R1+0x9cc] ;  /* 0x0009cc00017d7983 */ /* 0x000ee20000100800 */
[----:B------:R-:W-:-:S03]  /*18dc0*/  PRMT R22, RZ, 0x7610, R22 ;  /* 0x00007610ff167816 */ /* 0x000fc60000000016 */
[----:B------:R-:W3:Y:S01]  /*18dd0*/  LDL R37, [R1+0x9d0] ;  /* 0x0009d00001257983 */ /* 0x000ee20000100800 */
[----:B----4-:R-:W-:Y:S02]  /*18de0*/  @P1 IMAD.MOV.U32 R4, RZ, RZ, R27 ;  /* 0x000000ffff041224 */ /* 0x010fe400078e001b */
[----:B------:R-:W-:Y:S01]  /*18df0*/  @P1 IMAD.MOV.U32 R5, RZ, RZ, R28 ;  /* 0x000000ffff051224 */ /* 0x000fe200078e001c */
[----:B------:R-:W4:Y:S04]  /*18e00*/  LDL R27, [R1+0x9f0] ;  /* 0x0009f000011b7983 */ /* 0x000f280000100800 */
[----:B------:R2:W4:Y:S01]  /*18e10*/  @P1 LDG.E.U8 R156, desc[UR32][R4.64] ;  /* 0x00000020049c1981 */ /* 0x000522000c1e1100 */
[----:B------:R-:W-:-:S03]  /*18e20*/  ISETP.GT.AND P1, PT, R2, 0x31, PT ;  /* 0x000000310200780c */ /* 0x000fc60003f24270 */
[----:B------:R-:W4:Y:S04]  /*18e30*/  LDL R28, [R1+0x9ec] ;  /* 0x0009ec00011c7983 */ /* 0x000f280000100800 */
[----:B------:R-:W4:Y:S01]  /*18e40*/  LDL R34, [R1+0x9c4] ;  /* 0x0009c40001227983 */ /* 0x000f220000100800 */
[----:B--2---:R-:W-:Y:S01]  /*18e50*/  @P0 IMAD.MOV.U32 R4, RZ, RZ, R32 ;  /* 0x000000ffff040224 */ /* 0x004fe200078e0020 */
[----:B------:R-:W-:Y:S02]  /*18e60*/  PRMT R21, RZ, 0x7610, R21 ;  /* 0x00007610ff157816 */ /* 0x000fe40000000015 */
[----:B------:R-:W2:Y:S01]  /*18e70*/  LDL R32, [R1+0x9bc] ;  /* 0x0009bc0001207983 */ /* 0x000ea20000100800 */
[----:B---3--:R-:W-:-:S03]  /*18e80*/  @P0 IMAD.MOV.U32 R5, RZ, RZ, R33 ;  /* 0x000000ffff050224 */ /* 0x008fc600078e0021 */
[----:B------:R-:W3:Y:S04]  /*18e90*/  LDL R33, [R1+0x9c8] ;  /* 0x0009c80001217983 */ /* 0x000ee80000100800 */
[----:B------:R0:W2:Y:S02]  /*18ea0*/  @P0 LDG.E.U8 R157, desc[UR32][R4.64] ;  /* 0x00000020049d0981 */ /* 0x0000a4000c1e1100 */
[----:B0-----:R-:W-:Y:S02]  /*18eb0*/  @P1 IMAD.MOV.U32 R4, RZ, RZ, R24 ;  /* 0x000000ffff041224 */ /* 0x001fe400078e0018 */
[----:B------:R-:W3:Y:S01]  /*18ec0*/  LDL R24, [R1+0x9e8] ;  /* 0x0009e80001187983 */ /* 0x000ee20000100800 */
[----:B------:R-:W-:Y:S01]  /*18ed0*/  ISETP.GT.AND P0, PT, R2, 0x32, PT ;  /* 0x000000320200780c */ /* 0x000fe20003f04270 */
[----:B------:R-:W-:-:S02]  /*18ee0*/  @P1 IMAD.MOV.U32 R5, RZ, RZ, R26 ;  /* 0x000000ffff051224 */ /* 0x000fc400078e001a */
[----:B------:R-:W2:Y:S04]  /*18ef0*/  LDL R26, [R1+0x9e4] ;  /* 0x0009e400011a7983 */ /* 0x000ea80000100800 */
[----:B------:R0:W2:Y:S01]  /*18f00*/  @P1 LDG.E.U8 R23, desc[UR32][R4.64] ;  /* 0x0000002004171981 */ /* 0x0000a2000c1e1100 */
[----:B------:R-:W-:-:S05]  /*18f10*/  ISETP.GT.AND P1, PT, R2, 0x33, PT ;  /* 0x000000330200780c */ /* 0x000fca0003f24270 */
[----:B0-----:R-:W-:Y:S02]  /*18f20*/  @P0 IMAD.MOV.U32 R4, RZ, RZ, R31 ;  /* 0x000000ffff040224 */ /* 0x001fe400078e001f */
[----:B------:R-:W2:Y:S01]  /*18f30*/  LDL R31, [R1+0x9c0] ;  /* 0x0009c000011f7983 */ /* 0x000ea20000100800 */
[----:B------:R-:W-:Y:S01]  /*18f40*/  PRMT R20, RZ, 0x7610, R20 ;  /* 0x00007610ff147816 */ /* 0x000fe20000000014 */
[----:B------:R-:W-:-:S05]  /*18f50*/  @P0 IMAD.MOV.U32 R5, RZ, RZ, R35 ;  /* 0x000000ffff050224 */ /* 0x000fca00078e0023 */
[----:B------:R0:W2:Y:S02]  /*18f60*/  @P0 LDG.E.U8 R22, desc[UR32][R4.64] ;  /* 0x0000002004160981 */ /* 0x0000a4000c1e1100 */
[----:B0-----:R-:W-:Y:S02]  /*18f70*/  @P1 IMAD.MOV.U32 R4, RZ, RZ, R0 ;  /* 0x000000ffff041224 */ /* 0x001fe400078e0000 */
[----:B------:R-:W-:Y:S01]  /*18f80*/  @P1 IMAD.MOV.U32 R5, RZ, RZ, R25 ;  /* 0x000000ffff051224 */ /* 0x000fe200078e0019 */
[----:B------:R-:W2:Y:S04]  /*18f90*/  LDL R0, [R1+0x9d8] ;  /* 0x0009d80001007983 */ /* 0x000ea80000100800 */
[----:B------:R-:W2:Y:S01]  /*18fa0*/  LDL R25, [R1+0x9d4] ;  /* 0x0009d40001197983 */ /* 0x000ea20000100800 */
[----:B------:R-:W-:-:S03]  /*18fb0*/  ISETP.GT.AND P0, PT, R2, 0x34, PT ;  /* 0x000000340200780c */ /* 0x000fc60003f04270 */
[----:B------:R0:W2:Y:S01]  /*18fc0*/  @P1 LDG.E.U8 R21, desc[UR32][R4.64] ;  /* 0x0000002004151981 */ /* 0x0000a2000c1e1100 */
[----:B------:R-:W-:-:S09]  /*18fd0*/  ISETP.GT.AND P1, PT, R2, 0x35, PT ;  /* 0x000000350200780c */ /* 0x000fd20003f24270 */
[----:B0-----:R-:W-:Y:S02]  /*18fe0*/  @P0 IMAD.MOV.U32 R4, RZ, RZ, R29 ;  /* 0x000000ffff040224 */ /* 0x001fe400078e001d */
[----:B------:R-:W-:Y:S01]  /*18ff0*/  @P0 IMAD.MOV.U32 R5, RZ, RZ, R30 ;  /* 0x000000ffff050224 */ /* 0x000fe200078e001e */
[----:B------:R-:W2:Y:S04]  /*19000*/  LDL R29, [R1+0x9b8] ;  /* 0x0009b800011d7983 */ /* 0x000ea80000100800 */
[----:B------:R-:W2:Y:S04]  /*19010*/  LDL R30, [R1+0x9b4] ;  /* 0x0009b400011e7983 */ /* 0x000ea80000100800 */
[----:B------:R4:W2:Y:S01]  /*19020*/  @P0 LDG.E.U8 R20, desc[UR32][R4.64] ;  /* 0x0000002004140981 */ /* 0x0008a2000c1e1100 */
[----:B------:R-:W-:-:S02]  /*19030*/  ISETP.GT.AND P0, PT, R2, 0x36, PT ;  /* 0x000000360200780c */ /* 0x000fc40003f04270 */
[----:B------:R-:W-:Y:S01]  /*19040*/  PRMT R19, RZ, 0x7610, R19 ;  /* 0x00007610ff137816 */ /* 0x000fe20000000013 */
[----:B----4-:R-:W-:Y:S02]  /*19050*/  @P1 IMAD.MOV.U32 R4, RZ, RZ, R27 ;  /* 0x000000ffff041224 */ /* 0x010fe400078e001b */
[----:B------:R-:W-:Y:S01]  /*19060*/  @P1 IMAD.MOV.U32 R5, RZ, RZ, R28 ;  /* 0x000000ffff051224 */ /* 0x000fe200078e001c */
[----:B------:R-:W4:Y:S04]  /*19070*/  LDL R27, [R1+0x9b0] ;  /* 0x0009b000011b7983 */ /* 0x000f280000100800 */
[----:B------:R-:W4:Y:S04]  /*19080*/  LDL R28, [R1+0x9ac] ;  /* 0x0009ac00011c7983 */ /* 0x000f280000100800 */
[----:B------:R3:W4:Y:S02]  /*19090*/  @P1 LDG.E.U8 R19, desc[UR32][R4.64] ;  /* 0x0000002004131981 */ /* 0x000724000c1e1100 */
[----:B---3--:R-:W-:-:S02]  /*190a0*/  @P0 IMAD.MOV.U32 R4, RZ, RZ, R24 ;  /* 0x000000ffff040224 */ /* 0x008fc400078e0018 */
[----:B------:R-:W3:Y:S01]  /*190b0*/  LDL R24, [R1+0x9a8] ;  /* 0x0009a80001187983 */ /* 0x000ee20000100800 */
[----:B------:R-:W-:Y:S01]  /*190c0*/  PRMT R18, RZ, 0x7610, R18 ;  /* 0x00007610ff127816 */ /* 0x000fe20000000012 */
[----:B--2---:R-:W-:Y:S01]  /*190d0*/  @P0 IMAD.MOV.U32 R5, RZ, RZ, R26 ;  /* 0x000000ffff050224 */ /* 0x004fe200078e001a */
[C---:B------:R-:W-:Y:S01]  /*190e0*/  ISETP.GT.AND P1, PT, R2.reuse, 0x37, PT ;  /* 0x000000370200780c */ /* 0x040fe20003f24270 */
[----:B------:R-:W2:Y:S04]  /*190f0*/  LDL R26, [R1+0x9a4] ;  /* 0x0009a400011a7983 */ /* 0x000ea80000100800 */
[----:B------:R0:W2:Y:S01]  /*19100*/  @P0 LDG.E.U8 R18, desc[UR32][R4.64] ;  /* 0x0000002004120981 */ /* 0x0000a2000c1e1100 */
[----:B------:R-:W-:Y:S02]  /*19110*/  ISETP.GT.AND P0, PT, R2, 0x38, PT ;  /* 0x000000380200780c */ /* 0x000fe40003f04270 */
[----:B------:R-:W-:-:S02]  /*19120*/  PRMT R17, RZ, 0x7610, R17 ;  /* 0x00007610ff117816 */ /* 0x000fc40000000011 */
[----:B------:R-:W-:-:S03]  /*19130*/  PRMT R16, RZ, 0x7610, R16 ;  /* 0x00007610ff107816 */ /* 0x000fc60000000010 */
[----:B0-----:R-:W-:Y:S02]  /*19140*/  @P1 IMAD.MOV.U32 R4, RZ, RZ, R126 ;  /* 0x000000ffff041224 */ /* 0x001fe400078e007e */
[----:B------:R-:W-:Y:S01]  /*19150*/  @P1 IMAD.MOV.U32 R5, RZ, RZ, R127 ;  /* 0x000000ffff051224 */ /* 0x000fe200078e007f */
[----:B------:R-:W-:Y:S02]  /*19160*/  PRMT R15, RZ, 0x7610, R15 ;  /* 0x00007610ff0f7816 */ /* 0x000fe4000000000f */
[----:B------:R-:W-:Y:S02]  /*19170*/  PRMT R14, RZ, 0x7610, R14 ;  /* 0x00007610ff0e7816 */ /* 0x000fe4000000000e */
[----:B------:R-:W-:Y:S01]  /*19180*/  PRMT R13, RZ, 0x7610, R13 ;  /* 0x00007610ff0d7816 */ /* 0x000fe2000000000d */
[----:B------:R0:W2:Y:S01]  /*19190*/  @P1 LDG.E.U8 R17, desc[UR32][R4.64] ;  /* 0x0000002004111981 */ /* 0x0000a2000c1e1100 */
[----:B------:R-:W-:Y:S02]  /*191a0*/  ISETP.GT.AND P1, PT, R2, 0x39, PT ;  /* 0x000000390200780c */ /* 0x000fe40003f24270 */
[----:B------:R-:W-:-:S02]  /*191b0*/  PRMT R12, RZ, 0x7610, R12 ;  /* 0x00007610ff0c7816 */ /* 0x000fc4000000000c */
[----:B------:R-:W-:Y:S02]  /*191c0*/  PRMT R11, RZ, 0x7610, R11 ;  /* 0x00007610ff0b7816 */ /* 0x000fe4000000000b */
[----:B------:R-:W-:Y:S02]  /*191d0*/  PRMT R10, RZ, 0x7610, R10 ;  /* 0x00007610ff0a7816 */ /* 0x000fe4000000000a */
[----:B------:R-:W-:Y:S02]  /*191e0*/  LOP3.LUT R201, R201, 0xffff, RZ, 0xc0, !PT ;  /* 0x0000ffffc9c97812 */ /* 0x000fe400078ec0ff */
[----:B------:R-:W-:Y:S02]  /*191f0*/  LOP3.LUT R3, R3, 0xffff, RZ, 0xc0, !PT ;  /* 0x0000ffff03037812 */ /* 0x000fe400078ec0ff */
[----:B------:R-:W-:Y:S02]  /*19200*/  LOP3.LUT R200, R200, 0xffff, RZ, 0xc0, !PT ;  /* 0x0000ffffc8c87812 */ /* 0x000fe400078ec0ff */
[----:B------:R-:W-:-:S02]  /*19210*/  LOP3.LUT R199, R199, 0xffff, RZ, 0xc0, !PT ;  /* 0x0000ffffc7c77812 */ /* 0x000fc400078ec0ff */
[----:B------:R-:W-:Y:S01]  /*19220*/  LOP3.LUT R198, R198, 0xffff, RZ, 0xc0, !PT ;  /* 0x0000ffffc6c67812 */ /* 0x000fe200078ec0ff */
[----:B------:R-:W1:Y:S01]  /*19230*/  S2R R153, SR_TID.X ;  /* 0x0000000000997919 */ /* 0x000e620000002100 */
[----:B------:R-:W-:Y:S02]  /*19240*/  LOP3.LUT R197, R197, 0xffff, RZ, 0xc0, !PT ;  /* 0x0000ffffc5c57812 */ /* 0x000fe400078ec0ff */
[----:B------:R-:W-:Y:S01]  /*19250*/  LOP3.LUT R196, R196, 0xffff, RZ, 0xc0, !PT ;  /* 0x0000ffffc4c47812 */ /* 0x000fe200078ec0ff */
[----:B------:R-:W2:Y:S01]  /*19260*/  LDL R127, [R1+0xfa8] ;  /* 0x000fa800017f7983 */ /* 0x000ea20000100800 */
[----:B0-----:R-:W-:-:S03]  /*19270*/  @P0 IMAD.MOV.U32 R4, RZ, RZ, R0 ;  /* 0x000000ffff040224 */ /* 0x001fc600078e0000 */
[----:B------:R-:W2:Y:S01]  /*19280*/  LDL R0, [R1+0x9a0] ;  /* 0x0009a00001007983 */ /* 0x000ea20000100800 */
[----:B------:R-:W-:-:S03]  /*19290*/  @P0 IMAD.MOV.U32 R5, RZ, RZ, R25 ;  /* 0x000000ffff050224 */ /* 0x000fc600078e0019 */
[----:B------:R-:W2:Y:S04]  /*192a0*/  LDL R25, [R1+0x99c] ;  /* 0x00099c0001197983 */ /* 0x000ea80000100800 */
[----:B------:R0:W2:Y:S01]  /*192b0*/  @P0 LDG.E.U8 R16, desc[UR32][R4.64] ;  /* 0x0000002004100981 */ /* 0x0000a2000c1e1100 */
[C---:B------:R-:W-:Y:S01]  /*192c0*/  ISETP.GT.AND P0, PT, R2.reuse, 0x3a, PT ;  /* 0x0000003a0200780c */ /* 0x040fe20003f04270 */
[----:B0-----:R-:W-:Y:S02]  /*192d0*/  @P1 IMAD.MOV.U32 R4, RZ, RZ, R37 ;  /* 0x000000ffff041224 */ /* 0x001fe400078e0025 */
[----:B------:R-:W-:Y:S01]  /*192e0*/  @P1 IMAD.MOV.U32 R5, RZ, RZ, R125 ;  /* 0x000000ffff051224 */ /* 0x000fe200078e007d */
[----:B------:R-:W-:Y:S01]  /*192f0*/  PRMT R201, R201, 0x3340, R3 ;  /* 0x00003340c9c97816 */ /* 0x000fe20000000003 */
[----:B------:R-:W2:Y:S04]  /*19300*/  LDL R125, [R1+0xfac] ;  /* 0x000fac00017d7983 */ /* 0x000ea80000100800 */
[----:B------:R0:W2:Y:S01]  /*19310*/  @P1 LDG.E.U8 R15, desc[UR32][R4.64] ;  /* 0x00000020040f1981 */ /* 0x0000a2000c1e1100 */
[----:B------:R-:W-:-:S02]  /*19320*/  ISETP.GT.AND P1, PT, R2, 0x3b, PT ;  /* 0x0000003b0200780c */ /* 0x000fc40003f24270 */
[----:B------:R-:W-:Y:S01]  /*19330*/  LOP3.LUT R195, R195, 0xffff, RZ, 0xc0, !PT ;  /* 0x0000ffffc3c37812 */ /* 0x000fe200078ec0ff */
[----:B------:R-:W2:Y:S01]  /*19340*/  LDL R37, [R1+0xba0] ;  /* 0x000ba00001257983 */ /* 0x000ea20000100800 */
[----:B0-----:R-:W-:Y:S02]  /*19350*/  @P0 IMAD.MOV.U32 R4, RZ, RZ, R33 ;  /* 0x000000ffff040224 */ /* 0x001fe400078e0021 */
[----:B------:R-:W-:Y:S01]  /*19360*/  @P0 IMAD.MOV.U32 R5, RZ, RZ, R34 ;  /* 0x000000ffff050224 */ /* 0x000fe200078e0022 */
[----:B------:R-:W-:Y:S01]  /*19370*/  PRMT R3, RZ, 0x7610, R3 ;  /* 0x00007610ff037816 */ /* 0x000fe20000000003 */
[----:B------:R-:W2:Y:S04]  /*19380*/  LDL R34, [R1+0xf9c] ;  /* 0x000f9c0001227983 */ /* 0x000ea80000100800 */
[----:B------:R0:W2:Y:S01]  /*19390*/  @P0 LDG.E.U8 R14, desc[UR32][R4.64] ;  /* 0x00000020040e0981 */ /* 0x0000a2000c1e1100 */
[----:B------:R-:W-:-:S02]  /*193a0*/  ISETP.GT.AND P0, PT, R2, 0x3c, PT ;  /* 0x0000003c0200780c */ /* 0x000fc40003f04270 */
[----:B------:R-:W-:Y:S01]  /*193b0*/  LOP3.LUT R194, R194, 0xffff, RZ, 0xc0, !PT ;  /* 0x0000ffffc2c27812 */ /* 0x000fe200078ec0ff */
[----:B------:R-:W2:Y:S01]  /*193c0*/  LDL R33, [R1+0xf48] ;  /* 0x000f480001217983 */ /* 0x000ea20000100800 */
[----:B0-----:R-:W-:Y:S02]  /*193d0*/  @P1 IMAD.MOV.U32 R4, RZ, RZ, R31 ;  /* 0x000000ffff041224 */ /* 0x001fe400078e001f */
[----:B------:R-:W-:Y:S01]  /*193e0*/  @P1 IMAD.MOV.U32 R5, RZ, RZ, R32 ;  /* 0x000000ffff051224 */ /* 0x000fe200078e0020 */
[----:B------:R-:W-:Y:S01]  /*193f0*/  LOP3.LUT R193, R193, 0xffff, RZ, 0xc0, !PT ;  /* 0x0000ffffc1c17812 */ /* 0x000fe200078ec0ff */
        /* <DEDUP_REMOVED lines=13> */
[----:B----4-:R-:W-:Y:S02]  /*194d0*/  @P1 IMAD.MOV.U32 R4, RZ, RZ, R27 ;  /* 0x000000ffff041224 */ /* 0x010fe400078e001b */
[----:B------:R-:W-:Y:S01]  /*194e0*/  @P1 IMAD.MOV.U32 R5, RZ, RZ, R28 ;  /* 0x000000ffff051224 */ /* 0x000fe200078e001c */
[----:B------:R-:W-:Y:S01]  /*194f0*/  LOP3.LUT R189, R189, 0xffff, RZ, 0xc0, !PT ;  /* 0x0000ffffbdbd7812 */ /* 0x000fe200078ec0ff */
[----:B------:R-:W4:Y:S04]  /*19500*/  LDL R28, [R1+0xf8c] ;  /* 0x000f8c00011c7983 */ /* 0x000f280000100800 */
[----:B------:R3:W4:Y:S01]  /*19510*/  @P1 LDG.E.U8 R11, desc[UR32][R4.64] ;  /* 0x00000020040b1981 */ /* 0x000722000c1e1100 */
[----:B------:R-:W-:-:S02]  /*19520*/  LOP3.LUT R7, R7, 0xffff, RZ, 0xc0, !PT ;  /* 0x0000ffff07077812 */ /* 0x000fc400078ec0ff */
[----:B------:R-:W-:Y:S01]  /*19530*/  LOP3.LUT R6, R6, 0xffff, RZ, 0xc0, !PT ;  /* 0x0000ffff06067812 */ /* 0x000fe200078ec0ff */
[----:B------:R-:W4:Y:S01]  /*19540*/  LDL R27, [R1+0xf68] ;  /* 0x000f6800011b7983 */ /* 0x000f220000100800 */
[----:B---3--:R-:W-:-:S03]  /*19550*/  @P0 IMAD.MOV.U32 R4, RZ, RZ, R24 ;  /* 0x000000ffff040224 */ /* 0x008fc600078e0018 */
[----:B------:R-:W3:Y:S01]  /*19560*/  LDL R24, [R1+0xfb0] ;  /* 0x000fb00001187983 */ /* 0x000ee20000100800 */
[----:B--2---:R-:W-:Y:S01]  /*19570*/  @P0 IMAD.MOV.U32 R5, RZ, RZ, R26 ;  /* 0x000000ffff050224 */ /* 0x004fe200078e001a */
[----:B------:R-:W-:Y:S02]  /*19580*/  PRMT R197, R198, 0x3340, R197 ;  /* 0x00003340c6c57816 */ /* 0x000fe400000000c5 */
[----:B------:R-:W2:Y:S04]  /*19590*/  LDL R26, [R1+0xf6c] ;  /* 0x000f6c00011a7983 */ /* 0x000ea80000100800 */
[----:B------:R0:W2:Y:S01]  /*195a0*/  @P0 LDG.E.U8 R10, desc[UR32][R4.64] ;  /* 0x00000020040a0981 */ /* 0x0000a2000c1e1100 */
[----:B------:R-:W-:Y:S02]  /*195b0*/  ISETP.GT.AND P0, PT, R2, 0x3f, PT ;  /* 0x0000003f0200780c */ /* 0x000fe40003f04270 */
[----:B------:R-:W-:-:S02]  /*195c0*/  PRMT R193, R194, 0x3340, R193 ;  /* 0x00003340c2c17816 */ /* 0x000fc400000000c1 */
[----:B------:R-:W-:Y:S02]  /*195d0*/  PRMT R191, R192, 0x3340, R191 ;  /* 0x00003340c0bf7816 */ /* 0x000fe400000000bf */
[----:B------:R-:W-:Y:S02]  /*195e0*/  PRMT R189, R190, 0x3340, R189 ;  /* 0x00003340bebd7816 */ /* 0x000fe400000000bd */
[----:B------:R-:W-:Y:S02]  /*195f0*/  PRMT R7, R7, 0x3340, R6 ;  /* 0x0000334007077816 */ /* 0x000fe40000000006 */
[----:B------:R-:W-:Y:S02]  /*19600*/  PRMT R6, R193, 0x5410, R191 ;  /* 0x00005410c1067816 */ /* 0x000fe400000000bf */
[----:B------:R-:W-:Y:S01]  /*19610*/  PRMT R7, R189, 0x5410, R7 ;  /* 0x00005410bd077816 */ /* 0x000fe20000000007 */
[----:B0-----:R-:W-:Y:S02]  /*19620*/  @P0 IMAD.MOV.U32 R4, RZ, RZ, R0 ;  /* 0x000000ffff040224 */ /* 0x001fe400078e0000 */
[----:B------:R-:W4:Y:S01]  /*19630*/  LDL R0, [R1+0xfc0] ;  /* 0x000fc00001007983 */ /* 0x000f220000100800 */
[----:B------:R-:W-:Y:S01]  /*19640*/  @P0 IMAD.MOV.U32 R5, RZ, RZ, R25 ;  /* 0x000000ffff050224 */ /* 0x000fe200078e0019 */
[----:B------:R-:W-:-:S02]  /*19650*/  LOP3.LUT R188, R188, 0xffff, RZ, 0xc0, !PT ;  /* 0x0000ffffbcbc7812 */ /* 0x000fc400078ec0ff */
[----:B------:R-:W2:Y:S04]  /*19660*/  LDL R25, [R1+0xf4c] ;  /* 0x000f4c0001197983 */ /* 0x000ea80000100800 */
[----:B------:R0:W2:Y:S02]  /*19670*/  @P0 LDG.E.U8 R3, desc[UR32][R4.64] ;  /* 0x0000002004030981 */ /* 0x0000a4000c1e1100 */
[----:B0-----:R-:W-:Y:S02]  /*19680*/  PRMT R4, R200, 0x3340, R199 ;  /* 0x00003340c8047816 */ /* 0x001fe400000000c7 */
[----:B------:R-:W-:Y:S02]  /*19690*/  PRMT R5, R196, 0x3340, R195 ;  /* 0x00003340c4057816 */ /* 0x000fe400000000c3 */
[----:B------:R-:W-:-:S02]  /*196a0*/  PRMT R4, R201, 0x5410, R4 ;  /* 0x00005410c9047816 */ /* 0x000fc40000000004 */
[----:B------:R-:W-:Y:S01]  /*196b0*/  PRMT R5, R197, 0x5410, R5 ;  /* 0x00005410c5057816 */ /* 0x000fe20000000005 */
[----:B------:R-:W-:Y:S06]  /*196c0*/  BAR.SYNC.DEFER_BLOCKING 0x0 ;  /* 0x0000000000007b1d */ /* 0x000fec0000010000 */
[----:B---3--:R0:W-:Y:S04]  /*196d0*/  STS.128 [R24+UR4+0x8000], R4 ;  /* 0x0080000418007988 */ /* 0x0081e80008000c04 */
[----:B0-----:R-:W3:Y:S01]  /*196e0*/  LDL R24, [R1+0xfbc] ;  /* 0x000fbc0001187983 */ /* 0x001ee20000100800 */
[----:B------:R-:W-:-:S02]  /*196f0*/  LOP3.LUT R187, R187, 0xffff, RZ, 0xc0, !PT ;  /* 0x0000ffffbbbb7812 */ /* 0x000fc400078ec0ff */
[----:B------:R-:W-:Y:S02]  /*19700*/  LOP3.LUT R186, R186, 0xffff, RZ, 0xc0, !PT ;  /* 0x0000ffffbaba7812 */ /* 0x000fe400078ec0ff */
[----:B------:R-:W-:Y:S02]  /*19710*/  LOP3.LUT R185, R185, 0xffff, RZ, 0xc0, !PT ;  /* 0x0000ffffb9b97812 */ /* 0x000fe400078ec0ff */
[----:B------:R-:W-:Y:S02]  /*19720*/  LOP3.LUT R184, R184, 0xffff, RZ, 0xc0, !PT ;  /* 0x0000ffffb8b87812 */ /* 0x000fe400078ec0ff */
[----:B------:R-:W-:Y:S02]  /*19730*/  LOP3.LUT R183, R183, 0xffff, RZ, 0xc0, !PT ;  /* 0x0000ffffb7b77812 */ /* 0x000fe400078ec0ff */
[----:B------:R-:W-:Y:S02]  /*19740*/  LOP3.LUT R182, R182, 0xffff, RZ, 0xc0, !PT ;  /* 0x0000ffffb6b67812 */ /* 0x000fe400078ec0ff */
        /* <DEDUP_REMOVED lines=9> */
[----:B------:R-:W-:Y:S02]  /*197e0*/  PRMT R187, R188, 0x3340, R187 ;  /* 0x00003340bcbb7816 */ /* 0x000fe400000000bb */
[----:B------:R-:W-:Y:S02]  /*197f0*/  PRMT R4, R186, 0x3340, R185 ;  /* 0x00003340ba047816 */ /* 0x000fe400000000b9 */
[----:B------:R-:W-:Y:S02]  /*19800*/  PRMT R183, R184, 0x3340, R183 ;  /* 0x00003340b8b77816 */ /* 0x000fe400000000b7 */
[----:B------:R-:W-:-:S02]  /*19810*/  PRMT R5, R182, 0x3340, R181 ;  /* 0x00003340b6057816 */ /* 0x000fc400000000b5 */
[----:B------:R-:W-:Y:S02]  /*19820*/  PRMT R179, R180, 0x3340, R179 ;  /* 0x00003340b4b37816 */ /* 0x000fe400000000b3 */
[----:B------:R-:W-:Y:S02]  /*19830*/  PRMT R6, R178, 0x3340, R177 ;  /* 0x00003340b2067816 */ /* 0x000fe400000000b1 */
[----:B------:R-:W-:Y:S02]  /*19840*/  PRMT R175, R176, 0x3340, R175 ;  /* 0x00003340b0af7816 */ /* 0x000fe400000000af */
[----:B------:R-:W-:Y:S02]  /*19850*/  PRMT R7, R174, 0x3340, R172 ;  /* 0x00003340ae077816 */ /* 0x000fe400000000ac */
[----:B------:R-:W-:Y:S02]  /*19860*/  PRMT R4, R187, 0x5410, R4 ;  /* 0x00005410bb047816 */ /* 0x000fe40000000004 */
[----:B------:R-:W-:-:S02]  /*19870*/  PRMT R5, R183, 0x5410, R5 ;  /* 0x00005410b7057816 */ /* 0x000fc40000000005 */
[----:B------:R-:W-:Y:S02]  /*19880*/  PRMT R6, R179, 0x5410, R6 ;  /* 0x00005410b3067816 */ /* 0x000fe40000000006 */
[----:B------:R-:W-:-:S05]  /*19890*/  PRMT R7, R175, 0x5410, R7 ;  /* 0x00005410af077816 */ /* 0x000fca0000000007 */
[----:B----4-:R1:W-:Y:S02]  /*198a0*/  STS.128 [R0+UR4+0x8000], R4 ;  /* 0x0080000400007988 */ /* 0x0103e40008000c04 */
[----:B-1----:R-:W-:-:S04]  /*198b0*/  LOP3.LUT R0, R153, 0x3f, RZ, 0xc0, !PT ;  /* 0x0000003f99007812 */ /* 0x002fc800078ec0ff */
[----:B------:R-:W-:Y:S02]  /*198c0*/  ISETP.GE.AND P0, PT, R0, R2, PT ;  /* 0x000000020000720c */ /* 0x000fe40003f06270 */
[----:B------:R-:W4:Y:S01]  /*198d0*/  LDL R0, [R1+0xfb8] ;  /* 0x000fb80001007983 */ /* 0x000f220000100800 */
        /* <DEDUP_REMOVED lines=27> */
[----:B------:R-:W-:-:S05]  /*19a90*/  PRMT R7, R159, 0x5410, R7 ;  /* 0x000054109f077816 */ /* 0x000fca0000000007 */
[----:B---3--:R0:W-:Y:S04]  /*19aa0*/  STS.128 [R24+UR4+0x8000], R4 ;  /* 0x0080000418007988 */ /* 0x0081e80008000c04 */
[----:B0-----:R-:W3:Y:S01]  /*19ab0*/  LDL R24, [R1+0xf2c] ;  /* 0x000f2c0001187983 */ /* 0x001ee20000100800 */
[----:B------:R-:W-:Y:S02]  /*19ac0*/  LOP3.LUT R20, R20, 0xffff, RZ, 0xc0, !PT ;  /* 0x0000ffff14147812 */ /* 0x000fe400078ec0ff */
[----:B------:R-:W-:Y:S02]  /*19ad0*/  LOP3.LUT R19, R19, 0xffff, RZ, 0xc0, !PT ;  /* 0x0000ffff13137812 */ /* 0x000fe400078ec0ff */
[----:B------:R-:W-:Y:S02]  /*19ae0*/  LOP3.LUT R18, R18, 0xffff, RZ, 0xc0, !PT ;  /* 0x0000ffff12127812 */ /* 0x000fe400078ec0ff */
[----:B------:R-:W-:-:S02]  /*19af0*/  LOP3.LUT R17, R17, 0xffff, RZ, 0xc0, !PT ;  /* 0x0000ffff11117812 */ /* 0x000fc400078ec0ff */
[----:B------:R-:W-:Y:S02]  /*19b00*/  LOP3.LUT R12, R12, 0xffff, RZ, 0xc0, !PT ;  /* 0x0000ffff0c0c7812 */ /* 0x000fe400078ec0ff */
[----:B------:R-:W-:Y:S02]  /*19b10*/  LOP3.LUT R11, R11, 0xffff, RZ, 0xc0, !PT ;  /* 0x0000ffff0b0b7812 */ /* 0x000fe400078ec0ff */
[----:B--2---:R-:W-:Y:S02]  /*19b20*/  LOP3.LUT R10, R10, 0xffff, RZ, 0xc0, !PT ;  /* 0x0000ffff0a0a7812 */ /* 0x004fe400078ec0ff */
        /* <DEDUP_REMOVED lines=8> */
[----:B------:R-:W-:Y:S01]  /*19bb0*/  LOP3.LUT R13, R13, 0xffff, RZ, 0xc0, !PT ;  /* 0x0000ffff0d0d7812 */ /* 0x000fe200078ec0ff */
[----:B------:R-:W-:Y:S01]  /*19bc0*/  @!P0 IMAD.MOV.U32 R2, RZ, RZ, R125 ;  /* 0x000000ffff028224 */ /* 0x000fe200078e007d */
[----:B------:R-:W-:Y:S01]  /*19bd0*/  PRMT R19, R20, 0x3340, R19 ;  /* 0x0000334014137816 */ /* 0x000fe20000000013 */
[----:B------:R-:W2:Y:S01]  /*19be0*/  LDL.LU R126, [R1+0xd88] ;  /* 0x000d8800017e7983 */ /* 0x000ea20000300800 */
[----:B------:R-:W-:-:S02]  /*19bf0*/  PRMT R5, R18, 0x3340, R17 ;  /* 0x0000334012057816 */ /* 0x000fc40000000011 */
[----:B------:R-:W-:Y:S01]  /*19c00*/  PRMT R7, R12, 0x3340, R11 ;  /* 0x000033400c077816 */ /* 0x000fe2000000000b */
[----:B------:R-:W2:Y:S01]  /*19c10*/  LDL.LU R131, [R1+0xd4c] ;  /* 0x000d4c0001837983 */ /* 0x000ea20000300800 */
[----:B------:R-:W-:Y:S02]  /*19c20*/  PRMT R3, R10, 0x3340, R3 ;  /* 0x000033400a037816 */ /* 0x000fe40000000003 */
[----:B------:R-:W-:Y:S01]  /*19c30*/  PRMT R5, R19, 0x5410, R5 ;  /* 0x0000541013057816 */ /* 0x000fe20000000005 */
[----:B------:R-:W2:Y:S01]  /*19c40*/  LDL.LU R134, [R1+0xd68] ;  /* 0x000d680001867983 */ /* 0x000ea20000300800 */
[----:B------:R-:W-:Y:S01]  /*19c50*/  PRMT R7, R7, 0x5410, R3 ;  /* 0x0000541007077816 */ /* 0x000fe20000000003 */
[----:B------:R-:W-:Y:S01]  /*19c60*/  @!P0 IMAD.MOV.U32 R3, RZ, RZ, R127 ;  /* 0x000000ffff038224 */ /* 0x000fe200078e007f */
[----:B------:R-:W-:Y:S01]  /*19c70*/  PRMT R19, RZ, 0x7610, R19 ;  /* 0x00007610ff137816 */ /* 0x000fe20000000013 */
[----:B------:R-:W2:Y:S01]  /*19c80*/  LDL.LU R139, [R1+0xd2c] ;  /* 0x000d2c00018b7983 */ /* 0x000ea20000300800 */
[----:B------:R-:W-:-:S02]  /*19c90*/  PRMT R23, R157, 0x3340, R23 ;  /* 0x000033409d177816 */ /* 0x000fc40000000017 */
[----:B------:R-:W-:Y:S01]  /*19ca0*/  PRMT R4, R22, 0x3340, R21 ;  /* 0x0000334016047816 */ /* 0x000fe20000000015 */
[----:B------:R-:W2:Y:S01]  /*19cb0*/  LDL.LU R142, [R1+0xd48] ;  /* 0x000d4800018e7983 */ /* 0x000ea20000300800 */
[----:B------:R-:W-:Y:S02]  /*19cc0*/  PRMT R15, R16, 0x3340, R15 ;  /* 0x00003340100f7816 */ /* 0x000fe4000000000f */
[----:B------:R-:W-:Y:S01]  /*19cd0*/  PRMT R6, R14, 0x3340, R13 ;  /* 0x000033400e067816 */ /* 0x000fe2000000000d */
[----:B------:R0:W2:Y:S01]  /*19ce0*/  @!P0 LDG.E.U8 R19, desc[UR32][R2.64] ;  /* 0x0000002002138981 */ /* 0x0000a2000c1e1100 */
[----:B------:R-:W-:Y:S02]  /*19cf0*/  PRMT R18, RZ, 0x7610, R18 ;  /* 0x00007610ff127816 */ /* 0x000fe40000000012 */
[----:B------:R-:W-:Y:S01]  /*19d00*/  PRMT R4, R23, 0x5410, R4 ;  /* 0x0000541017047816 */ /* 0x000fe20000000004 */
[----:B------:R-:W2:Y:S01]  /*19d10*/  LDL.LU R147, [R1+0xd0c] ;  /* 0x000d0c0001937983 */ /* 0x000ea20000300800 */
[----:B------:R-:W-:-:S02]  /*19d20*/  PRMT R6, R15, 0x5410, R6 ;  /* 0x000054100f067816 */ /* 0x000fc40000000006 */
[----:B------:R-:W-:Y:S01]  /*19d30*/  PRMT R17, RZ, 0x7610, R17 ;  /* 0x00007610ff117816 */ /* 0x000fe20000000011 */
[----:B------:R-:W2:Y:S01]  /*19d40*/  LDL.LU R150, [R1+0xd28] ;  /* 0x000d280001967983 */ /* 0x000ea20000300800 */
[----:B0-----:R-:W-:Y:S02]  /*19d50*/  @!P0 IMAD.MOV.U32 R2, RZ, RZ, R34 ;  /* 0x000000ffff028224 */ /* 0x001fe400078e0022 */
[----:B------:R-:W-:-:S05]  /*19d60*/  @!P0 IMAD.MOV.U32 R3, RZ, RZ, R37 ;  /* 0x000000ffff038224 */ /* 0x000fca00078e0025 */
[----:B------:R0:W2:Y:S01]  /*19d70*/  @!P0 LDG.E.U8 R18, desc[UR32][R2.64] ;  /* 0x0000002002128981 */ /* 0x0000a2000c1e1100 */
[----:B------:R-:W-:-:S03]  /*19d80*/  PRMT R16, RZ, 0x7610, R16 ;  /* 0x00007610ff107816 */ /* 0x000fc60000000010 */
[----:B----4-:R1:W-:Y:S01]  /*19d90*/  STS.128 [R0+UR4+0x8000], R4 ;  /* 0x0080000400007988 */ /* 0x0103e20008000c04 */
[----:B0-----:R-:W-:Y:S02]  /*19da0*/  @!P0 IMAD.MOV.U32 R2, RZ, RZ, R28 ;  /* 0x000000ffff028224 */ /* 0x001fe400078e001c */
[----:B------:R-:W-:-:S05]  /*19db0*/  @!P0 IMAD.MOV.U32 R3, RZ, RZ, R29 ;  /* 0x000000ffff038224 */ /* 0x000fca00078e001d */
[----:B------:R0:W4:Y:S04]  /*19dc0*/  @!P0 LDG.E.U8 R17, desc[UR32][R2.64] ;  /* 0x0000002002118981 */ /* 0x000128000c1e1100 */
[----:B-1----:R-:W4:Y:S04]  /*19dd0*/  LDL.LU R0, [R1+0x6c8] ;  /* 0x0006c80001007983 */ /* 0x002f280000300800 */
[----:B------:R-:W2:Y:S04]  /*19de0*/  LDL R29, [R1+0xee8] ;  /* 0x000ee800011d7983 */ /* 0x000ea80000100800 */
[----:B------:R-:W4:Y:S01]  /*19df0*/  LDL R28, [R1+0xeec] ;  /* 0x000eec00011c7983 */ /* 0x000f220000100800 */
[----:B0-----:R-:W-:-:S02]  /*19e00*/  @!P0 IMAD.MOV.U32 R2, RZ, RZ, R26 ;  /* 0x000000ffff028224 */ /* 0x001fc400078e001a */
[----:B------:R-:W-:Y:S01]  /*19e10*/  @!P0 IMAD.MOV.U32 R3, RZ, RZ, R27 ;  /* 0x000000ffff038224 */ /* 0x000fe200078e001b */
[----:B------:R-:W4:Y:S04]  /*19e20*/  LDL R26, [R1+0xecc] ;  /* 0x000ecc00011a7983 */ /* 0x000f280000100800 */
[----:B------:R-:W4:Y:S04]  /*19e30*/  LDL R27, [R1+0xec8] ;  /* 0x000ec800011b7983 */ /* 0x000f280000100800 */
[----:B------:R0:W4:Y:S04]  /*19e40*/  @!P0 LDG.E.U8 R16, desc[UR32][R2.64] ;  /* 0x0000002002108981 */ /* 0x000128000c1e1100 */
[----:B------:R-:W4:Y:S01]  /*19e50*/  LDL R132, [R1+0xea8] ;  /* 0x000ea80001847983 */ /* 0x000f220000100800 */
[----:B------:R-:W-:-:S03]  /*19e60*/  PRMT R15, RZ, 0x7610, R15 ;  /* 0x00007610ff0f7816 */ /* 0x000fc6000000000f */
[----:B------:R-:W4:Y:S01]  /*19e70*/  LDL R130, [R1+0xe88] ;  /* 0x000e880001827983 */ /* 0x000f220000100800 */
[----:B0-----:R-:W-:-:S03]  /*19e80*/  @!P0 IMAD.MOV.U32 R2, RZ, RZ, R25 ;  /* 0x000000ffff028224 */ /* 0x001fc600078e0019 */
[----:B------:R-:W4:Y:S01]  /*19e90*/  LDL R25, [R1+0xeac] ;  /* 0x000eac0001197983 */ /* 0x000f220000100800 */
[----:B------:R-:W-:-:S03]  /*19ea0*/  @!P0 IMAD.MOV.U32 R3, RZ, RZ, R33 ;  /* 0x000000ffff038224 */ /* 0x000fc600078e0021 */
[----:B------:R-:W4:Y:S04]  /*19eb0*/  LDL R129, [R1+0xe8c] ;  /* 0x000e8c0001817983 */ /* 0x000f280000100800 */
[----:B------:R3:W4:Y:S04]  /*19ec0*/  @!P0 LDG.E.U8 R15, desc[UR32][R2.64] ;  /* 0x00000020020f8981 */ /* 0x000728000c1e1100 */
[----:B------:R-:W4:Y:S04]  /*19ed0*/  LDL R128, [R1+0xe68] ;  /* 0x000e680001807983 */ /* 0x000f280000100800 */
[----:B------:R-:W4:Y:S04]  /*19ee0*/  LDL R127, [R1+0xe48] ;  /* 0x000e4800017f7983 */ /* 0x000f280000100800 */
[----:B------:R-:W4:Y:S04]  /*19ef0*/  LDL R125, [R1+0xe4c] ;  /* 0x000e4c00017d7983 */ /* 0x000f280000100800 */
[----:B------:R-:W4:Y:S04]  /*19f00*/  LDL R37, [R1+0xe28] ;  /* 0x000e280001257983 */ /* 0x000f280000100800 */
[----:B------:R-:W4:Y:S01]  /*19f10*/  LDL R34, [R1+0xe2c] ;  /* 0x000e2c0001227983 */ /* 0x000f220000100800 */
[----:B------:R-:W-:-:S03]  /*19f20*/  PRMT R14, RZ, 0x7610, R14 ;  /* 0x00007610ff0e7816 */ /* 0x000fc6000000000e */
[----:B------:R-:W4:Y:S01]  /*19f30*/  LDL R33, [R1+0xe08] ;  /* 0x000e080001217983 */ /* 0x000f220000100800 */
[----:B---3--:R-:W-:-:S03]  /*19f40*/  @!P0 IMAD.MOV.U32 R2, RZ, RZ, R24 ;  /* 0x000000ffff028224 */ /* 0x008fc600078e0018 */
[----:B------:R-:W3:Y:S01]  /*19f50*/  LDL R24, [R1+0xe6c] ;  /* 0x000e6c0001187983 */ /* 0x000ee20000100800 */
[----:B------:R-:W-:-:S03]  /*19f60*/  @!P0 IMAD.MOV.U32 R3, RZ, RZ, R32 ;  /* 0x000000ffff038224 */ /* 0x000fc600078e0020 */
[----:B------:R-:W3:Y:S04]  /*19f70*/  LDL R32, [R1+0xe0c] ;  /* 0x000e0c0001207983 */ /* 0x000ee80000100800 */
[----:B------:R0:W3:Y:S01]  /*19f80*/  @!P0 LDG.E.U8 R14, desc[UR32][R2.64] ;  /* 0x00000020020e8981 */ /* 0x0000e2000c1e1100 */
[----:B------:R-:W-:Y:S01]  /*19f90*/  PRMT R13, RZ, 0x7610, R13 ;  /* 0x00007610ff0d7816 */ /* 0x000fe2000000000d */
[----:B0-----:R-:W-:Y:S02]  /*19fa0*/  @!P0 IMAD.MOV.U32 R3, RZ, RZ, R31 ;  /* 0x000000ffff038224 */ /* 0x001fe400078e001f */
[----:B------:R-:W3:Y:S01]  /*19fb0*/  LDL R31, [R1+0xde8] ;  /* 0x000de800011f7983 */ /* 0x000ee20000100800 */
[----:B------:R-:W-:Y:S01]  /*19fc0*/  @!P0 IMAD.MOV.U32 R2, RZ, RZ, R30 ;  /* 0x000000ffff028224 */ /* 0x000fe200078e001e */
[----:B------:R-:W-:-:S02]  /*19fd0*/  PRMT R12, RZ, 0x7610, R12 ;  /* 0x00007610ff0c7816 */ /* 0x000fc4000000000c */
[----:B------:R-:W3:Y:S04]  /*19fe0*/  LDL R30, [R1+0xdec] ;  /* 0x000dec00011e7983 */ /* 0x000ee80000100800 */
[----:B------:R2:W3:Y:S01]  /*19ff0*/  @!P0 LDG.E.U8 R13, desc[UR32][R2.64] ;  /* 0x00000020020d8981 */ /* 0x0004e2000c1e1100 */
[----:B------:R-:W-:Y:S02]  /*1a000*/  PRMT R11, RZ, 0x7610, R11 ;  /* 0x00007610ff0b7816 */ /* 0x000fe4000000000b */
[----:B------:R-:W-:Y:S02]  /*1a010*/  PRMT R10, RZ, 0x7610, R10 ;  /* 0x00007610ff0a7816 */ /* 0x000fe4000000000a */
[----:B------:R-:W-:Y:S01]  /*1a020*/  PRMT R7, RZ, 0x7610, R7 ;  /* 0x00007610ff077816 */ /* 0x000fe20000000007 */
[----:B--2---:R-:W-:-:S02]  /*1a030*/  @!P0 IMAD.MOV.U32 R3, RZ, RZ, R29 ;  /* 0x000000ffff038224 */ /* 0x004fc400078e001d */
[----:B------:R-:W2:Y:S01]  /*1a040*/  LDL R29, [R1+0xdc8] ;  /* 0x000dc800011d7983 */ /* 0x000ea20000100800 */
[----:B----4-:R-:W-:-:S03]  /*1a050*/  @!P0 IMAD.MOV.U32 R2, RZ, RZ, R28 ;  /* 0x000000ffff028224 */ /* 0x010fc600078e001c */
[----:B------:R-:W4:Y:S04]  /*1a060*/  LDL R28, [R1+0xdcc] ;  /* 0x000dcc00011c7983 */ /* 0x000f280000100800 */
[----:B------:R0:W4:Y:S02]  /*1a070*/  @!P0 LDG.E.U8 R12, desc[UR32][R2.64] ;  /* 0x00000020020c8981 */ /* 0x000124000c1e1100 */
[----:B0-----:R-:W-:Y:S02]  /*1a080*/  @!P0 IMAD.MOV.U32 R2, RZ, RZ, R26 ;  /* 0x000000ffff028224 */ /* 0x001fe400078e001a */
[----:B------:R-:W-:Y:S01]  /*1a090*/  @!P0 IMAD.MOV.U32 R3, RZ, RZ, R27 ;  /* 0x000000ffff038224 */ /* 0x000fe200078e001b */
[----:B------:R-:W4:Y:S04]  /*1a0a0*/  LDL R26, [R1+0xdac] ;  /* 0x000dac00011a7983 */ /* 0x000f280000100800 */
[----:B------:R0:W4:Y:S04]  /*1a0b0*/  @!P0 LDG.E.U8 R11, desc[UR32][R2.64] ;  /* 0x00000020020b8981 */ /* 0x000128000c1e1100 */
[----:B------:R-:W4:Y:S01]  /*1a0c0*/  LDL R27, [R1+0xda8] ;  /* 0x000da800011b7983 */ /* 0x000f220000100800 */
[----:B0-----:R-:W-:-:S02]  /*1a0d0*/  @!P0 IMAD.MOV.U32 R2, RZ, RZ, R25 ;  /* 0x000000ffff028224 */ /* 0x001fc400078e0019 */
[----:B------:R-:W-:Y:S01]  /*1a0e0*/  @!P0 IMAD.MOV.U32 R3, RZ, RZ, R132 ;  /* 0x000000ffff038224 */ /* 0x000fe200078e0084 */
[----:B------:R-:W4:Y:S04]  /*1a0f0*/  LDL R25, [R1+0xd8c] ;  /* 0x000d8c0001197983 */ /* 0x000f280000100800 */
[----:B------:R0:W4:Y:S02]  /*1a100*/  @!P0 LDG.E.U8 R10, desc[UR32][R2.64] ;  /* 0x00000020020a8981 */ /* 0x000124000c1e1100 */
[----:B0-----:R-:W-:Y:S02]  /*1a110*/  @!P0 IMAD.MOV.U32 R2, RZ, RZ, R129 ;  /* 0x000000ffff028224 */ /* 0x001fe400078e0081 */
[----:B------:R-:W-:Y:S01]  /*1a120*/  @!P0 IMAD.MOV.U32 R3, RZ, RZ, R130 ;  /* 0x000000ffff038224 */ /* 0x000fe200078e0082 */
[----:B------:R-:W-:Y:S01]  /*1a130*/  PRMT R6, RZ, 0x7610, R6 ;  /* 0x00007610ff067816 */ /* 0x000fe20000000006 */
[----:B------:R-:W4:Y:S04]  /*1a140*/  LDL R129, [R1+0x930] ;  /* 0x0009300001817983 */ /* 0x000f280000100800 */
[----:B------:R3:W4:Y:S02]  /*1a150*/  @!P0 LDG.E.U8 R7, desc[UR32][R2.64] ;  /* 0x0000002002078981 */ /* 0x000724000c1e1100 */
[----:B---3--:R-:W-:-:S02]  /*1a160*/  @!P0 IMAD.MOV.U32 R2, RZ, RZ, R24 ;  /* 0x000000ffff028224 */ /* 0x008fc400078e0018 */
[----:B------:R-:W3:Y:S01]  /*1a170*/  LDL R24, [R1+0xd6c] ;  /* 0x000d6c0001187983 */ /* 0x000ee20000100800 */
[----:B------:R-:W-:Y:S01]  /*1a180*/  @!P0 IMAD.MOV.U32 R3, RZ, RZ, R128 ;  /* 0x000000ffff038224 */ /* 0x000fe200078e0080 */
[----:B------:R-:W-:Y:S02]  /*1a190*/  PRMT R5, RZ, 0x7610, R5 ;  /* 0x00007610ff057816 */ /* 0x000fe40000000005 */
[----:B------:R-:W-:Y:S01]  /*1a1a0*/  PRMT R4, RZ, 0x7610, R4 ;  /* 0x00007610ff047816 */ /* 0x000fe20000000004 */
[----:B------:R-:W3:Y:S04]  /*1a1b0*/  LDL R128, [R1+0x934] ;  /* 0x0009340001807983 */ /* 0x000ee80000100800 */
[----:B------:R0:W3:Y:S02]  /*1a1c0*/  @!P0 LDG.E.U8 R6, desc[UR32][R2.64] ;  /* 0x0000002002068981 */ /* 0x0000e4000c1e1100 */
[----:B0-----:R-:W-:-:S02]  /*1a1d0*/  @!P0 IMAD.MOV.U32 R2, RZ, RZ, R125 ;  /* 0x000000ffff028224 */ /* 0x001fc400078e007d */
[----:B------:R-:W-:Y:S01]  /*1a1e0*/  @!P0 IMAD.MOV.U32 R3, RZ, RZ, R127 ;  /* 0x000000ffff038224 */ /* 0x000fe200078e007f */
[----:B------:R-:W-:Y:S01]  /*1a1f0*/  PRMT R20, RZ, 0x7610, R20 ;  /* 0x00007610ff147816 */ /* 0x000fe20000000014 */
[----:B------:R-:W3:Y:S04]  /*1a200*/  LDL R127, [R1+0xc88] ;  /* 0x000c8800017f7983 */ /* 0x000ee80000100800 */
[----:B------:R0:W3:Y:S01]  /*1a210*/  @!P0 LDG.E.U8 R5, desc[UR32][R2.64] ;  /* 0x0000002002058981 */ /* 0x0000e2000c1e1100 */
[----:B------:R-:W-:Y:S02]  /*1a220*/  PRMT R21, RZ, 0x7610, R21 ;  /* 0x00007610ff157816 */ /* 0x000fe40000000015 */
[----:B------:R-:W-:Y:S01]  /*1a230*/  PRMT R23, RZ, 0x7610, R23 ;  /* 0x00007610ff177816 */ /* 0x000fe20000000017 */
[----:B------:R-:W3:Y:S01]  /*1a240*/  LDL R125, [R1+0xc8c] ;  /* 0x000c8c00017d7983 */ /* 0x000ee20000100800 */
[----:B0-----:R-:W-:-:S02]  /*1a250*/  @!P0 IMAD.MOV.U32 R2, RZ, RZ, R34 ;  /* 0x000000ffff028224 */ /* 0x001fc400078e0022 */
[----:B------:R-:W-:Y:S01]  /*1a260*/  @!P0 IMAD.MOV.U32 R3, RZ, RZ, R37 ;  /* 0x000000ffff038224 */ /* 0x000fe200078e0025 */
[----:B------:R-:W3:Y:S04]  /*1a270*/  LDL R34, [R1+0xcec] ;  /* 0x000cec0001227983 */ /* 0x000ee80000100800 */
[----:B------:R0:W3:Y:S04]  /*1a280*/  @!P0 LDG.E.U8 R4, desc[UR32][R2.64] ;  /* 0x0000002002048981 */ /* 0x0000e8000c1e1100 */
[----:B------:R-:W3:Y:S01]  /*1a290*/  LDL R37, [R1+0xce8] ;  /* 0x000ce80001257983 */ /* 0x000ee20000100800 */
        /* <DEDUP_REMOVED lines=8> */
[----:B0-----:R-:W-:-:S03]  /*1a320*/  @!P0 IMAD.MOV.U32 R3, RZ, RZ, R31 ;  /* 0x000000ffff038224 */ /* 0x001fc600078e001f */
[----:B------:R-:W3:Y:S01]  /*1a330*/  LDL R31, [R1+0xd08] ;  /* 0x000d0800011f7983 */ /* 0x000ee20000100800 */
[----:B------:R-:W-:-:S03]  /*1a340*/  @!P0 IMAD.MOV.U32 R2, RZ, RZ, R30 ;  /* 0x000000ffff028224 */ /* 0x000fc600078e001e */
[----:B------:R-:W3:Y:S04]  /*1a350*/  LDL R30, [R1+0xccc] ;  /* 0x000ccc00011e7983 */ /* 0x000ee80000100800 */
[----:B------:R2:W3:Y:S02]  /*1a360*/  @!P0 LDG.E.U8 R21, desc[UR32][R2.64] ;  /* 0x0000002002158981 */ /* 0x0004e4000c1e1100 */
[----:B--2---:R-:W-:Y:S02]  /*1a370*/  @!P0 IMAD.MOV.U32 R3, RZ, RZ, R29 ;  /* 0x000000ffff038224 */ /* 0x004fe400078e001d */
[----:B------:R-:W2:Y:S01]  /*1a380*/  LDL R29, [R1+0xca8] ;  /* 0x000ca800011d7983 */ /* 0x000ea20000100800 */
[----:B----4-:R-:W-:-:S03]  /*1a390*/  @!P0 IMAD.MOV.U32 R2, RZ, RZ, R28 ;  /* 0x000000ffff028224 */ /* 0x010fc600078e001c */
[----:B------:R-:W4:Y:S04]  /*1a3a0*/  LDL R28, [R1+0xcac] ;  /* 0x000cac00011c7983 */ /* 0x000f280000100800 */
[----:B------:R0:W2:Y:S02]  /*1a3b0*/  @!P0 LDG.E.U8 R23, desc[UR32][R2.64] ;  /* 0x0000002002178981 */ /* 0x0000a4000c1e1100 */
[----:B0-----:R-:W-:Y:S01]  /*1a3c0*/  @!P0 IMAD.MOV.U32 R2, RZ, RZ, R26 ;  /* 0x000000ffff028224 */ /* 0x001fe200078e001a */
[----:B------:R-:W-:Y:S01]  /*1a3d0*/  PRMT R159, RZ, 0x7610, R159 ;  /* 0x00007610ff9f7816 */ /* 0x000fe2000000009f */
[----:B------:R-:W2:Y:S01]  /*1a3e0*/  LDL R26, [R1+0xc48] ;  /* 0x000c4800011a7983 */ /* 0x000ea20000100800 */
[----:B------:R-:W-:-:S03]  /*1a3f0*/  @!P0 IMAD.MOV.U32 R3, RZ, RZ, R27 ;  /* 0x000000ffff038224 */ /* 0x000fc600078e001b */
[----:B------:R-:W2:Y:S04]  /*1a400*/  LDL R27, [R1+0xc68] ;  /* 0x000c6800011b7983 */ /* 0x000ea80000100800 */
[----:B------:R0:W2:Y:S02]  /*1a410*/  @!P0 LDG.E.U8 R156, desc[UR32][R2.64] ;  /* 0x00000020029c8981 */ /* 0x0000a4000c1e1100 */
[----:B0-----:R-:W-:Y:S02]  /*1a420*/  @!P0 IMAD.MOV.U32 R2, RZ, RZ, R25 ;  /* 0x000000ffff028224 */ /* 0x001fe400078e0019 */
[----:B------:R-:W-:Y:S01]  /*1a430*/  @!P0 IMAD.MOV.U32 R3, RZ, RZ, R126 ;  /* 0x000000ffff038224 */ /* 0x000fe200078e007e */
[----:B------:R-:W2:Y:S04]  /*1a440*/  LDL R25, [R1+0xc4c] ;  /* 0x000c4c0001197983 */ /* 0x000ea80000100800 */
[----:B------:R3:W2:Y:S02]  /*1a450*/  @!P0 LDG.E.U8 R157, desc[UR32][R2.64] ;  /* 0x00000020029d8981 */ /* 0x0006a4000c1e1100 */
[----:B---3--:R-:W-:-:S02]  /*1a460*/  @!P0 IMAD.MOV.U32 R2, RZ, RZ, R24 ;  /* 0x000000ffff028224 */ /* 0x008fc400078e0018 */
[----:B------:R-:W3:Y:S01]  /*1a470*/  LDL R24, [R1+0xc6c] ;  /* 0x000c6c0001187983 */ /* 0x000ee20000100800 */
[----:B------:R-:W-:-:S05]  /*1a480*/  @!P0 IMAD.MOV.U32 R3, RZ, RZ, R134 ;  /* 0x000000ffff038224 */ /* 0x000fca00078e0086 */
[----:B------:R0:W3:Y:S01]  /*1a490*/  @!P0 LDG.E.U8 R158, desc[UR32][R2.64] ;  /* 0x00000020029e8981 */ /* 0x0000e2000c1e1100 */
[----:B------:R-:W-:Y:S01]  /*1a4a0*/  PRMT R160, RZ, 0x7610, R160 ;  /* 0x00007610ffa07816 */ /* 0x000fe200000000a0 */
[----:B0-----:R-:W-:Y:S02]  /*1a4b0*/  @!P0 IMAD.MOV.U32 R2, RZ, RZ, R131 ;  /* 0x000000ffff028224 */ /* 0x001fe400078e0083 */
[----:B------:R-:W-:-:S05]  /*1a4c0*/  @!P0 IMAD.MOV.U32 R3, RZ, RZ, R142 ;  /* 0x000000ffff038224 */ /* 0x000fca00078e008e */
[----:B------:R0:W3:Y:S02]  /*1a4d0*/  @!P0 LDG.E.U8 R159, desc[UR32][R2.64] ;  /* 0x00000020029f8981 */ /* 0x0000e4000c1e1100 */
[----:B0-----:R-:W-:Y:S02]  /*1a4e0*/  @!P0 IMAD.MOV.U32 R2, RZ, RZ, R139 ;  /* 0x000000ffff028224 */ /* 0x001fe400078e008b */
[----:B------:R-:W-:-:S05]  /*1a4f0*/  @!P0 IMAD.MOV.U32 R3, RZ, RZ, R150 ;  /* 0x000000ffff038224 */ /* 0x000fca00078e0096 */
[----:B------:R0:W3:Y:S01]  /*1a500*/  @!P0 LDG.E.U8 R160, desc[UR32][R2.64] ;  /* 0x0000002002a08981 */ /* 0x0000e2000c1e1100 */
[----:B------:R-:W-:Y:S02]  /*1a510*/  PRMT R162, RZ, 0x7610, R162 ;  /* 0x00007610ffa27816 */ /* 0x000fe400000000a2 */
[----:B------:R-:W-:Y:S01]  /*1a520*/  PRMT R163, RZ, 0x7610, R163 ;  /* 0x00007610ffa37816 */ /* 0x000fe200000000a3 */
[----:B0-----:R-:W-:Y:S01]  /*1a530*/  @!P0 IMAD.MOV.U32 R2, RZ, RZ, R147 ;  /* 0x000000ffff028224 */ /* 0x001fe200078e0093 */
[----:B------:R-:W-:Y:S01]  /*1a540*/  PRMT R164, RZ, 0x7610, R164 ;  /* 0x00007610ffa47816 */ /* 0x000fe200000000a4 */
[----:B------:R-:W-:Y:S02]  /*1a550*/  @!P0 IMAD.MOV.U32 R3, RZ, RZ, R31 ;  /* 0x000000ffff038224 */ /* 0x000fe400078e001f */
[----:B------:R-:W3:Y:S04]  /*1a560*/  LDL R31, [R1+0xc2c] ;  /* 0x000c2c00011f7983 */ /* 0x000ee80000100800 */
[----:B------:R0:W3:Y:S02]  /*1a570*/  @!P0 LDG.E.U8 R162, desc[UR32][R2.64] ;  /* 0x0000002002a28981 */ /* 0x0000e4000c1e1100 */
[----:B0-----:R-:W-:-:S02]  /*1a580*/  @!P0 IMAD.MOV.U32 R2, RZ, RZ, R34 ;  /* 0x000000ffff028224 */ /* 0x001fc400078e0022 */
[----:B------:R-:W-:Y:S01]  /*1a590*/  @!P0 IMAD.MOV.U32 R3, RZ, RZ, R37 ;  /* 0x000000ffff038224 */ /* 0x000fe200078e0025 */
[----:B------:R-:W3:Y:S04]  /*1a5a0*/  LDL R34, [R1+0xc0c] ;  /* 0x000c0c0001227983 */ /* 0x000ee80000100800 */
[----:B------:R-:W3:Y:S04]  /*1a5b0*/  LDL R37, [R1+0xc08] ;  /* 0x000c080001257983 */ /* 0x000ee80000100800 */
[----:B------:R0:W3:Y:S01]  /*1a5c0*/  @!P0 LDG.E.U8 R163, desc[UR32][R2.64] ;  /* 0x0000002002a38981 */ /* 0x0000e2000c1e1100 */
[----:B------:R-:W-:Y:S01]  /*1a5d0*/  PRMT R165, RZ, 0x7610, R165 ;  /* 0x00007610ffa57816 */ /* 0x000fe200000000a5 */
[----:B0-----:R-:W-:-:S02]  /*1a5e0*/  @!P0 IMAD.MOV.U32 R2, RZ, RZ, R30 ;  /* 0x000000ffff028224 */ /* 0x001fc400078e001e */
[----:B------:R-:W-:Y:S01]  /*1a5f0*/  @!P0 IMAD.MOV.U32 R3, RZ, RZ, R33 ;  /* 0x000000ffff038224 */ /* 0x000fe200078e0021 */
[----:B------:R-:W3:Y:S04]  /*1a600*/  LDL R30, [R1+0xbec] ;  /* 0x000bec00011e7983 */ /* 0x000ee80000100800 */
[----:B------:R4:W3:Y:S04]  /*1a610*/  @!P0 LDG.E.U8 R164, desc[UR32][R2.64] ;  /* 0x0000002002a48981 */ /* 0x0008e8000c1e1100 */
[----:B------:R-:W3:Y:S01]  /*1a620*/  LDL R33, [R1+0xbe8] ;  /* 0x000be80001217983 */ /* 0x000ee20000100800 */
[----:B------:R-:W-:Y:S01]  /*1a630*/  PRMT R166, RZ, 0x7610, R166 ;  /* 0x00007610ffa67816 */ /* 0x000fe200000000a6 */
[----:B----4-:R-:W-:-:S02]  /*1a640*/  @!P0 IMAD.MOV.U32 R2, RZ, RZ, R28 ;  /* 0x000000ffff028224 */ /* 0x010fc400078e001c */
[----:B--2---:R-:W-:Y:S01]  /*1a650*/  @!P0 IMAD.MOV.U32 R3, RZ, RZ, R29 ;  /* 0x000000ffff038224 */ /* 0x004fe200078e001d */
[----:B------:R-:W2:Y:S04]  /*1a660*/  LDL R28, [R1+0xbcc] ;  /* 0x000bcc00011c7983 */ /* 0x000ea80000100800 */
[----:B------:R0:W4:Y:S04]  /*1a670*/  @!P0 LDG.E.U8 R165, desc[UR32][R2.64] ;  /* 0x0000002002a58981 */ /* 0x000128000c1e1100 */
[----:B------:R-:W4:Y:S01]  /*1a680*/  LDL R29, [R1+0xbc8] ;  /* 0x000bc800011d7983 */ /* 0x000f220000100800 */
[----:B------:R-:W-:Y:S01]  /*1a690*/  PRMT R167, RZ, 0x7610, R167 ;  /* 0x00007610ffa77816 */ /* 0x000fe200000000a7 */
[----:B0-----:R-:W-:-:S02]  /*1a6a0*/  @!P0 IMAD.MOV.U32 R2, RZ, RZ, R125 ;  /* 0x000000ffff028224 */ /* 0x001fc400078e007d */
[----:B------:R-:W-:Y:S01]  /*1a6b0*/  @!P0 IMAD.MOV.U32 R3, RZ, RZ, R127 ;  /* 0x000000ffff038224 */ /* 0x000fe200078e007f */
[----:B------:R-:W-:Y:S01]  /*1a6c0*/  PRMT R169, RZ, 0x7610, R169 ;  /* 0x00007610ffa97816 */ /* 0x000fe200000000a9 */
[----:B------:R-:W4:Y:S04]  /*1a6d0*/  LDL R127, [R1+0x910] ;  /* 0x00091000017f7983 */ /* 0x000f280000100800 */
[----:B------:R0:W4:Y:S01]  /*1a6e0*/  @!P0 LDG.E.U8 R166, desc[UR32][R2.64] ;  /* 0x0000002002a68981 */ /* 0x000122000c1e1100 */
[----:B------:R-:W-:Y:S02]  /*1a6f0*/  PRMT R170, RZ, 0x7610, R170 ;  /* 0x00007610ffaa7816 */ /* 0x000fe400000000aa */
[----:B------:R-:W-:Y:S01]  /*1a700*/  PRMT R171, RZ, 0x7610, R171 ;  /* 0x00007610ffab7816 */ /* 0x000fe200000000ab */
[----:B------:R-:W4:Y:S01]  /*1a710*/  LDL R125, [R1+0x914] ;  /* 0x00091400017d7983 */ /* 0x000f220000100800 */
[----:B0-----:R-:W-:-:S03]  /*1a720*/  @!P0 IMAD.MOV.U32 R3, RZ, RZ, R27 ;  /* 0x000000ffff038224 */ /* 0x001fc600078e001b */
[----:B------:R-:W4:Y:S01]  /*1a730*/  LDL R27, [R1+0x990] ;  /* 0x00099000011b7983 */ /* 0x000f220000100800 */
[----:B---3--:R-:W-:-:S03]  /*1a740*/  @!P0 IMAD.MOV.U32 R2, RZ, RZ, R24 ;  /* 0x000000ffff028224 */ /* 0x008fc600078e0018 */
[----:B------:R-:W3:Y:S04]  /*1a750*/  LDL R24, [R1+0x994] ;  /* 0x0009940001187983 */ /* 0x000ee80000100800 */
[----:B------:R0:W3:Y:S02]  /*1a760*/  @!P0 LDG.E.U8 R167, desc[UR32][R2.64] ;  /* 0x0000002002a78981 */ /* 0x0000e4000c1e1100 */
[----:B0-----:R-:W-:Y:S02]  /*1a770*/  @!P0 IMAD.MOV.U32 R2, RZ, RZ, R25 ;  /* 0x000000ffff028224 */ /* 0x001fe400078e0019 */
[----:B------:R-:W3:Y:S01]  /*1a780*/  LDL R25, [R1+0x974] ;  /* 0x0009740001197983 */ /* 0x000ee20000100800 */
[----:B------:R-:W-:-:S03]  /*1a790*/  @!P0 IMAD.MOV.U32 R3, RZ, RZ, R26 ;  /* 0x000000ffff038224 */ /* 0x000fc600078e001a */
[----:B------:R-:W3:Y:S04]  /*1a7a0*/  LDL R26, [R1+0x970] ;  /* 0x00097000011a7983 */ /* 0x000ee80000100800 */
[----:B------:R0:W3:Y:S02]  /*1a7b0*/  @!P0 LDG.E.U8 R169, desc[UR32][R2.64] ;  /* 0x0000002002a98981 */ /* 0x0000e4000c1e1100 */
[----:B0-----:R-:W-:Y:S02]  /*1a7c0*/  @!P0 IMAD.MOV.U32 R3, RZ, RZ, R32 ;  /* 0x000000ffff038224 */ /* 0x001fe400078e0020 */
[----:B------:R-:W3:Y:S01]  /*1a7d0*/  LDL R32, [R1+0x950] ;  /* 0x0009500001207983 */ /* 0x000ee20000100800 */
[----:B------:R-:W-:Y:S02]  /*1a7e0*/  PRMT R172, RZ, 0x7610, R172 ;  /* 0x00007610ffac7816 */ /* 0x000fe400000000ac */
[----:B------:R-:W-:Y:S01]  /*1a7f0*/  PRMT R173, RZ, 0x7610, R173 ;  /* 0x00007610ffad7816 */ /* 0x000fe200000000ad */
[----:B------:R-:W-:-:S02]  /*1a800*/  @!P0 IMAD.MOV.U32 R2, RZ, RZ, R31 ;  /* 0x000000ffff028224 */ /* 0x000fc400078e001f */
        /* <DEDUP_REMOVED lines=9> */
[----:B------:R-:W-:-:S03]  /*1a8a0*/  @!P0 IMAD.MOV.U32 R3, RZ, RZ, R33 ;  /* 0x000000ffff038224 */ /* 0x000fc600078e0021 */
[----:B------:R-:W3:Y:S04]  /*1a8b0*/  LDL R33, [R1+0x8d4] ;  /* 0x0008d40001217983 */ /* 0x000ee80000100800 */
[----:B------:R2:W3:Y:S01]  /*1a8c0*/  @!P0 LDG.E.U8 R172, desc[UR32][R2.64] ;  /* 0x0000002002ac8981 */ /* 0x0004e2000c1e1100 */
[----:B------:R-:W-:Y:S01]  /*1a8d0*/  PRMT R174, RZ, 0x7610, R174 ;  /* 0x00007610ffae7816 */ /* 0x000fe200000000ae */
[----:B--2---:R-:W-:Y:S02]  /*1a8e0*/  @!P0 IMAD.MOV.U32 R2, RZ, RZ, R28 ;  /* 0x000000ffff028224 */ /* 0x004fe400078e001c */
[----:B----4-:R-:W-:Y:S01]  /*1a8f0*/  @!P0 IMAD.MOV.U32 R3, RZ, RZ, R29 ;  /* 0x000000ffff038224 */ /* 0x010fe200078e001d */
[----:B------:R-:W2:Y:S04]  /*1a900*/  LDL R28, [R1+0x8b4] ;  /* 0x0008b400011c7983 */ /* 0x000ea80000100800 */
[----:B------:R-:W4:Y:S04]  /*1a910*/  LDL R29, [R1+0x8b0] ;  /* 0x0008b000011d7983 */ /* 0x000f280000100800 */
[----:B------:R0:W4:Y:S02]  /*1a920*/  @!P0 LDG.E.U8 R173, desc[UR32][R2.64] ;  /* 0x0000002002ad8981 */ /* 0x000124000c1e1100 */
[----:B0-----:R-:W-:-:S02]  /*1a930*/  @!P0 IMAD.MOV.U32 R3, RZ, RZ, R27 ;  /* 0x000000ffff038224 */ /* 0x001fc400078e001b */
[----:B------:R-:W4:Y:S01]  /*1a940*/  LDL R27, [R1+0x890] ;  /* 0x00089000011b7983 */ /* 0x000f220000100800 */
[----:B---3--:R-:W-:-:S03]  /*1a950*/  @!P0 IMAD.MOV.U32 R2, RZ, RZ, R24 ;  /* 0x000000ffff028224 */ /* 0x008fc600078e0018 */
[----:B------:R-:W3:Y:S04]  /*1a960*/  LDL R24, [R1+0x894] ;  /* 0x0008940001187983 */ /* 0x000ee80000100800 */
[----:B------:R0:W3:Y:S02]  /*1a970*/  @!P0 LDG.E.U8 R174, desc[UR32][R2.64] ;  /* 0x0000002002ae8981 */ /* 0x0000e4000c1e1100 */
[----:B0-----:R-:W-:Y:S02]  /*1a980*/  @!P0 IMAD.MOV.U32 R2, RZ, RZ, R25 ;  /* 0x000000ffff028224 */ /* 0x001fe400078e0019 */
[----:B------:R-:W3:Y:S01]  /*1a990*/  LDL R25, [R1+0x874] ;  /* 0x0008740001197983 */ /* 0x000ee20000100800 */
[----:B------:R-:W-:-:S03]  /*1a9a0*/  @!P0 IMAD.MOV.U32 R3, RZ, RZ, R26 ;  /* 0x000000ffff038224 */ /* 0x000fc600078e001a */
[----:B------:R-:W3:Y:S01]  /*1a9b0*/  LDL R26, [R1+0x870] ;  /* 0x00087000011a7983 */ /* 0x000ee20000100800 */
[----:B------:R-:W-:Y:S02]  /*1a9c0*/  PRMT R176, RZ, 0x7610, R176 ;  /* 0x00007610ffb07816 */ /* 0x000fe400000000b0 */
[----:B------:R-:W-:-:S04]  /*1a9d0*/  PRMT R177, RZ, 0x7610, R177 ;  /* 0x00007610ffb17816 */ /* 0x000fc800000000b1 */
[----:B------:R0:W3:Y:S01]  /*1a9e0*/  @!P0 LDG.E.U8 R176, desc[UR32][R2.64] ;  /* 0x0000002002b08981 */ /* 0x0000e2000c1e1100 */
[----:B------:R-:W-:Y:S01]  /*1a9f0*/  PRMT R178, RZ, 0x7610, R178 ;  /* 0x00007610ffb27816 */ /* 0x000fe200000000b2 */
[----:B0-----:R-:W-:Y:S01]  /*1aa00*/  @!P0 IMAD.MOV.U32 R3, RZ, RZ, R32 ;  /* 0x000000ffff038224 */ /* 0x001fe200078e0020 */
[----:B------:R-:W-:Y:S01]  /*1aa10*/  PRMT R179, RZ, 0x7610, R179 ;  /* 0x00007610ffb37816 */ /* 0x000fe200000000b3 */
[----:B------:R-:W3:Y:S01]  /*1aa20*/  LDL R32, [R1+0x850] ;  /* 0x0008500001207983 */ /* 0x000ee20000100800 */
[----:B------:R-:W-:Y:S02]  /*1aa30*/  PRMT R180, RZ, 0x7610, R180 ;  /* 0x00007610ffb47816 */ /* 0x000fe400000000b4 */
[----:B------:R-:W-:Y:S01]  /*1aa40*/  PRMT R181, RZ, 0x7610, R181 ;  /* 0x00007610ffb57816 */ /* 0x000fe200000000b5 */
[----:B------:R-:W-:Y:S02]  /*1aa50*/  @!P0 IMAD.MOV.U32 R2, RZ, RZ, R31 ;  /* 0x000000ffff028224 */ /* 0x000fe400078e001f */
[----:B------:R-:W3:Y:S04]  /*1aa60*/  LDL R31, [R1+0x854] ;  /* 0x00085400011f7983 */ /* 0x000ee80000100800 */
[----:B------:R0:W3:Y:S02]  /*1aa70*/  @!P0 LDG.E.U8 R177, desc[UR32][R2.64] ;  /* 0x0000002002b18981 */ /* 0x0000e4000c1e1100 */
[----:B0-----:R-:W-:-:S02]  /*1aa80*/  @!P0 IMAD.MOV.U32 R2, RZ, RZ, R128 ;  /* 0x000000ffff028224 */ /* 0x001fc400078e0080 */
[----:B------:R-:W-:-:S05]  /*1aa90*/  @!P0 IMAD.MOV.U32 R3, RZ, RZ, R129 ;  /* 0x000000ffff038224 */ /* 0x000fca00078e0081 */
[----:B------:R0:W3:Y:S02]  /*1aaa0*/  @!P0 LDG.E.U8 R178, desc[UR32][R2.64] ;  /* 0x0000002002b28981 */ /* 0x0000e4000c1e1100 */
[----:B0-----:R-:W-:Y:S02]  /*1aab0*/  @!P0 IMAD.MOV.U32 R2, RZ, RZ, R125 ;  /* 0x000000ffff028224 */ /* 0x001fe400078e007d */
[----:B------:R-:W-:-:S05]  /*1aac0*/  @!P0 IMAD.MOV.U32 R3, RZ, RZ, R127 ;  /* 0x000000ffff038224 */ /* 0x000fca00078e007f */
[----:B------:R0:W3:Y:S02]  /*1aad0*/  @!P0 LDG.E.U8 R179, desc[UR32][R2.64] ;  /* 0x0000002002b38981 */ /* 0x0000e4000c1e1100 */
[----:B0-----:R-:W-:Y:S02]  /*1aae0*/  @!P0 IMAD.MOV.U32 R2, RZ, RZ, R30 ;  /* 0x000000ffff028224 */ /* 0x001fe400078e001e */
[----:B------:R-:W-:Y:S01]  /*1aaf0*/  @!P0 IMAD.MOV.U32 R3, RZ, RZ, R37 ;  /* 0x000000ffff038224 */ /* 0x000fe200078e0025 */
[----:B------:R-:W3:Y:S04]  /*1ab00*/  LDL R30, [R1+0x830] ;  /* 0x00083000011e7983 */ /* 0x000ee80000100800 */
[----:B------:R0:W3:Y:S04]  /*1ab10*/  @!P0 LDG.E.U8 R180, desc[UR32][R2.64] ;  /* 0x0000002002b48981 */ /* 0x0000e8000c1e1100 */
[----:B------:R-:W3:Y:S01]  /*1ab20*/  LDL.LU R235, [R1+0x834] ;  /* 0x0008340001eb7983 */ /* 0x000ee20000300800 */
[----:B------:R-:W-:-:S02]  /*1ab30*/  PRMT R183, RZ, 0x7610, R183 ;  /* 0x00007610ffb77816 */ /* 0x000fc400000000b7 */
[----:B------:R-:W-:Y:S01]  /*1ab40*/  PRMT R184, RZ, 0x7610, R184 ;  /* 0x00007610ffb87816 */ /* 0x000fe200000000b8 */
[----:B------:R-:W3:Y:S01]  /*1ab50*/  LDL R132, [R1+0x7b0] ;  /* 0x0007b00001847983 */ /* 0x000ee20000100800 */
[----:B0-----:R-:W-:Y:S02]  /*1ab60*/  @!P0 IMAD.MOV.U32 R2, RZ, RZ, R33 ;  /* 0x000000ffff028224 */ /* 0x001fe400078e0021 */
[----:B------:R-:W-:Y:S01]  /*1ab70*/  @!P0 IMAD.MOV.U32 R3, RZ, RZ, R34 ;  /* 0x000000ffff038224 */ /* 0x000fe200078e0022 */
[----:B------:R-:W3:Y:S04]  /*1ab80*/  LDL R130, [R1+0x7b4] ;  /* 0x0007b40001827983 */ /* 0x000ee80000100800 */
[----:B------:R2:W3:Y:S04]  /*1ab90*/  @!P0 LDG.E.U8 R181, desc[UR32][R2.64] ;  /* 0x0000002002b58981 */ /* 0x0004e8000c1e1100 */
[----:B------:R-:W3:Y:S04]  /*1aba0*/  LDL R129, [R1+0x790] ;  /* 0x0007900001817983 */ /* 0x000ee80000100800 */
[----:B------:R-:W3:Y:S01]  /*1abb0*/  LDL R128, [R1+0x794] ;  /* 0x0007940001807983 */ /* 0x000ee20000100800 */
[----:B--2---:R-:W-:-:S02]  /*1abc0*/  @!P0 IMAD.MOV.U32 R2, RZ, RZ, R28 ;  /* 0x000000ffff028224 */ /* 0x004fc400078e001c */
[----:B----4-:R-:W-:Y:S01]  /*1abd0*/  @!P0 IMAD.MOV.U32 R3, RZ, RZ, R29 ;  /* 0x000000ffff038224 */ /* 0x010fe200078e001d */
[----:B------:R-:W2:Y:S04]  /*1abe0*/  LDL R28, [R1+0x814] ;  /* 0x00081400011c7983 */ /* 0x000ea80000100800 */
[----:B------:R-:W4:Y:S04]  /*1abf0*/  LDL R29, [R1+0x810] ;  /* 0x00081000011d7983 */ /* 0x000f280000100800 */
[----:B------:R0:W4:Y:S04]  /*1ac00*/  @!P0 LDG.E.U8 R183, desc[UR32][R2.64] ;  /* 0x0000002002b78981 */ /* 0x000128000c1e1100 */
[----:B------:R-:W4:Y:S04]  /*1ac10*/  LDL R127, [R1+0x770] ;  /* 0x00077000017f7983 */ /* 0x000f280000100800 */
[----:B------:R-:W4:Y:S01]  /*1ac20*/  LDL R125, [R1+0x774] ;  /* 0x00077400017d7983 */ /* 0x000f220000100800 */
[----:B0-----:R-:W-:-:S03]  /*1ac30*/  @!P0 IMAD.MOV.U32 R3, RZ, RZ, R27 ;  /* 0x000000ffff038224 */ /* 0x001fc600078e001b */
[----:B------:R-:W4:Y:S01]  /*1ac40*/  LDL R27, [R1+0x7f0] ;  /* 0x0007f000011b7983 */ /* 0x000f220000100800 */
[----:B------:R-:W-:-:S03]  /*1ac50*/  PRMT R185, RZ, 0x7610, R185 ;  /* 0x00007610ffb97816 */ /* 0x000fc600000000b9 */
[----:B------:R-:W4:Y:S04]  /*1ac60*/  LDL R37, [R1+0x750] ;  /* 0x0007500001257983 */ /* 0x000f280000100800 */
[----:B------:R-:W4:Y:S01]  /*1ac70*/  LDL R34, [R1+0x754] ;  /* 0x0007540001227983 */ /* 0x000f220000100800 */
[----:B------:R-:W-:-:S03]  /*1ac80*/  PRMT R186, RZ, 0x7610, R186 ;  /* 0x00007610ffba7816 */ /* 0x000fc600000000ba */
        /* <DEDUP_REMOVED lines=19> */
[----:B------:R-:W-:-:S05]  /*1adc0*/  @!P0 IMAD.MOV.U32 R2, RZ, RZ, R235 ;  /* 0x000000ffff028224 */ /* 0x000fca00078e00eb */
[----:B------:R2:W3:Y:S02]  /*1add0*/  @!P0 LDG.E.U8 R187, desc[UR32][R2.64] ;  /* 0x0000002002bb8981 */ /* 0x0004e4000c1e1100 */
[----:B--2---:R-:W-:Y:S02]  /*1ade0*/  @!P0 IMAD.MOV.U32 R2, RZ, RZ, R28 ;  /* 0x000000ffff028224 */ /* 0x004fe400078e001c */
[----:B------:R-:W2:Y:S01]  /*1adf0*/  LDL R28, [R1+0x6f4] ;  /* 0x0006f400011c7983 */ /* 0x000ea20000100800 */
[----:B----4-:R-:W-:-:S03]  /*1ae00*/  @!P0 IMAD.MOV.U32 R3, RZ, RZ, R29 ;  /* 0x000000ffff038224 */ /* 0x010fc600078e001d */
[----:B------:R-:W4:Y:S04]  /*1ae10*/  LDL R29, [R1+0x6f0] ;  /* 0x0006f000011d7983 */ /* 0x000f280000100800 */
[----:B------:R0:W4:Y:S02]  /*1ae20*/  @!P0 LDG.E.U8 R188, desc[UR32][R2.64] ;  /* 0x0000002002bc8981 */ /* 0x000124000c1e1100 */
[----:B0-----:R-:W-:Y:S02]  /*1ae30*/  @!P0 IMAD.MOV.U32 R3, RZ, RZ, R27 ;  /* 0x000000ffff038224 */ /* 0x001fe400078e001b */
[----:B------:R-:W4:Y:S01]  /*1ae40*/  LDL R27, [R1+0x6d0] ;  /* 0x0006d000011b7983 */ /* 0x000f220000100800 */
[----:B---3--:R-:W-:-:S03]  /*1ae50*/  @!P0 IMAD.MOV.U32 R2, RZ, RZ, R24 ;  /* 0x000000ffff028224 */ /* 0x008fc600078e0018 */
[----:B------:R-:W3:Y:S04]  /*1ae60*/  LDL R24, [R1+0x6d4] ;  /* 0x0006d40001187983 */ /* 0x000ee80000100800 */
[----:B------:R0:W3:Y:S02]  /*1ae70*/  @!P0 LDG.E.U8 R190, desc[UR32][R2.64] ;  /* 0x0000002002be8981 */ /* 0x0000e4000c1e1100 */
[----:B0-----:R-:W-:Y:S02]  /*1ae80*/  @!P0 IMAD.MOV.U32 R2, RZ, RZ, R25 ;  /* 0x000000ffff028224 */ /* 0x001fe400078e0019 */
[----:B------:R-:W3:Y:S01]  /*1ae90*/  LDL R25, [R1+0x6b4] ;  /* 0x0006b40001197983 */ /* 0x000ee20000100800 */
[----:B------:R-:W-:Y:S01]  /*1aea0*/  PRMT R193, RZ, 0x7610, R193 ;  /* 0x00007610ffc17816 */ /* 0x000fe200000000c1 */
[----:B------:R-:W-:Y:S01]  /*1aeb0*/  @!P0 IMAD.MOV.U32 R3, RZ, RZ, R26 ;  /* 0x000000ffff038224 */ /* 0x000fe200078e001a */
[----:B------:R-:W-:Y:S01]  /*1aec0*/  PRMT R197, RZ, 0x7610, R197 ;  /* 0x00007610ffc57816 */ /* 0x000fe200000000c5 */
[----:B------:R-:W3:Y:S04]  /*1aed0*/  LDL R26, [R1+0x6b0] ;  /* 0x0006b000011a7983 */ /* 0x000ee80000100800 */
[----:B------:R0:W3:Y:S01]  /*1aee0*/  @!P0 LDG.E.U8 R193, desc[UR32][R2.64] ;  /* 0x0000002002c18981 */ /* 0x0000e2000c1e1100 */
[----:B------:R-:W-:-:S02]  /*1aef0*/  PRMT R200, RZ, 0x7610, R200 ;  /* 0x00007610ffc87816 */ /* 0x000fc400000000c8 */
[----:B------:R-:W-:Y:S01]  /*1af00*/  PRMT R203, RZ, 0x7610, R203 ;  /* 0x00007610ffcb7816 */ /* 0x000fe200000000cb */
[----:B------:R-:W3:Y:S01]  /*1af10*/  LDL.LU R252, [R1+0x690] ;  /* 0x0006900001fc7983 */ /* 0x000ee20000300800 */
[----:B------:R-:W-:Y:S02]  /*1af20*/  PRMT R204, RZ, 0x7610, R204 ;  /* 0x00007610ffcc7816 */ /* 0x000fe400000000cc */
[----:B------:R-:W-:Y:S01]  /*1af30*/  PRMT R206, RZ, 0x7610, R206 ;  /* 0x00007610ffce7816 */ /* 0x000fe200000000ce */
[----:B------:R-:W3:Y:S01]  /*1af40*/  LDL.LU R244, [R1+0x694] ;  /* 0x0006940001f47983 */ /* 0x000ee20000300800 */
[----:B0-----:R-:W-:Y:S02]  /*1af50*/  @!P0 IMAD.MOV.U32 R2, RZ, RZ, R130 ;  /* 0x000000ffff028224 */ /* 0x001fe400078e0082 */
[----:B------:R-:W-:-:S05]  /*1af60*/  @!P0 IMAD.MOV.U32 R3, RZ, RZ, R132 ;  /* 0x000000ffff038224 */ /* 0x000fca00078e0084 */
[----:B------:R0:W3:Y:S02]  /*1af70*/  @!P0 LDG.E.U8 R197, desc[UR32][R2.64] ;  /* 0x0000002002c58981 */ /* 0x0000e4000c1e1100 */
        /* <DEDUP_REMOVED lines=8> */
[----:B------:R0:W3:Y:S01]  /*1b000*/  @!P0 LDG.E.U8 R204, desc[UR32][R2.64] ;  /* 0x0000002002cc8981 */ /* 0x0000e2000c1e1100 */
[----:B------:R-:W-:Y:S01]  /*1b010*/  PRMT R208, RZ, 0x7610, R208 ;  /* 0x00007610ffd07816 */ /* 0x000fe200000000d0 */
        /* <DEDUP_REMOVED lines=8> */
[----:B--2---:R-:W-:Y:S02]  /*1b0a0*/  @!P0 IMAD.MOV.U32 R2, RZ, RZ, R28 ;  /* 0x000000ffff028224 */ /* 0x004fe400078e001c */
[----:B----4-:R-:W-:-:S05]  /*1b0b0*/  @!P0 IMAD.MOV.U32 R3, RZ, RZ, R29 ;  /* 0x000000ffff038224 */ /* 0x010fca00078e001d */
[----:B------:R0:W2:Y:S02]  /*1b0c0*/  @!P0 LDG.E.U8 R209, desc[UR32][R2.64] ;  /* 0x0000002002d18981 */ /* 0x0000a4000c1e1100 */
[----:B0-----:R-:W-:Y:S02]  /*1b0d0*/  @!P0 IMAD.MOV.U32 R3, RZ, RZ, R27 ;  /* 0x000000ffff038224 */ /* 0x001fe400078e001b */
[----:B---3--:R-:W-:Y:S02]  /*1b0e0*/  @!P0 IMAD.MOV.U32 R2, RZ, RZ, R24 ;  /* 0x000000ffff028224 */ /* 0x008fe400078e0018 */
[----:B------:R-:W3:Y:S04]  /*1b0f0*/  LDL R24, [R1+0x634] ;  /* 0x0006340001187983 */ /* 0x000ee80000100800 */
[----:B------:R-:W4:Y:S04]  /*1b100*/  LDL.LU R31, [R1+0x670] ;  /* 0x00067000011f7983 */ /* 0x000f280000300800 */
[----:B------:R-:W2:Y:S04]  /*1b110*/  LDL.LU R153, [R1+0x674] ;  /* 0x0006740001997983 */ /* 0x000ea80000300800 */
[----:B------:R0:W3:Y:S04]  /*1b120*/  @!P0 LDG.E.U8 R210, desc[UR32][R2.64] ;  /* 0x0000002002d28981 */ /* 0x0000e8000c1e1100 */
[----:B------:R-:W3:Y:S04]  /*1b130*/  LDL R34, [R1+0x998] ;  /* 0x0009980001227983 */ /* 0x000ee80000100800 */
[----:B------:R-:W3:Y:S01]  /*1b140*/  LDL R30, [R1+0xbac] ;  /* 0x000bac00011e7983 */ /* 0x000ee20000100800 */
[----:B0-----:R-:W-:-:S03]  /*1b150*/  @!P0 IMAD.MOV.U32 R2, RZ, RZ, R25 ;  /* 0x000000ffff028224 */ /* 0x001fc600078e0019 */
[----:B------:R-:W3:Y:S04]  /*1b160*/  LDL.LU R27, [R1+0x630] ;  /* 0x00063000011b7983 */ /* 0x000ee80000300800 */
[----:B------:R-:W3:Y:S04]  /*1b170*/  LDL.LU R25, [R1+0x610] ;  /* 0x0006100001197983 */ /* 0x000ee80000300800 */
[----:B------:R-:W3:Y:S04]  /*1b180*/  LDL.LU R37, [R1+0x614] ;  /* 0x0006140001257983 */ /* 0x000ee80000300800 */
[----:B------:R-:W3:Y:S04]  /*1b190*/  LDL.LU R29, [R1+0x654] ;  /* 0x00065400011d7983 */ /* 0x000ee80000300800 */
[----:B------:R-:W3:Y:S04]  /*1b1a0*/  LDL.LU R233, [R1+0x650] ;  /* 0x0006500001e97983 */ /* 0x000ee80000300800 */
[----:B------:R-:W3:Y:S04]  /*1b1b0*/  LDL.LU R125, [R1+0xd64] ;  /* 0x000d6400017d7983 */ /* 0x000ee80000300800 */
[----:B------:R-:W3:Y:S04]  /*1b1c0*/  LDL.LU R128, [R1+0xd80] ;  /* 0x000d800001807983 */ /* 0x000ee80000300800 */
[----:B------:R-:W3:Y:S01]  /*1b1d0*/  LDL.LU R133, [R1+0xd44] ;  /* 0x000d440001857983 */ /* 0x000ee20000300800 */
[----:B------:R-:W-:-:S03]  /*1b1e0*/  PRMT R211, RZ, 0x7610, R211 ;  /* 0x00007610ffd37816 */ /* 0x000fc600000000d3 */
[----:B------:R-:W3:Y:S01]  /*1b1f0*/  LDL.LU R136, [R1+0xd60] ;  /* 0x000d600001887983 */ /* 0x000ee20000300800 */
[----:B------:R-:W-:-:S03]  /*1b200*/  @!P0 IMAD.MOV.U32 R3, RZ, RZ, R26 ;  /* 0x000000ffff038224 */ /* 0x000fc600078e001a */
[----:B------:R-:W3:Y:S04]  /*1b210*/  LDL.LU R141, [R1+0xd24] ;  /* 0x000d2400018d7983 */ /* 0x000ee80000300800 */
[----:B------:R-:W3:Y:S04]  /*1b220*/  LDL.LU R144, [R1+0xd40] ;  /* 0x000d400001907983 */ /* 0x000ee80000300800 */
[----:B------:R-:W3:Y:S04]  /*1b230*/  LDL.LU R149, [R1+0xd04] ;  /* 0x000d040001957983 */ /* 0x000ee80000300800 */
[----:B------:R-:W3:Y:S01]  /*1b240*/  LDL R32, [R1+0xf98] ;  /* 0x000f980001207983 */ /* 0x000ee20000100800 */
[----:B------:R-:W-:-:S03]  /*1b250*/  PRMT R213, RZ, 0x7610, R213 ;  /* 0x00007610ffd57816 */ /* 0x000fc600000000d5 */
[----:B------:R0:W3:Y:S01]  /*1b260*/  @!P0 LDG.E.U8 R211, desc[UR32][R2.64] ;  /* 0x0000002002d38981 */ /* 0x0000e2000c1e1100 */
[----:B------:R-:W-:-:S03]  /*1b270*/  PRMT R215, RZ, 0x7610, R215 ;  /* 0x00007610ffd77816 */ /* 0x000fc600000000d7 */
[----:B------:R-:W3:Y:S01]  /*1b280*/  LDL R129, [R1+0xb9c] ;  /* 0x000b9c0001817983 */ /* 0x000ee20000100800 */
[----:B------:R-:W-:-:S03]  /*1b290*/  PRMT R216, RZ, 0x7610, R216 ;  /* 0x00007610ffd87816 */ /* 0x000fc600000000d8 */
[----:B------:R-:W3:Y:S01]  /*1b2a0*/  LDL R28, [R1+0xf80] ;  /* 0x000f8000011c7983 */ /* 0x000ee20000100800 */
[----:B0-----:R-:W-:Y:S02]  /*1b2b0*/  @!P0 IMAD.MOV.U32 R2, RZ, RZ, R244 ;  /* 0x000000ffff028224 */ /* 0x001fe400078e00f4 */
[----:B------:R-:W-:Y:S01]  /*1b2c0*/  @!P0 IMAD.MOV.U32 R3, RZ, RZ, R252 ;  /* 0x000000ffff038224 */ /* 0x000fe200078e00fc */
[----:B------:R-:W3:Y:S04]  /*1b2d0*/  LDL R26, [R1+0xf84] ;  /* 0x000f8400011a7983 */ /* 0x000ee80000100800 */
[----:B------:R4:W3:Y:S01]  /*1b2e0*/  @!P0 LDG.E.U8 R213, desc[UR32][R2.64] ;  /* 0x0000002002d58981 */ /* 0x0008e2000c1e1100 */
[----:B------:R-:W-:Y:S02]  /*1b2f0*/  PRMT R217, RZ, 0x7610, R217 ;  /* 0x00007610ffd97816 */ /* 0x000fe400000000d9 */
[----:B------:R-:W-:Y:S01]  /*1b300*/  PRMT R219, RZ, 0x7610, R219 ;  /* 0x00007610ffdb7816 */ /* 0x000fe200000000db */
[----:B------:R-:W3:Y:S01]  /*1b310*/  LDL R127, [R1+0xf60] ;  /* 0x000f6000017f7983 */ /* 0x000ee20000100800 */
[----:B------:R-:W-:-:S02]  /*1b320*/  PRMT R220, RZ, 0x7610, R220 ;  /* 0x00007610ffdc7816 */ /* 0x000fc400000000dc */
[----:B------:R-:W-:Y:S01]  /*1b330*/  PRMT R222, RZ, 0x7610, R222 ;  /* 0x00007610ffde7816 */ /* 0x000fe200000000de */
[----:B------:R-:W3:Y:S01]  /*1b340*/  LDL R33, [R1+0xf44] ;  /* 0x000f440001217983 */ /* 0x000ee20000100800 */
[----:B----4-:R-:W-:Y:S02]  /*1b350*/  @!P0 IMAD.MOV.U32 R3, RZ, RZ, R31 ;  /* 0x000000ffff038224 */ /* 0x010fe400078e001f */
[----:B--2---:R-:W-:-:S05]  /*1b360*/  @!P0 IMAD.MOV.U32 R2, RZ, RZ, R153 ;  /* 0x000000ffff028224 */ /* 0x004fca00078e0099 */
[----:B------:R3:W2:Y:S02]  /*1b370*/  @!P0 LDG.E.U8 R215, desc[UR32][R2.64] ;  /* 0x0000002002d78981 */ /* 0x0006a4000c1e1100 */
[----:B---3--:R-:W-:Y:S02]  /*1b380*/  @!P0 IMAD.MOV.U32 R2, RZ, RZ, R29 ;  /* 0x000000ffff028224 */ /* 0x008fe400078e001d */
[----:B------:R-:W-:-:S05]  /*1b390*/  @!P0 IMAD.MOV.U32 R3, RZ, RZ, R233 ;  /* 0x000000ffff038224 */ /* 0x000fca00078e00e9 */
[----:B------:R0:W3:Y:S02]  /*1b3a0*/  @!P0 LDG.E.U8 R216, desc[UR32][R2.64] ;  /* 0x0000002002d88981 */ /* 0x0000e4000c1e1100 */
[----:B0-----:R-:W-:Y:S02]  /*1b3b0*/  @!P0 IMAD.MOV.U32 R2, RZ, RZ, R24 ;  /* 0x000000ffff028224 */ /* 0x001fe400078e0018 */
[----:B------:R-:W4:Y:S01]  /*1b3c0*/  LDL R24, [R1+0xf64] ;  /* 0x000f640001187983 */ /* 0x000f220000100800 */
[----:B------:R-:W-:-:S05]  /*1b3d0*/  @!P0 IMAD.MOV.U32 R3, RZ, RZ, R27 ;  /* 0x000000ffff038224 */ /* 0x000fca00078e001b */
[----:B------:R0:W3:Y:S02]  /*1b3e0*/  @!P0 LDG.E.U8 R217, desc[UR32][R2.64] ;  /* 0x0000002002d98981 */ /* 0x0000e4000c1e1100 */
[----:B0-----:R-:W-:Y:S02]  /*1b3f0*/  @!P0 IMAD.MOV.U32 R2, RZ, RZ, R37 ;  /* 0x000000ffff028224 */ /* 0x001fe400078e0025 */
[----:B------:R-:W-:-:S05]  /*1b400*/  @!P0 IMAD.MOV.U32 R3, RZ, RZ, R25 ;  /* 0x000000ffff038224 */ /* 0x000fca00078e0019 */
[----:B------:R0:W3:Y:S04]  /*1b410*/  @!P0 LDG.E.U8 R219, desc[UR32][R2.64] ;  /* 0x0000002002db8981 */ /* 0x0000e8000c1e1100 */
[----:B------:R1:W-:Y:S01]  /*1b420*/  STL [R1+0x1038], R250 ;  /* 0x001038fa01007387 */ /* 0x0003e20000100800 */
[----:B0-----:R-:W-:Y:S02]  /*1b430*/  @!P0 IMAD.MOV.U32 R2, RZ, RZ, R250 ;  /* 0x000000ffff028224 */ /* 0x001fe400078e00fa */
[----:B------:R-:W-:Y:S01]  /*1b440*/  @!P0 IMAD.MOV.U32 R3, RZ, RZ, R249 ;  /* 0x000000ffff038224 */ /* 0x000fe200078e00f9 */
[----:B-1----:R-:W2:Y:S04]  /*1b450*/  LDL.LU R250, [R1+0x6ac] ;  /* 0x0006ac0001fa7983 */ /* 0x002ea80000300800 */
[----:B------:R0:W3:Y:S04]  /*1b460*/  @!P0 LDG.E.U8 R220, desc[UR32][R2.64] ;  /* 0x0000002002dc8981 */ /* 0x0000e8000c1e1100 */
[----:B------:R1:W-:Y:S01]  /*1b470*/  STL [R1+0x1034], R249 ;  /* 0x001034f901007387 */ /* 0x0003e20000100800 */
[----:B0-----:R-:W-:-:S02]  /*1b480*/  @!P0 IMAD.MOV.U32 R2, RZ, RZ, R242 ;  /* 0x000000ffff028224 */ /* 0x001fc400078e00f2 */
[----:B------:R-:W-:Y:S01]  /*1b490*/  @!P0 IMAD.MOV.U32 R3, RZ, RZ, R241 ;  /* 0x000000ffff038224 */ /* 0x000fe200078e00f1 */
[----:B-1----:R-:W3:Y:S04]  /*1b4a0*/  LDL.LU R249, [R1+0x6a4] ;  /* 0x0006a40001f97983 */ /* 0x002ee80000300800 */
[----:B------:R0:W-:Y:S04]  /*1b4b0*/  STL [R1+0x1040], R242 ;  /* 0x001040f201007387 */ /* 0x0001e80000100800 */
[----:B------:R1:W3:Y:S04]  /*1b4c0*/  @!P0 LDG.E.U8 R222, desc[UR32][R2.64] ;  /* 0x0000002002de8981 */ /* 0x0002e8000c1e1100 */
[----:B0-----:R-:W2:Y:S04]  /*1b4d0*/  LDL.LU R242, [R1+0x6e8] ;  /* 0x0006e80001f27983 */ /* 0x001ea80000300800 */
[----:B------:R0:W-:Y:S01]  /*1b4e0*/  STL [R1+0x103c], R241 ;  /* 0x00103cf101007387 */ /* 0x0001e20000100800 */
[----:B-1----:R-:W-:Y:S01]  /*1b4f0*/  @!P0 IMAD.MOV.U32 R3, RZ, RZ, R34 ;  /* 0x000000ffff038224 */ /* 0x002fe200078e0022 */
[----:B------:R-:W-:Y:S01]  /*1b500*/  PRMT R225, RZ, 0x7610, R225 ;  /* 0x00007610ffe17816 */ /* 0x000fe200000000e1 */
[----:B------:R-:W-:-:S05]  /*1b510*/  @!P0 IMAD.MOV.U32 R2, RZ, RZ, R30 ;  /* 0x000000ffff028224 */ /* 0x000fca00078e001e */
[----:B------:R1:W3:Y:S04]  /*1b520*/  @!P0 LDG.E.U8 R225, desc[UR32][R2.64] ;  /* 0x0000002002e18981 */ /* 0x0002e8000c1e1100 */
[----:B0-----:R-:W3:Y:S04]  /*1b530*/  LDL.LU R241, [R1+0x6e0] ;  /* 0x0006e00001f17983 */ /* 0x001ee80000300800 */
[----:B------:R-:W2:Y:S04]  /*1b540*/  LDL R34, [R1+0xf40] ;  /* 0x000f400001227983 */ /* 0x000ea80000100800 */
[----:B------:R-:W3:Y:S04]  /*1b550*/  LDL R30, [R1+0xf24] ;  /* 0x000f2400011e7983 */ /* 0x000ee80000100800 */
[----:B------:R-:W3:Y:S01]  /*1b560*/  LDL R130, [R1+0xf20] ;  /* 0x000f200001827983 */ /* 0x000ee20000100800 */
[----:B-1----:R-:W-:-:S03]  /*1b570*/  @!P0 IMAD.MOV.U32 R2, RZ, RZ, R32 ;  /* 0x000000ffff028224 */ /* 0x002fc600078e0020 */
[----:B------:R-:W3:Y:S01]  /*1b580*/  LDL R32, [R1+0xf04] ;  /* 0x000f040001207983 */ /* 0x000ee20000100800 */
[----:B------:R-:W-:Y:S01]  /*1b590*/  PRMT R224, RZ, 0x7610, R224 ;  /* 0x00007610ffe07816 */ /* 0x000fe200000000e0 */
[----:B------:R-:W-:Y:S02]  /*1b5a0*/  @!P0 IMAD.MOV.U32 R3, RZ, RZ, R129 ;  /* 0x000000ffff038224 */ /* 0x000fe400078e0081 */
[----:B------:R-:W3:Y:S01]  /*1b5b0*/  LDL R129, [R1+0xf00] ;  /* 0x000f000001817983 */ /* 0x000ee20000100800 */
[----:B------:R-:W-:-:S03]  /*1b5c0*/  PRMT R223, RZ, 0x7610, R223 ;  /* 0x00007610ffdf7816 */ /* 0x000fc600000000df */
[----:B------:R0:W3:Y:S01]  /*1b5d0*/  @!P0 LDG.E.U8 R224, desc[UR32][R2.64] ;  /* 0x0000002002e08981 */ /* 0x0000e2000c1e1100 */
[----:B------:R-:W-:Y:S02]  /*1b5e0*/  PRMT R221, RZ, 0x7610, R221 ;  /* 0x00007610ffdd7816 */ /* 0x000fe400000000dd */
[----:B------:R-:W-:Y:S01]  /*1b5f0*/  PRMT R218, RZ, 0x7610, R218 ;  /* 0x00007610ffda7816 */ /* 0x000fe200000000da */
[----:B------:R-:W3:Y:S01]  /*1b600*/  LDL R135, [R1+0xe40] ;  /* 0x000e400001877983 */ /* 0x000ee20000100800 */
[----:B------:R-:W-:Y:S02]  /*1b610*/  PRMT R214, RZ, 0x7610, R214 ;  /* 0x00007610ffd67816 */ /* 0x000fe400000000d6 */
[----:B------:R-:W-:Y:S01]  /*1b620*/  PRMT R207, RZ, 0x7610, R207 ;  /* 0x00007610ffcf7816 */ /* 0x000fe200000000cf */
[----:B------:R-:W3:Y:S01]  /*1b630*/  LDL R132, [R1+0xe20] ;  /* 0x000e200001847983 */ /* 0x000ee20000100800 */
[----:B0-----:R-:W-:Y:S02]  /*1b640*/  @!P0 IMAD.MOV.U32 R2, RZ, RZ, R26 ;  /* 0x000000ffff028224 */ /* 0x001fe400078e001a */
[----:B------:R-:W-:Y:S01]  /*1b650*/  @!P0 IMAD.MOV.U32 R3, RZ, RZ, R28 ;  /* 0x000000ffff038224 */ /* 0x000fe200078e001c */
[----:B------:R-:W3:Y:S04]  /*1b660*/  LDL R26, [R1+0xee4] ;  /* 0x000ee400011a7983 */ /* 0x000ee80000100800 */
[----:B------:R-:W3:Y:S04]  /*1b670*/  LDL R28, [R1+0xee0] ;  /* 0x000ee000011c7983 */ /* 0x000ee80000100800 */
[----:B------:R4:W3:Y:S02]  /*1b680*/  @!P0 LDG.E.U8 R223, desc[UR32][R2.64] ;  /* 0x0000002002df8981 */ /* 0x0008e4000c1e1100 */
[----:B----4-:R-:W-:-:S02]  /*1b690*/  @!P0 IMAD.MOV.U32 R2, RZ, RZ, R24 ;  /* 0x000000ffff028224 */ /* 0x010fc400078e0018 */
[----:B------:R-:W4:Y:S01]  /*1b6a0*/  LDL R24, [R1+0xec4] ;  /* 0x000ec40001187983 */ /* 0x000f220000100800 */
[----:B------:R-:W-:-:S03]  /*1b6b0*/  @!P0 IMAD.MOV.U32 R3, RZ, RZ, R127 ;  /* 0x000000ffff038224 */ /* 0x000fc600078e007f */
[----:B------:R-:W4:Y:S04]  /*1b6c0*/  LDL R127, [R1+0xec0] ;  /* 0x000ec000017f7983 */ /* 0x000f280000100800 */
[----:B------:R0:W4:Y:S02]  /*1b6d0*/  @!P0 LDG.E.U8 R221, desc[UR32][R2.64] ;  /* 0x0000002002dd8981 */ /* 0x000124000c1e1100 */
[----:B0-----:R-:W-:Y:S02]  /*1b6e0*/  @!P0 IMAD.MOV.U32 R2, RZ, RZ, R33 ;  /* 0x000000ffff028224 */ /* 0x001fe400078e0021 */
[----:B------:R-:W4:Y:S01]  /*1b6f0*/  LDL R33, [R1+0xea4] ;  /* 0x000ea40001217983 */ /* 0x000f220000100800 */
[----:B------:R-:W-:Y:S01]  /*1b700*/  PRMT R189, RZ, 0x7610, R189 ;  /* 0x00007610ffbd7816 */ /* 0x000fe200000000bd */
[----:B--2---:R-:W-:-:S02]  /*1b710*/  @!P0 IMAD.MOV.U32 R3, RZ, RZ, R34 ;  /* 0x000000ffff038224 */ /* 0x004fc400078e0022 */
[----:B------:R-:W2:Y:S04]  /*1b720*/  LDL R34, [R1+0xea0] ;  /* 0x000ea00001227983 */ /* 0x000ea80000100800 */
[----:B------:R3:W2:Y:S02]  /*1b730*/  @!P0 LDG.E.U8 R218, desc[UR32][R2.64] ;  /* 0x0000002002da8981 */ /* 0x0006a4000c1e1100 */
[----:B---3--:R-:W-:Y:S02]  /*1b740*/  @!P0 IMAD.MOV.U32 R2, RZ, RZ, R30 ;  /* 0x000000ffff028224 */ /* 0x008fe400078e001e */
[----:B------:R-:W-:Y:S01]  /*1b750*/  @!P0 IMAD.MOV.U32 R3, RZ, RZ, R130 ;  /* 0x000000ffff038224 */ /* 0x000fe200078e0082 */
[----:B------:R-:W3:Y:S04]  /*1b760*/  LDL R30, [R1+0xe84] ;  /* 0x000e8400011e7983 */ /* 0x000ee80000100800 */
[----:B------:R0:W3:Y:S04]  /*1b770*/  @!P0 LDG.E.U8 R214, desc[UR32][R2.64] ;  /* 0x0000002002d68981 */ /* 0x0000e8000c1e1100 */
[----:B------:R-:W3:Y:S01]  /*1b780*/  LDL R130, [R1+0xe24] ;  /* 0x000e240001827983 */ /* 0x000ee20000100800 */
[----:B0-----:R-:W-:-:S03]  /*1b790*/  @!P0 IMAD.MOV.U32 R2, RZ, RZ, R32 ;  /* 0x000000ffff028224 */ /* 0x001fc600078e0020 */
[----:B------:R-:W3:Y:S01]  /*1b7a0*/  LDL R32, [R1+0xe80] ;  /* 0x000e800001207983 */ /* 0x000ee20000100800 */
[----:B------:R-:W-:Y:S01]  /*1b7b0*/  @!P0 IMAD.MOV.U32 R3, RZ, RZ, R129 ;  /* 0x000000ffff038224 */ /* 0x000fe200078e0081 */
[----:B------:R-:W-:Y:S02]  /*1b7c0*/  PRMT R182, RZ, 0x7610, R182 ;  /* 0x00007610ffb67816 */ /* 0x000fe400000000b6 */
[----:B------:R-:W3:Y:S04]  /*1b7d0*/  LDL R129, [R1+0xe00] ;  /* 0x000e000001817983 */ /* 0x000ee80000100800 */
[----:B------:R0:W3:Y:S02]  /*1b7e0*/  @!P0 LDG.E.U8 R207, desc[UR32][R2.64] ;  /* 0x0000002002cf8981 */ /* 0x0000e4000c1e1100 */
[----:B0-----:R-:W-:-:S02]  /*1b7f0*/  @!P0 IMAD.MOV.U32 R2, RZ, RZ, R26 ;  /* 0x000000ffff028224 */ /* 0x001fc400078e001a */
[----:B------:R-:W-:Y:S01]  /*1b800*/  @!P0 IMAD.MOV.U32 R3, RZ, RZ, R28 ;  /* 0x000000ffff038224 */ /* 0x000fe200078e001c */
[----:B------:R-:W3:Y:S04]  /*1b810*/  LDL R26, [R1+0xe64] ;  /* 0x000e6400011a7983 */ /* 0x000ee80000100800 */
[----:B------:R-:W3:Y:S04]  /*1b820*/  LDL R28, [R1+0xe60] ;  /* 0x000e6000011c7983 */ /* 0x000ee80000100800 */
[----:B------:R4:W3:Y:S02]  /*1b830*/  @!P0 LDG.E.U8 R189, desc[UR32][R2.64] ;  /* 0x0000002002bd8981 */ /* 0x0008e4000c1e1100 */
[----:B----4-:R-:W-:-:S02]  /*1b840*/  @!P0 IMAD.MOV.U32 R2, RZ, RZ, R24 ;  /* 0x000000ffff028224 */ /* 0x010fc400078e0018 */
[----:B------:R-:W4:Y:S01]  /*1b850*/  LDL R24, [R1+0xe44] ;  /* 0x000e440001187983 */ /* 0x000f220000100800 */
[----:B------:R-:W-:-:S03]  /*1b860*/  @!P0 IMAD.MOV.U32 R3, RZ, RZ, R127 ;  /* 0x000000ffff038224 */ /* 0x000fc600078e007f */
[----:B------:R-:W4:Y:S01]  /*1b870*/  LDL R127, [R1+0xe04] ;  /* 0x000e0400017f7983 */ /* 0x000f220000100800 */
[----:B------:R-:W-:-:S03]  /*1b880*/  PRMT R175, RZ, 0x7610, R175 ;  /* 0x00007610ffaf7816 */ /* 0x000fc600000000af */
[----:B------:R0:W4:Y:S02]  /*1b890*/  @!P0 LDG.E.U8 R182, desc[UR32][R2.64] ;  /* 0x0000002002b68981 */ /* 0x000124000c1e1100 */
[----:B0-----:R-:W-:Y:S02]  /*1b8a0*/  @!P0 IMAD.MOV.U32 R2, RZ, RZ, R33 ;  /* 0x000000ffff028224 */ /* 0x001fe400078e0021 */
[----:B------:R-:W4:Y:S01]  /*1b8b0*/  LDL R33, [R1+0xde4] ;  /* 0x000de40001217983 */ /* 0x000f220000100800 */
[----:B------:R-:W-:Y:S02]  /*1b8c0*/  PRMT R168, RZ, 0x7610, R168 ;  /* 0x00007610ffa87816 */ /* 0x000fe400000000a8 */
[----:B------:R-:W-:Y:S01]  /*1b8d0*/  PRMT R161, RZ, 0x7610, R161 ;  /* 0x00007610ffa17816 */ /* 0x000fe200000000a1 */
[----:B--2---:R-:W-:Y:S02]  /*1b8e0*/  @!P0 IMAD.MOV.U32 R3, RZ, RZ, R34 ;  /* 0x000000ffff038224 */ /* 0x004fe400078e0022 */
[----:B------:R-:W2:Y:S04]  /*1b8f0*/  LDL R34, [R1+0xde0] ;  /* 0x000de00001227983 */ /* 0x000ea80000100800 */
[----:B------:R3:W2:Y:S02]  /*1b900*/  @!P0 LDG.E.U8 R175, desc[UR32][R2.64] ;  /* 0x0000002002af8981 */ /* 0x0006a4000c1e1100 */
[----:B---3--:R-:W-:-:S02]  /*1b910*/  @!P0 IMAD.MOV.U32 R2, RZ, RZ, R30 ;  /* 0x000000ffff028224 */ /* 0x008fc400078e001e */
        /* <DEDUP_REMOVED lines=8> */
[----:B------:R4:W3:Y:S02]  /*1b9a0*/  @!P0 LDG.E.U8 R161, desc[UR32][R2.64] ;  /* 0x0000002002a18981 */ /* 0x0008e4000c1e1100 */
[----:B----4-:R-:W-:Y:S02]  /*1b9b0*/  @!P0 IMAD.MOV.U32 R2, RZ, RZ, R24 ;  /* 0x000000ffff028224 */ /* 0x010fe400078e0018 */
[----:B------:R-:W4:Y:S01]  /*1b9c0*/  LDL R24, [R1+0xd84] ;  /* 0x000d840001187983 */ /* 0x000f220000100800 */
[----:B------:R-:W-:Y:S01]  /*1b9d0*/  PRMT R22, RZ, 0x7610, R22 ;  /* 0x00007610ff167816 */ /* 0x000fe20000000016 */
[----:B------:R-:W-:-:S02]  /*1b9e0*/  @!P0 IMAD.MOV.U32 R3, RZ, RZ, R135 ;  /* 0x000000ffff038224 */ /* 0x000fc400078e0087 */
[----:B------:R0:W-:Y:S04]  /*1b9f0*/  STS.U8 [R232+UR4+0x200], R18 ;  /* 0x00020012e8007988 */ /* 0x0001e80008000004 */
[----:B------:R1:W4:Y:S01]  /*1ba00*/  @!P0 LDG.E.U8 R22, desc[UR32][R2.64] ;  /* 0x0000002002168981 */ /* 0x000322000c1e1100 */
[----:B0-----:R-:W-:Y:S01]  /*1ba10*/  PRMT R18, RZ, 0x7610, R18 ;  /* 0x00007610ff127816 */ /* 0x001fe20000000012 */
[----:B-1----:R-:W-:Y:S02]  /*1ba20*/  @!P0 IMAD.MOV.U32 R2, RZ, RZ, R130 ;  /* 0x000000ffff028224 */ /* 0x002fe400078e0082 */
[----:B------:R-:W-:Y:S01]  /*1ba30*/  @!P0 IMAD.MOV.U32 R3, RZ, RZ, R132 ;  /* 0x000000ffff038224 */ /* 0x000fe200078e0084 */
[----:B------:R0:W-:Y:S04]  /*1ba40*/  STS.U8 [R232+UR4+0x400], R17 ;  /* 0x00040011e8007988 */ /* 0x0001e80008000004 */
[----:B------:R1:W4:Y:S04]  /*1ba50*/  @!P0 LDG.E.U8 R18, desc[UR32][R2.64] ;  /* 0x0000002002128981 */ /* 0x000328000c1e1100 */
[----:B------:R1:W-:Y:S01]  /*1ba60*/  STS.U8 [R232+UR4+0x600], R16 ;  /* 0x00060010e8007988 */ /* 0x0003e20008000004 */
[----:B0-----:R-:W-:-:S03]  /*1ba70*/  PRMT R17, RZ, 0x7610, R17 ;  /* 0x00007610ff117816 */ /* 0x001fc60000000011 */
[----:B------:R-:W4:Y:S01]  /*1ba80*/  LDL R132, [R1+0xd00] ;  /* 0x000d000001847983 */ /* 0x000f220000100800 */
[----:B-1----:R-:W-:Y:S02]  /*1ba90*/  @!P0 IMAD.MOV.U32 R2, RZ, RZ, R127 ;  /* 0x000000ffff028224 */ /* 0x002fe400078e007f */
[----:B------:R-:W-:Y:S01]  /*1baa0*/  @!P0 IMAD.MOV.U32 R3, RZ, RZ, R129 ;  /* 0x000000ffff038224 */ /* 0x000fe200078e0081 */
[----:B------:R-:W-:-:S04]  /*1bab0*/  PRMT R16, RZ, 0x7610, R16 ;  /* 0x00007610ff107816 */ /* 0x000fc80000000010 */
[----:B------:R0:W4:Y:S02]  /*1bac0*/  @!P0 LDG.E.U8 R17, desc[UR32][R2.64] ;  /* 0x0000002002118981 */ /* 0x000124000c1e1100 */
[----:B0-----:R-:W-:Y:S02]  /*1bad0*/  @!P0 IMAD.MOV.U32 R2, RZ, RZ, R33 ;  /* 0x000000ffff028224 */ /* 0x001fe400078e0021 */
[----:B------:R-:W4:Y:S04]  /*1bae0*/  LDL R33, [R1+0xce0] ;  /* 0x000ce00001217983 */ /* 0x000f280000100800 */
[----:B------:R0:W-:Y:S04]  /*1baf0*/  STS.U8 [R232+UR4+0x800], R15 ;  /* 0x0008000fe8007988 */ /* 0x0001e80008000004 */
[----:B------:R1:W-:Y:S01]  /*1bb00*/  STS.U8 [R232+UR4+0xa00], R14 ;  /* 0x000a000ee8007988 */ /* 0x0003e20008000004 */
[----:B0-----:R-:W-:Y:S01]  /*1bb10*/  PRMT R15, RZ, 0x7610, R15 ;  /* 0x00007610ff0f7816 */ /* 0x001fe2000000000f */
[----:B--2---:R-:W-:-:S05]  /*1bb20*/  @!P0 IMAD.MOV.U32 R3, RZ, RZ, R34 ;  /* 0x000000ffff038224 */ /* 0x004fca00078e0022 */
[----:B------:R3:W2:Y:S01]  /*1bb30*/  @!P0 LDG.E.U8 R16, desc[UR32][R2.64] ;  /* 0x0000002002108981 */ /* 0x0006a2000c1e1100 */
[----:B-1----:R-:W-:Y:S01]  /*1bb40*/  PRMT R14, RZ, 0x7610, R14 ;  /* 0x00007610ff0e7816 */ /* 0x002fe2000000000e */
[----:B---3--:R-:W-:Y:S02]  /*1bb50*/  @!P0 IMAD.MOV.U32 R2, RZ, RZ, R30 ;  /* 0x000000ffff028224 */ /* 0x008fe400078e001e */
[----:B------:R-:W-:Y:S02]  /*1bb60*/  @!P0 IMAD.MOV.U32 R3, RZ, RZ, R32 ;  /* 0x000000ffff038224 */ /* 0x000fe400078e0020 */
[----:B------:R-:W3:Y:S04]  /*1bb70*/  LDL R32, [R1+0xce4] ;  /* 0x000ce40001207983 */ /* 0x000ee80000100800 */
[----:B------:R-:W2:Y:S04]  /*1bb80*/  LDL.LU R234, [R1+0xd20] ;  /* 0x000d200001ea7983 */ /* 0x000ea80000300800 */
[----:B------:R0:W3:Y:S04]  /*1bb90*/  @!P0 LDG.E.U8 R15, desc[UR32][R2.64] ;  /* 0x00000020020f8981 */ /* 0x0000e8000c1e1100 */
[----:B------:R-:W3:Y:S04]  /*1bba0*/  LDL R30, [R1+0xcc0] ;  /* 0x000cc000011e7983 */ /* 0x000ee80000100800 */
[----:B------:R-:W3:Y:S01]  /*1bbb0*/  LDL R127, [R1+0xca0] ;  /* 0x000ca000017f7983 */ /* 0x000ee20000100800 */
[----:B0-----:R-:W-:-:S03]  /*1bbc0*/  @!P0 IMAD.MOV.U32 R2, RZ, RZ, R26 ;  /* 0x000000ffff028224 */ /* 0x001fc600078e001a */
[----:B------:R-:W3:Y:S01]  /*1bbd0*/  LDL R130, [R1+0xc80] ;  /* 0x000c800001827983 */ /* 0x000ee20000100800 */
[----:B------:R-:W-:-:S03]  /*1bbe0*/  @!P0 IMAD.MOV.U32 R3, RZ, RZ, R28 ;  /* 0x000000ffff038224 */ /* 0x000fc600078e001c */
[----:B------:R-:W3:Y:S04]  /*1bbf0*/  LDL R129, [R1+0xc84] ;  /* 0x000c840001817983 */ /* 0x000ee80000100800 */
[----:B------:R-:W3:Y:S04]  /*1bc00*/  LDL R28, [R1+0xcc4] ;  /* 0x000cc400011c7983 */ /* 0x000ee80000100800 */
[----:B------:R4:W3:Y:S04]  /*1bc10*/  @!P0 LDG.E.U8 R14, desc[UR32][R2.64] ;  /* 0x00000020020e8981 */ /* 0x0008e8000c1e1100 */
[----:B------:R-:W3:Y:S04]  /*1bc20*/  LDL R26, [R1+0xc64] ;  /* 0x000c6400011a7983 */ /* 0x000ee80000100800 */
[----:B------:R0:W-:Y:S04]  /*1bc30*/  STS.U8 [R232+UR4+0xc00], R13 ;  /* 0x000c000de8007988 */ /* 0x0001e80008000004 */
[----:B------:R1:W-:Y:S04]  /*1bc40*/  STS.U8 [R232+UR4+0xe00], R12 ;  /* 0x000e000ce8007988 */ /* 0x0003e80008000004 */
[----:B------:R1:W-:Y:S04]  /*1bc50*/  STS.U8 [R232+UR4+0x1000], R11 ;  /* 0x0010000be8007988 */ /* 0x0003e80008000004 */
[----:B------:R1:W-:Y:S04]  /*1bc60*/  STS.U8 [R232+UR4+0x1200], R10 ;  /* 0x0012000ae8007988 */ /* 0x0003e80008000004 */
[----:B------:R1:W-:Y:S04]  /*1bc70*/  STS.U8 [R232+UR4+0x1400], R7 ;  /* 0x00140007e8007988 */ /* 0x0003e80008000004 */
[----:B------:R-:W3:Y:S04]  /*1bc80*/  LDL R34, [R1+0xc60] ;  /* 0x000c600001227983 */ /* 0x000ee80000100800 */
[----:B------:R1:W-:Y:S04]  /*1bc90*/  STS.U8 [R232+UR4+0x1600], R6 ;  /* 0x00160006e8007988 */ /* 0x0003e80008000004 */
[----:B------:R1:W-:Y:S04]  /*1bca0*/  STS.U8 [R232+UR4+0x1800], R5 ;  /* 0x00180005e8007988 */ /* 0x0003e80008000004 */
[----:B------:R1:W-:Y:S04]  /*1bcb0*/  STS.U8 [R232+UR4+0x1a00], R4 ;  /* 0x001a0004e8007988 */ /* 0x0003e80008000004 */
[----:B------:R1:W-:Y:S04]  /*1bcc0*/  STS.U8 [R232+UR4], R19 ;  /* 0x00000013e8007988 */ /* 0x0003e80008000004 */
[----:B------:R2:W-:Y:S04]  /*1bcd0*/  STS.U8 [R232+UR4+0x1c00], R20 ;  /* 0x001c0014e8007988 */ /* 0x0005e80008000004 */
        /* <DEDUP_REMOVED lines=12> */
[----:B------:R3:W-:Y:S01]  /*1bda0*/  STS.U8 [R232+UR4+0x3600], R167 ;  /* 0x003600a7e8007988 */ /* 0x0007e20008000004 */
[----:B------:R-:W-:-:S02]  /*1bdb0*/  PRMT R191, RZ, 0x7610, R191 ;  /* 0x00007610ffbf7816 */ /* 0x000fc400000000bf */
[----:B------:R-:W-:Y:S01]  /*1bdc0*/  PRMT R192, RZ, 0x7610, R192 ;  /* 0x00007610ffc07816 */ /* 0x000fe200000000c0 */
[----:B------:R-:W3:Y:S01]  /*1bdd0*/  LDL R135, [R1+0x7a8] ;  /* 0x0007a80001877983 */ /* 0x000ee20000100800 */
[----:B----4-:R-:W-:-:S03]  /*1bde0*/  @!P0 IMAD.MOV.U32 R2, RZ, RZ, R24 ;  /* 0x000000ffff028224 */ /* 0x010fc600078e0018 */
[----:B------:R-:W4:Y:S01]  /*1bdf0*/  LDL R24, [R1+0xca4] ;  /* 0x000ca40001187983 */ /* 0x000f220000100800 */
[----:B0-----:R-:W-:Y:S01]  /*1be00*/  PRMT R13, RZ, 0x7610, R13 ;  /* 0x00007610ff0d7816 */ /* 0x001fe2000000000d */
[----:B------:R-:W-:Y:S01]  /*1be10*/  @!P0 IMAD.MOV.U32 R3, RZ, RZ, R128 ;  /* 0x000000ffff038224 */ /* 0x000fe200078e0080 */
[----:B-1----:R-:W-:-:S04]  /*1be20*/  PRMT R12, RZ, 0x7610, R12 ;  /* 0x00007610ff0c7816 */ /* 0x002fc8000000000c */
[----:B------:R0:W4:Y:S01]  /*1be30*/  @!P0 LDG.E.U8 R13, desc[UR32][R2.64] ;  /* 0x00000020020d8981 */ /* 0x000122000c1e1100 */
[----:B------:R-:W-:Y:S01]  /*1be40*/  PRMT R11, RZ, 0x7610, R11 ;  /* 0x00007610ff0b7816 */ /* 0x000fe2000000000b */
[----:B0-----:R-:W-:Y:S02]  /*1be50*/  @!P0 IMAD.MOV.U32 R2, RZ, RZ, R125 ;  /* 0x000000ffff028224 */ /* 0x001fe400078e007d */
[----:B------:R-:W-:-:S05]  /*1be60*/  @!P0 IMAD.MOV.U32 R3, RZ, RZ, R136 ;  /* 0x000000ffff038224 */ /* 0x000fca00078e0088 */
[----:B------:R0:W4:Y:S01]  /*1be70*/  @!P0 LDG.E.U8 R12, desc[UR32][R2.64] ;  /* 0x00000020020c8981 */ /* 0x000122000c1e1100 */
[----:B------:R-:W-:Y:S01]  /*1be80*/  PRMT R10, RZ, 0x7610, R10 ;  /* 0x00007610ff0a7816 */ /* 0x000fe2000000000a */
[----:B0-----:R-:W-:Y:S02]  /*1be90*/  @!P0 IMAD.MOV.U32 R2, RZ, RZ, R133 ;  /* 0x000000ffff028224 */ /* 0x001fe400078e0085 */
[----:B------:R-:W-:-:S05]  /*1bea0*/  @!P0 IMAD.MOV.U32 R3, RZ, RZ, R144 ;  /* 0x000000ffff038224 */ /* 0x000fca00078e0090 */
[----:B------:R0:W4:Y:S01]  /*1beb0*/  @!P0 LDG.E.U8 R11, desc[UR32][R2.64] ;  /* 0x00000020020b8981 */ /* 0x000122000c1e1100 */
[----:B------:R-:W-:Y:S01]  /*1bec0*/  PRMT R7, RZ, 0x7610, R7 ;  /* 0x00007610ff077816 */ /* 0x000fe20000000007 */
[----:B0-----:R-:W-:Y:S01]  /*1bed0*/  @!P0 IMAD.MOV.U32 R2, RZ, RZ, R141 ;  /* 0x000000ffff028224 */ /* 0x001fe200078e008d */
[----:B------:R-:W-:Y:S02]  /*1bee0*/  PRMT R6, RZ, 0x7610, R6 ;  /* 0x00007610ff067816 */ /* 0x000fe40000000006 */
[----:B------:R-:W-:Y:S02]  /*1bef0*/  PRMT R5, RZ, 0x7610, R5 ;  /* 0x00007610ff057816 */ /* 0x000fe40000000005 */
[----:B------:R-:W-:Y:S02]  /*1bf00*/  PRMT R4, RZ, 0x7610, R4 ;  /* 0x00007610ff047816 */ /* 0x000fe40000000004 */
[----:B------:R-:W-:Y:S01]  /*1bf10*/  PRMT R19, RZ, 0x7610, R19 ;  /* 0x00007610ff137816 */ /* 0x000fe20000000013 */
[----:B--2---:R-:W-:-:S05]  /*1bf20*/  @!P0 IMAD.MOV.U32 R3, RZ, RZ, R234 ;  /* 0x000000ffff038224 */ /* 0x004fca00078e00ea */
[----:B------:R0:W2:Y:S02]  /*1bf30*/  @!P0 LDG.E.U8 R10, desc[UR32][R2.64] ;  /* 0x00000020020a8981 */ /* 0x0000a4000c1e1100 */
[----:B0-----:R-:W-:Y:S02]  /*1bf40*/  @!P0 IMAD.MOV.U32 R2, RZ, RZ, R149 ;  /* 0x000000ffff028224 */ /* 0x001fe400078e0095 */
[----:B------:R-:W-:Y:S01]  /*1bf50*/  @!P0 IMAD.MOV.U32 R3, RZ, RZ, R132 ;  /* 0x000000ffff038224 */ /* 0x000fe200078e0084 */
[----:B------:R-:W-:Y:S01]  /*1bf60*/  PRMT R20, RZ, 0x7610, R20 ;  /* 0x00007610ff147816 */ /* 0x000fe20000000014 */
[----:B------:R-:W2:Y:S04]  /*1bf70*/  LDL R132, [R1+0x788] ;  /* 0x0007880001847983 */ /* 0x000ea80000100800 */
[----:B------:R3:W2:Y:S02]  /*1bf80*/  @!P0 LDG.E.U8 R7, desc[UR32][R2.64] ;  /* 0x0000002002078981 */ /* 0x0006a4000c1e1100 */
[----:B---3--:R-:W-:-:S02]  /*1bf90*/  @!P0 IMAD.MOV.U32 R2, RZ, RZ, R32 ;  /* 0x000000ffff028224 */ /* 0x008fc400078e0020 */
[----:B------:R-:W-:Y:S01]  /*1bfa0*/  @!P0 IMAD.MOV.U32 R3, RZ, RZ, R33 ;  /* 0x000000ffff038224 */ /* 0x000fe200078e0021 */
[----:B------:R-:W3:Y:S04]  /*1bfb0*/  LDL R32, [R1+0xc44] ;  /* 0x000c440001207983 */ /* 0x000ee80000100800 */
[----:B------:R-:W2:Y:S04]  /*1bfc0*/  LDL R33, [R1+0xc40] ;  /* 0x000c400001217983 */ /* 0x000ea80000100800 */
[----:B------:R0:W2:Y:S02]  /*1bfd0*/  @!P0 LDG.E.U8 R6, desc[UR32][R2.64] ;  /* 0x0000002002068981 */ /* 0x0000a4000c1e1100 */
[----:B0-----:R-:W-:-:S02]  /*1bfe0*/  @!P0 IMAD.MOV.U32 R2, RZ, RZ, R28 ;  /* 0x000000ffff028224 */ /* 0x001fc400078e001c */
[----:B------:R-:W-:Y:S01]  /*1bff0*/  @!P0 IMAD.MOV.U32 R3, RZ, RZ, R30 ;  /* 0x000000ffff038224 */ /* 0x000fe200078e001e */
[----:B------:R-:W2:Y:S04]  /*1c000*/  LDL R28, [R1+0xc24] ;  /* 0x000c2400011c7983 */ /* 0x000ea80000100800 */
[----:B------:R-:W2:Y:S04]  /*1c010*/  LDL R30, [R1+0xc20] ;  /* 0x000c2000011e7983 */ /* 0x000ea80000100800 */
[----:B------:R0:W2:Y:S02]  /*1c020*/  @!P0 LDG.E.U8 R5, desc[UR32][R2.64] ;  /* 0x0000002002058981 */ /* 0x0000a4000c1e1100 */
[----:B0-----:R-:W-:-:S02]  /*1c030*/  @!P0 IMAD.MOV.U32 R3, RZ, RZ, R127 ;  /* 0x000000ffff038224 */ /* 0x001fc400078e007f */
[----:B------:R-:W2:Y:S01]  /*1c040*/  LDL R127, [R1+0xc00] ;  /* 0x000c0000017f7983 */ /* 0x000ea20000100800 */
[----:B----4-:R-:W-:-:S03]  /*1c050*/  @!P0 IMAD.MOV.U32 R2, RZ, RZ, R24 ;  /* 0x000000ffff028224 */ /* 0x010fc600078e0018 */
[----:B------:R-:W4:Y:S04]  /*1c060*/  LDL R24, [R1+0xc04] ;  /* 0x000c040001187983 */ /* 0x000f280000100800 */
[----:B------:R0:W4:Y:S02]  /*1c070*/  @!P0 LDG.E.U8 R4, desc[UR32][R2.64] ;  /* 0x0000002002048981 */ /* 0x000124000c1e1100 */
[----:B0-----:R-:W-:Y:S02]  /*1c080*/  @!P0 IMAD.MOV.U32 R2, RZ, RZ, R129 ;  /* 0x000000ffff028224 */ /* 0x001fe400078e0081 */
[----:B------:R-:W-:Y:S01]  /*1c090*/  @!P0 IMAD.MOV.U32 R3, RZ, RZ, R130 ;  /* 0x000000ffff038224 */ /* 0x000fe200078e0082 */
[----:B------:R-:W-:Y:S01]  /*1c0a0*/  PRMT R21, RZ, 0x7610, R21 ;  /* 0x00007610ff157816 */ /* 0x000fe20000000015 */
[----:B------:R-:W4:Y:S04]  /*1c0b0*/  LDL R130, [R1+0x968] ;  /* 0x0009680001827983 */ /* 0x000f280000100800 */
[----:B------:R0:W4:Y:S01]  /*1c0c0*/  @!P0 LDG.E.U8 R19, desc[UR32][R2.64] ;  /* 0x0000002002138981 */ /* 0x000122000c1e1100 */
[----:B------:R-:W-:-:S03]  /*1c0d0*/  PRMT R23, RZ, 0x7610, R23 ;  /* 0x00007610ff177816 */ /* 0x000fc60000000017 */
[----:B------:R-:W4:Y:S01]  /*1c0e0*/  LDL R129, [R1+0x96c] ;  /* 0x00096c0001817983 */ /* 0x000f220000100800 */
[----:B0-----:R-:W-:-:S03]  /*1c0f0*/  @!P0 IMAD.MOV.U32 R2, RZ, RZ, R26 ;  /* 0x000000ffff028224 */ /* 0x001fc600078e001a */
[----:B------:R-:W4:Y:S01]  /*1c100*/  LDL R26, [R1+0xbe4] ;  /* 0x000be400011a7983 */ /* 0x000f220000100800 */
[----:B------:R-:W-:-:S03]  /*1c110*/  @!P0 IMAD.MOV.U32 R3, RZ, RZ, R34 ;  /* 0x000000ffff038224 */ /* 0x000fc600078e0022 */
[----:B------:R-:W4:Y:S04]  /*1c120*/  LDL R34, [R1+0xbe0] ;  /* 0x000be00001227983 */ /* 0x000f280000100800 */
[----:B------:R3:W4:Y:S01]  /*1c130*/  @!P0 LDG.E.U8 R20, desc[UR32][R2.64] ;  /* 0x0000002002148981 */ /* 0x000722000c1e1100 */
[----:B------:R-:W-:Y:S01]  /*1c140*/  PRMT R156, RZ, 0x7610, R156 ;  /* 0x00007610ff9c7816 */ /* 0x000fe2000000009c */
[----:B---3--:R-:W-:Y:S02]  /*1c150*/  @!P0 IMAD.MOV.U32 R2, RZ, RZ, R32 ;  /* 0x000000ffff028224 */ /* 0x008fe400078e0020 */
[----:B------:R-:W3:Y:S01]  /*1c160*/  LDL R32, [R1+0xbc4] ;  /* 0x000bc40001207983 */ /* 0x000ee20000100800 */
[----:B--2---:R-:W-:-:S03]  /*1c170*/  @!P0 IMAD.MOV.U32 R3, RZ, RZ, R33 ;  /* 0x000000ffff038224 */ /* 0x004fc600078e0021 */
[----:B------:R-:W2:Y:S04]  /*1c180*/  LDL R33, [R1+0xbc0] ;  /* 0x000bc00001217983 */ /* 0x000ea80000100800 */
[----:B------:R0:W2:Y:S02]  /*1c190*/  @!P0 LDG.E.U8 R21, desc[UR32][R2.64] ;  /* 0x0000002002158981 */ /* 0x0000a4000c1e1100 */
[----:B0-----:R-:W-:Y:S02]  /*1c1a0*/  @!P0 IMAD.MOV.U32 R2, RZ, RZ, R28 ;  /* 0x000000ffff028224 */ /* 0x001fe400078e001c */
[----:B------:R-:W2:Y:S01]  /*1c1b0*/  LDL R28, [R1+0x98c] ;  /* 0x00098c00011c7983 */ /* 0x000ea20000100800 */
[----:B------:R-:W-:-:S03]  /*1c1c0*/  @!P0 IMAD.MOV.U32 R3, RZ, RZ, R30 ;  /* 0x000000ffff038224 */ /* 0x000fc600078e001e */
[----:B------:R-:W2:Y:S04]  /*1c1d0*/  LDL R30, [R1+0x988] ;  /* 0x00098800011e7983 */ /* 0x000ea80000100800 */
[----:B------:R0:W2:Y:S02]  /*1c1e0*/  @!P0 LDG.E.U8 R23, desc[UR32][R2.64] ;  /* 0x0000002002178981 */ /* 0x0000a4000c1e1100 */
[----:B0-----:R-:W-:Y:S02]  /*1c1f0*/  @!P0 IMAD.MOV.U32 R3, RZ, RZ, R127 ;  /* 0x000000ffff038224 */ /* 0x001fe400078e007f */
[----:B------:R-:W2:Y:S01]  /*1c200*/  LDL R127, [R1+0x948] ;  /* 0x00094800017f7983 */ /* 0x000ea20000100800 */
[----:B----4-:R-:W-:-:S03]  /*1c210*/  @!P0 IMAD.MOV.U32 R2, RZ, RZ, R24 ;  /* 0x000000ffff028224 */ /* 0x010fc600078e0018 */
[----:B------:R-:W4:Y:S04]  /*1c220*/  LDL R24, [R1+0x94c] ;  /* 0x00094c0001187983 */ /* 0x000f280000100800 */
[----:B------:R0:W4:Y:S02]  /*1c230*/  @!P0 LDG.E.U8 R156, desc[UR32][R2.64] ;  /* 0x00000020029c8981 */ /* 0x000124000c1e1100 */
[----:B0-----:R-:W-:Y:S02]  /*1c240*/  @!P0 IMAD.MOV.U32 R2, RZ, RZ, R26 ;  /* 0x000000ffff028224 */ /* 0x001fe400078e001a */
[----:B------:R-:W4:Y:S01]  /*1c250*/  LDL R26, [R1+0x92c] ;  /* 0x00092c00011a7983 */ /* 0x000f220000100800 */
[----:B------:R-:W-:Y:S01]  /*1c260*/  PRMT R157, RZ, 0x7610, R157 ;  /* 0x00007610ff9d7816 */ /* 0x000fe2000000009d */
[----:B------:R-:W-:-:S02]  /*1c270*/  @!P0 IMAD.MOV.U32 R3, RZ, RZ, R34 ;  /* 0x000000ffff038224 */ /* 0x000fc400078e0022 */
[----:B------:R-:W4:Y:S01]  /*1c280*/  LDL R34, [R1+0x928] ;  /* 0x0009280001227983 */ /* 0x000f220000100800 */
[----:B------:R-:W-:-:S03]  /*1c290*/  PRMT R158, RZ, 0x7610, R158 ;  /* 0x00007610ff9e7816 */ /* 0x000fc6000000009e */
[----:B------:R3:W4:Y:S01]  /*1c2a0*/  @!P0 LDG.E.U8 R157, desc[UR32][R2.64] ;  /* 0x00000020029d8981 */ /* 0x000722000c1e1100 */
[----:B------:R-:W-:Y:S02]  /*1c2b0*/  PRMT R159, RZ, 0x7610, R159 ;  /* 0x00007610ff9f7816 */ /* 0x000fe4000000009f */
[----:B------:R-:W-:Y:S02]  /*1c2c0*/  PRMT R160, RZ, 0x7610, R160 ;  /* 0x00007610ffa07816 */ /* 0x000fe400000000a0 */
        /* <DEDUP_REMOVED lines=12> */
[----:B------:R-:W-:Y:S01]  /*1c390*/  @!P0 IMAD.MOV.U32 R3, RZ, RZ, R130 ;  /* 0x000000ffff038224 */ /* 0x000fe200078e0082 */
[----:B------:R-:W-:Y:S01]  /*1c3a0*/  PRMT R163, RZ, 0x7610, R163 ;  /* 0x00007610ffa37816 */ /* 0x000fe200000000a3 */
[----:B------:R-:W2:Y:S04]  /*1c3b0*/  LDL R130, [R1+0x868] ;  /* 0x0008680001827983 */ /* 0x000ea80000100800 */
[----:B------:R0:W2:Y:S01]  /*1c3c0*/  @!P0 LDG.E.U8 R160, desc[UR32][R2.64] ;  /* 0x0000002002a08981 */ /* 0x0000a2000c1e1100 */
[----:B------:R-:W-:-:S03]  /*1c3d0*/  PRMT R164, RZ, 0x7610, R164 ;  /* 0x00007610ffa47816 */ /* 0x000fc600000000a4 */
[----:B------:R-:W2:Y:S01]  /*1c3e0*/  LDL R129, [R1+0x86c] ;  /* 0x00086c0001817983 */ /* 0x000ea20000100800 */
[----:B0-----:R-:W-:-:S03]  /*1c3f0*/  @!P0 IMAD.MOV.U32 R3, RZ, RZ, R127 ;  /* 0x000000ffff038224 */ /* 0x001fc600078e007f */
[----:B------:R-:W2:Y:S01]  /*1c400*/  LDL R127, [R1+0x8c8] ;  /* 0x0008c800017f7983 */ /* 0x000ea20000100800 */
[----:B----4-:R-:W-:-:S03]  /*1c410*/  @!P0 IMAD.MOV.U32 R2, RZ, RZ, R24 ;  /* 0x000000ffff028224 */ /* 0x010fc600078e0018 */
[----:B------:R-:W4:Y:S04]  /*1c420*/  LDL R24, [R1+0x8cc] ;  /* 0x0008cc0001187983 */ /* 0x000f280000100800 */
[----:B------:R0:W4:Y:S02]  /*1c430*/  @!P0 LDG.E.U8 R162, desc[UR32][R2.64] ;  /* 0x0000002002a28981 */ /* 0x000124000c1e1100 */
[----:B0-----:R-:W-:Y:S02]  /*1c440*/  @!P0 IMAD.MOV.U32 R2, RZ, RZ, R26 ;  /* 0x000000ffff028224 */ /* 0x001fe400078e001a */
[----:B------:R-:W4:Y:S01]  /*1c450*/  LDL R26, [R1+0x8ac] ;  /* 0x0008ac00011a7983 */ /* 0x000f220000100800 */
[----:B------:R-:W-:-:S03]  /*1c460*/  @!P0 IMAD.MOV.U32 R3, RZ, RZ, R34 ;  /* 0x000000ffff038224 */ /* 0x000fc600078e0022 */
[----:B------:R-:W4:Y:S04]  /*1c470*/  LDL R34, [R1+0x8a8] ;  /* 0x0008a80001227983 */ /* 0x000f280000100800 */
[----:B------:R3:W4:Y:S01]  /*1c480*/  @!P0 LDG.E.U8 R163, desc[UR32][R2.64] ;  /* 0x0000002002a38981 */ /* 0x000722000c1e1100 */
        /* <DEDUP_REMOVED lines=31> */
[----:B------:R-:W-:Y:S01]  /*1c680*/  @!P0 IMAD.MOV.U32 R3, RZ, RZ, R130 ;  /* 0x000000ffff038224 */ /* 0x000fe200078e0082 */
[----:B------:R-:W2:Y:S04]  /*1c690*/  LDL R129, [R1+0x76c] ;  /* 0x00076c0001817983 */ /* 0x000ea80000100800 */
[----:B------:R0:W2:Y:S04]  /*1c6a0*/  @!P0 LDG.E.U8 R192, desc[UR32][R2.64] ;  /* 0x0000002002c08981 */ /* 0x0000a8000c1e1100 */
[----:B------:R-:W2:Y:S01]  /*1c6b0*/  LDL R130, [R1+0x768] ;  /* 0x0007680001827983 */ /* 0x000ea20000100800 */
[----:B0-----:R-:W-:-:S02]  /*1c6c0*/  @!P0 IMAD.MOV.U32 R2, RZ, RZ, R28 ;  /* 0x000000ffff028224 */ /* 0x001fc400078e001c */
[----:B------:R-:W-:Y:S01]  /*1c6d0*/  @!P0 IMAD.MOV.U32 R3, RZ, RZ, R30 ;  /* 0x000000ffff038224 */ /* 0x000fe200078e001e */
[----:B------:R-:W2:Y:S04]  /*1c6e0*/  LDL R28, [R1+0x7cc] ;  /* 0x0007cc00011c7983 */ /* 0x000ea80000100800 */
[----:B------:R-:W2:Y:S04]  /*1c6f0*/  LDL R30, [R1+0x7c8] ;  /* 0x0007c800011e7983 */ /* 0x000ea80000100800 */
[----:B------:R0:W2:Y:S02]  /*1c700*/  @!P0 LDG.E.U8 R194, desc[UR32][R2.64] ;  /* 0x0000002002c28981 */ /* 0x0000a4000c1e1100 */
[----:B0-----:R-:W-:Y:S01]  /*1c710*/  @!P0 IMAD.MOV.U32 R3, RZ, RZ, R127 ;  /* 0x000000ffff038224 */ /* 0x001fe200078e007f */
[----:B------:R-:W-:Y:S01]  /*1c720*/  PRMT R196, RZ, 0x7610, R196 ;  /* 0x00007610ffc47816 */ /* 0x000fe200000000c4 */
[----:B------:R-:W2:Y:S01]  /*1c730*/  LDL R127, [R1+0x748] ;  /* 0x00074800017f7983 */ /* 0x000ea20000100800 */
[----:B----4-:R-:W-:-:S03]  /*1c740*/  @!P0 IMAD.MOV.U32 R2, RZ, RZ, R24 ;  /* 0x000000ffff028224 */ /* 0x010fc600078e0018 */
[----:B------:R-:W4:Y:S04]  /*1c750*/  LDL R24, [R1+0x7ac] ;  /* 0x0007ac0001187983 */ /* 0x000f280000100800 */
[----:B------:R0:W4:Y:S02]  /*1c760*/  @!P0 LDG.E.U8 R195, desc[UR32][R2.64] ;  /* 0x0000002002c38981 */ /* 0x000124000c1e1100 */
[----:B0-----:R-:W-:Y:S02]  /*1c770*/  @!P0 IMAD.MOV.U32 R2, RZ, RZ, R26 ;  /* 0x000000ffff028224 */ /* 0x001fe400078e001a */
[----:B------:R-:W4:Y:S01]  /*1c780*/  LDL R26, [R1+0x78c] ;  /* 0x00078c00011a7983 */ /* 0x000f220000100800 */
[----:B------:R-:W-:-:S03]  /*1c790*/  @!P0 IMAD.MOV.U32 R3, RZ, RZ, R34 ;  /* 0x000000ffff038224 */ /* 0x000fc600078e0022 */
[----:B------:R-:W4:Y:S01]  /*1c7a0*/  LDL R34, [R1+0x74c] ;  /* 0x00074c0001227983 */ /* 0x000f220000100800 */
[----:B------:R-:W-:-:S03]  /*1c7b0*/  PRMT R198, RZ, 0x7610, R198 ;  /* 0x00007610ffc67816 */ /* 0x000fc600000000c6 */
        /* <DEDUP_REMOVED lines=14> */
[----:B----4-:R-:W-:Y:S02]  /*1c8a0*/  @!P0 IMAD.MOV.U32 R2, RZ, RZ, R24 ;  /* 0x000000ffff028224 */ /* 0x010fe400078e0018 */
[----:B------:R-:W4:Y:S04]  /*1c8b0*/  LDL R24, [R1+0x6ec] ;  /* 0x0006ec0001187983 */ /* 0x000f280000100800 */
[----:B------:R0:W4:Y:S02]  /*1c8c0*/  @!P0 LDG.E.U8 R201, desc[UR32][R2.64] ;  /* 0x0000002002c98981 */ /* 0x000124000c1e1100 */
[----:B0-----:R-:W-:-:S02]  /*1c8d0*/  @!P0 IMAD.MOV.U32 R2, RZ, RZ, R26 ;  /* 0x000000ffff028224 */ /* 0x001fc400078e001a */
[----:B------:R-:W4:Y:S01]  /*1c8e0*/  LDL R26, [R1+0x6cc] ;  /* 0x0006cc00011a7983 */ /* 0x000f220000100800 */
[----:B------:R-:W-:Y:S01]  /*1c8f0*/  PRMT R202, RZ, 0x7610, R202 ;  /* 0x00007610ffca7816 */ /* 0x000fe200000000ca */
[----:B------:R-:W-:Y:S02]  /*1c900*/  @!P0 IMAD.MOV.U32 R3, RZ, RZ, R132 ;  /* 0x000000ffff038224 */ /* 0x000fe400078e0084 */
[----:B------:R0:W-:Y:S04]  /*1c910*/  STS.U8 [R232+UR4+0x6400], R203 ;  /* 0x006400cbe8007988 */ /* 0x0001e80008000004 */
[----:B------:R1:W4:Y:S01]  /*1c920*/  @!P0 LDG.E.U8 R202, desc[UR32][R2.64] ;  /* 0x0000002002ca8981 */ /* 0x000322000c1e1100 */
[----:B------:R-:W-:-:S03]  /*1c930*/  PRMT R205, RZ, 0x7610, R205 ;  /* 0x00007610ffcd7816 */ /* 0x000fc600000000cd */
[----:B------:R1:W-:Y:S01]  /*1c940*/  STS.U8 [R232+UR4+0x6800], R206 ;  /* 0x006800cee8007988 */ /* 0x0003e20008000004 */
[----:B0-----:R-:W-:-:S03]  /*1c950*/  PRMT R203, RZ, 0x7610, R203 ;  /* 0x00007610ffcb7816 */ /* 0x001fc600000000cb */
[----:B------:R0:W-:Y:S01]  /*1c960*/  STS.U8 [R232+UR4+0x6a00], R208 ;  /* 0x006a00d0e8007988 */ /* 0x0001e20008000004 */
[----:B-1----:R-:W-:Y:S02]  /*1c970*/  @!P0 IMAD.MOV.U32 R2, RZ, RZ, R129 ;  /* 0x000000ffff028224 */ /* 0x002fe400078e0081 */
[----:B------:R-:W-:Y:S01]  /*1c980*/  @!P0 IMAD.MOV.U32 R3, RZ, RZ, R130 ;  /* 0x000000ffff038224 */ /* 0x000fe200078e0082 */
[----:B------:R-:W4:Y:S04]  /*1c990*/  LDL.LU R236, [R1+0x6a8] ;  /* 0x0006a80001ec7983 */ /* 0x000f280000300800 */
[----:B------:R1:W4:Y:S01]  /*1c9a0*/  @!P0 LDG.E.U8 R203, desc[UR32][R2.64] ;  /* 0x0000002002cb8981 */ /* 0x000322000c1e1100 */
[----:B------:R-:W-:Y:S01]  /*1c9b0*/  PRMT R206, RZ, 0x7610, R206 ;  /* 0x00007610ffce7816 */ /* 0x000fe200000000ce */
[----:B-1----:R-:W-:-:S02]  /*1c9c0*/  @!P0 IMAD.MOV.U32 R2, RZ, RZ, R34 ;  /* 0x000000ffff028224 */ /* 0x002fc400078e0022 */
[----:B------:R-:W-:Y:S01]  /*1c9d0*/  @!P0 IMAD.MOV.U32 R3, RZ, RZ, R127 ;  /* 0x000000ffff038224 */ /* 0x000fe200078e007f */
[----:B0-----:R-:W-:Y:S01]  /*1c9e0*/  PRMT R208, RZ, 0x7610, R208 ;  /* 0x00007610ffd07816 */ /* 0x001fe200000000d0 */
[----:B------:R0:W-:Y:S04]  /*1c9f0*/  STS.U8 [R232+UR4+0x6c00], R209 ;  /* 0x006c00d1e8007988 */ /* 0x0001e80008000004 */
[----:B------:R3:W4:Y:S04]  /*1ca00*/  @!P0 LDG.E.U8 R205, desc[UR32][R2.64] ;  /* 0x0000002002cd8981 */ /* 0x000728000c1e1100 */
[----:B------:R-:W4:Y:S01]  /*1ca10*/  LDL R127, [R1+0x648] ;  /* 0x00064800017f7983 */ /* 0x000f220000100800 */
[----:B0-----:R-:W-:-:S03]  /*1ca20*/  PRMT R209, RZ, 0x7610, R209 ;  /* 0x00007610ffd17816 */ /* 0x001fc600000000d1 */
[----:B------:R-:W4:Y:S04]  /*1ca30*/  LDL R34, [R1+0x62c] ;  /* 0x00062c0001227983 */ /* 0x000f280000100800 */
[----:B------:R-:W4:Y:S01]  /*1ca40*/  LDL.LU R154, [R1+0x68c] ;  /* 0x00068c00019a7983 */ /* 0x000f220000300800 */
[----:B---3--:R-:W-:Y:S02]  /*1ca50*/  @!P0 IMAD.MOV.U32 R2, RZ, RZ, R32 ;  /* 0x000000ffff028224 */ /* 0x008fe400078e0020 */
[----:B--2---:R-:W-:-:S05]  /*1ca60*/  @!P0 IMAD.MOV.U32 R3, RZ, RZ, R33 ;  /* 0x000000ffff038224 */ /* 0x004fca00078e0021 */
[----:B------:R0:W2:Y:S02]  /*1ca70*/  @!P0 LDG.E.U8 R206, desc[UR32][R2.64] ;  /* 0x0000002002ce8981 */ /* 0x0000a4000c1e1100 */
[----:B0-----:R-:W-:Y:S02]  /*1ca80*/  @!P0 IMAD.MOV.U32 R2, RZ, RZ, R28 ;  /* 0x000000ffff028224 */ /* 0x001fe400078e001c */
[----:B------:R-:W-:-:S05]  /*1ca90*/  @!P0 IMAD.MOV.U32 R3, RZ, RZ, R30 ;  /* 0x000000ffff038224 */ /* 0x000fca00078e001e */
[----:B------:R0:W3:Y:S02]  /*1caa0*/  @!P0 LDG.E.U8 R208, desc[UR32][R2.64] ;  /* 0x0000002002d08981 */ /* 0x0000e4000c1e1100 */
[----:B0-----:R-:W-:Y:S02]  /*1cab0*/  @!P0 IMAD.MOV.U32 R3, RZ, RZ, R242 ;  /* 0x000000ffff038224 */ /* 0x001fe400078e00f2 */
[----:B----4-:R-:W-:Y:S02]  /*1cac0*/  @!P0 IMAD.MOV.U32 R2, RZ, RZ, R24 ;  /* 0x000000ffff028224 */ /* 0x010fe400078e0018 */
[----:B------:R-:W4:Y:S04]  /*1cad0*/  LDL.LU R24, [R1+0x688] ;  /* 0x0006880001187983 */ /* 0x000f280000300800 */
[----:B------:R0:W-:Y:S04]  /*1cae0*/  STL [R1+0x1044], R242 ;  /* 0x001044f201007387 */ /* 0x0001e80000100800 */
[----:B------:R1:W3:Y:S04]  /*1caf0*/  @!P0 LDG.E.U8 R209, desc[UR32][R2.64] ;  /* 0x0000002002d18981 */ /* 0x0002e8000c1e1100 */
[----:B0-----:R-:W3:Y:S04]  /*1cb00*/  LDL.LU R242, [R1+0x6c4] ;  /* 0x0006c40001f27983 */ /* 0x001ee80000300800 */
[----:B------:R-:W2:Y:S04]  /*1cb10*/  LDL.LU R32, [R1+0x60c] ;  /* 0x00060c0001207983 */ /* 0x000ea80000300800 */
[----:B------:R-:W3:Y:S01]  /*1cb20*/  LDL.LU R30, [R1+0x608] ;  /* 0x00060800011e7983 */ /* 0x000ee20000300800 */
[----:B-1----:R-:W-:-:S03]  /*1cb30*/  @!P0 IMAD.MOV.U32 R2, RZ, RZ, R26 ;  /* 0x000000ffff028224 */ /* 0x002fc600078e001a */
[----:B------:R-:W2:Y:S04]  /*1cb40*/  LDL.LU R26, [R1+0x628] ;  /* 0x00062800011a7983 */ /* 0x000ea80000300800 */
[----:B------:R-:W3:Y:S04]  /*1cb50*/  LDL.LU R33, [R1+0x668] ;  /* 0x0006680001217983 */ /* 0x000ee80000300800 */
[----:B------:R-:W2:Y:S04]  /*1cb60*/  LDL.LU R28, [R1+0x64c] ;  /* 0x00064c00011c7983 */ /* 0x000ea80000300800 */
[----:B------:R-:W2:Y:S01]  /*1cb70*/  LDL.LU R251, [R1+0x66c] ;  /* 0x00066c0001fb7983 */ /* 0x000ea20000300800 */
[----:B------:R-:W-:-:S03]  /*1cb80*/  @!P0 IMAD.MOV.U32 R3, RZ, RZ, R0 ;  /* 0x000000ffff038224 */ /* 0x000fc600078e0000 */
[----:B------:R0:W-:Y:S01]  /*1cb90*/  STS.U8 [R232+UR4+0x6e00], R210 ;  /* 0x006e00d2e8007988 */ /* 0x0001e20008000004 */
[----:B------:R-:W-:Y:S02]  /*1cba0*/  PRMT R212, RZ, 0x7610, R212 ;  /* 0x00007610ffd47816 */ /* 0x000fe400000000d4 */
[----:B0-----:R-:W-:Y:S01]  /*1cbb0*/  PRMT R210, RZ, 0x7610, R210 ;  /* 0x00007610ffd27816 */ /* 0x001fe200000000d2 */
[----:B------:R0:W-:Y:S05]  /*1cbc0*/  STS.U8 [R232+UR4+0x7200], R213 ;  /* 0x007200d5e8007988 */ /* 0x0001ea0008000004 */
[----:B------:R1:W2:Y:S01]  /*1cbd0*/  @!P0 LDG.E.U8 R210, desc[UR32][R2.64] ;  /* 0x0000002002d28981 */ /* 0x0002a2000c1e1100 */
[----:B0-----:R-:W-:Y:S01]  /*1cbe0*/  PRMT R213, RZ, 0x7610, R213 ;  /* 0x00007610ffd57816 */ /* 0x001fe200000000d5 */
[----:B-1----:R-:W-:-:S02]  /*1cbf0*/  @!P0 IMAD.MOV.U32 R2, RZ, RZ, R250 ;  /* 0x000000ffff028224 */ /* 0x002fc400078e00fa */
[----:B------:R-:W-:-:S05]  /*1cc00*/  @!P0 IMAD.MOV.U32 R3, RZ, RZ, R236 ;  /* 0x000000ffff038224 */ /* 0x000fca00078e00ec */
[----:B------:R0:W2:Y:S04]  /*1cc10*/  @!P0 LDG.E.U8 R212, desc[UR32][R2.64] ;  /* 0x0000002002d48981 */ /* 0x0000a8000c1e1100 */
[----:B------:R1:W-:Y:S01]  /*1cc20*/  STS.U8 [R232+UR4+0x7400], R215 ;  /* 0x007400d7e8007988 */ /* 0x0003e20008000004 */
[----:B0-----:R-:W-:Y:S01]  /*1cc30*/  @!P0 IMAD.MOV.U32 R2, RZ, RZ, R154 ;  /* 0x000000ffff028224 */ /* 0x001fe200078e009a */
[----:B-1----:R-:W-:Y:S02]  /*1cc40*/  PRMT R215, RZ, 0x7610, R215 ;  /* 0x00007610ffd77816 */ /* 0x002fe400000000d7 */
[----:B------:R0:W-:Y:S04]  /*1cc50*/  STS.U8 [R232+UR4+0x7600], R216 ;  /* 0x007600d8e8007988 */ /* 0x0001e80008000004 */
[----:B------:R1:W-:Y:S01]  /*1cc60*/  STL [R1+0x1048], R0 ;  /* 0x0010480001007387 */ /* 0x0003e20000100800 */
[----:B0-----:R-:W-:-:S03]  /*1cc70*/  PRMT R216, RZ, 0x7610, R216 ;  /* 0x00007610ffd87816 */ /* 0x001fc600000000d8 */
[----:B-1----:R-:W2:Y:S04]  /*1cc80*/  LDL.LU R0, [R1+0x6f8] ;  /* 0x0006f80001007983 */ /* 0x002ea80000300800 */
[----:B------:R0:W-:Y:S04]  /*1cc90*/  STL [R1+0x104c], R250 ;  /* 0x00104cfa01007387 */ /* 0x0001e80000100800 */
[----:B0-----:R-:W2:Y:S04]  /*1cca0*/  LDL.LU R250, [R1+0x700] ;  /* 0x0007000001fa7983 */ /* 0x001ea80000300800 */
[----:B------:R-:W2:Y:S04]  /*1ccb0*/  LDL R145, [R1+0xba8] ;  /* 0x000ba80001917983 */ /* 0x000ea80000100800 */
[----:B------:R-:W2:Y:S04]  /*1ccc0*/  LDL R140, [R1+0xb98] ;  /* 0x000b9800018c7983 */ /* 0x000ea80000100800 */
[----:B------:R-:W2:Y:S04]  /*1ccd0*/  LDL R137, [R1+0xf94] ;  /* 0x000f940001897983 */ /* 0x000ea80000100800 */
[----:B------:R-:W2:Y:S04]  /*1cce0*/  LDL R129, [R1+0xf7c] ;  /* 0x000f7c0001817983 */ /* 0x000ea80000100800 */
[----:B------:R0:W-:Y:S04]  /*1ccf0*/  STS.U8 [R232+UR4+0x7800], R217 ;  /* 0x007800d9e8007988 */ /* 0x0001e80008000004 */
[----:B------:R1:W-:Y:S04]  /*1cd00*/  STS.U8 [R232+UR4+0x7a00], R219 ;  /* 0x007a00dbe8007988 */ /* 0x0003e80008000004 */
[----:B------:R-:W2:Y:S01]  /*1cd10*/  LDL R132, [R1+0xf78] ;  /* 0x000f780001847983 */ /* 0x000ea20000100800 */
[----:B----4-:R-:W-:-:S05]  /*1cd20*/  @!P0 IMAD.MOV.U32 R3, RZ, RZ, R24 ;  /* 0x000000ffff038224 */ /* 0x010fca00078e0018 */
[----:B------:R3:W4:Y:S02]  /*1cd30*/  @!P0 LDG.E.U8 R213, desc[UR32][R2.64] ;  /* 0x0000002002d58981 */ /* 0x000724000c1e1100 */
[----:B---3--:R-:W-:Y:S02]  /*1cd40*/  @!P0 IMAD.MOV.U32 R3, RZ, RZ, R33 ;  /* 0x000000ffff038224 */ /* 0x008fe400078e0021 */
[----:B--2---:R-:W-:-:S05]  /*1cd50*/  @!P0 IMAD.MOV.U32 R2, RZ, RZ, R251 ;  /* 0x000000ffff028224 */ /* 0x004fca00078e00fb */
[----:B------:R2:W3:Y:S02]  /*1cd60*/  @!P0 LDG.E.U8 R215, desc[UR32][R2.64] ;  /* 0x0000002002d78981 */ /* 0x0004e4000c1e1100 */
[----:B--2---:R-:W-:Y:S02]  /*1cd70*/  @!P0 IMAD.MOV.U32 R2, RZ, RZ, R28 ;  /* 0x000000ffff028224 */ /* 0x004fe400078e001c */
[----:B------:R-:W-:-:S05]  /*1cd80*/  @!P0 IMAD.MOV.U32 R3, RZ, RZ, R127 ;  /* 0x000000ffff038224 */ /* 0x000fca00078e007f */
[----:B------:R2:W3:Y:S02]  /*1cd90*/  @!P0 LDG.E.U8 R216, desc[UR32][R2.64] ;  /* 0x0000002002d88981 */ /* 0x0004e4000c1e1100 */
[----:B--2---:R-:W-:Y:S02]  /*1cda0*/  @!P0 IMAD.MOV.U32 R2, RZ, RZ, R34 ;  /* 0x000000ffff028224 */ /* 0x004fe400078e0022 */
[----:B------:R-:W2:Y:S01]  /*1cdb0*/  LDL R34, [R1+0xfa4] ;  /* 0x000fa40001227983 */ /* 0x000ea20000100800 */
[----:B0-----:R-:W-:Y:S01]  /*1cdc0*/  PRMT R217, RZ, 0x7610, R217 ;  /* 0x00007610ffd97816 */ /* 0x001fe200000000d9 */
[----:B------:R-:W-:Y:S01]  /*1cdd0*/  @!P0 IMAD.MOV.U32 R3, RZ, RZ, R26 ;  /* 0x000000ffff038224 */ /* 0x000fe200078e001a */
[----:B-1----:R-:W-:Y:S01]  /*1cde0*/  PRMT R219, RZ, 0x7610, R219 ;  /* 0x00007610ffdb7816 */ /* 0x002fe200000000db */
[----:B------:R-:W4:Y:S04]  /*1cdf0*/  LDL.LU R127, [R1+0xd5c] ;  /* 0x000d5c00017f7983 */ /* 0x000f280000300800 */
[----:B------:R0:W3:Y:S04]  /*1ce00*/  @!P0 LDG.E.U8 R217, desc[UR32][R2.64] ;  /* 0x0000002002d98981 */ /* 0x0000e8000c1e1100 */
[----:B------:R-:W4:Y:S04]  /*1ce10*/  LDL.LU R130, [R1+0xd78] ;  /* 0x000d780001827983 */ /* 0x000f280000300800 */
[----:B------:R-:W3:Y:S01]  /*1ce20*/  LDL.LU R135, [R1+0xd3c] ;  /* 0x000d3c0001877983 */ /* 0x000ee20000300800 */
[----:B0-----:R-:W-:-:S02]  /*1ce30*/  @!P0 IMAD.MOV.U32 R2, RZ, RZ, R32 ;  /* 0x000000ffff028224 */ /* 0x001fc400078e0020 */
[----:B------:R-:W-:Y:S01]  /*1ce40*/  @!P0 IMAD.MOV.U32 R3, RZ, RZ, R30 ;  /* 0x000000ffff038224 */ /* 0x000fe200078e001e */
[----:B------:R-:W3:Y:S04]  /*1ce50*/  LDL.LU R138, [R1+0xd58] ;  /* 0x000d5800018a7983 */ /* 0x000ee80000300800 */
[----:B------:R-:W3:Y:S04]  /*1ce60*/  LDL.LU R143, [R1+0xd1c] ;  /* 0x000d1c00018f7983 */ /* 0x000ee80000300800 */
[----:B------:R0:W-:Y:S04]  /*1ce70*/  STS.U8 [R232+UR4+0x7c00], R220 ;  /* 0x007c00dce8007988 */ /* 0x0001e80008000004 */
[----:B------:R-:W3:Y:S04]  /*1ce80*/  LDL.LU R146, [R1+0xd38] ;  /* 0x000d380001927983 */ /* 0x000ee80000300800 */
[----:B------:R1:W3:Y:S01]  /*1ce90*/  @!P0 LDG.E.U8 R219, desc[UR32][R2.64] ;  /* 0x0000002002db8981 */ /* 0x0002e2000c1e1100 */
[----:B0-----:R-:W-:-:S03]  /*1cea0*/  PRMT R220, RZ, 0x7610, R220 ;  /* 0x00007610ffdc7816 */ /* 0x001fc600000000dc */
[----:B------:R-:W3:Y:S04]  /*1ceb0*/  LDL.LU R151, [R1+0xcfc] ;  /* 0x000cfc0001977983 */ /* 0x000ee80000300800 */
[----:B------:R0:W-:Y:S01]  /*1cec0*/  STL [R1+0x1054], R248 ;  /* 0x001054f801007387 */ /* 0x0001e20000100800 */
[----:B-1----:R-:W-:Y:S02]  /*1ced0*/  @!P0 IMAD.MOV.U32 R2, RZ, RZ, R248 ;  /* 0x000000ffff028224 */ /* 0x002fe400078e00f8 */
[----:B------:R-:W-:Y:S01]  /*1cee0*/  @!P0 IMAD.MOV.U32 R3, RZ, RZ, R247 ;  /* 0x000000ffff038224 */ /* 0x000fe200078e00f7 */
[----:B------:R-:W-:Y:S04]  /*1cef0*/  STS.U8 [R232+UR4+0x3800], R169 ;  /* 0x003800a9e8007988 */ /* 0x000fe80008000004 */
[----:B------:R-:W-:Y:S04]  /*1cf00*/  STS.U8 [R232+UR4+0x3a00], R170 ;  /* 0x003a00aae8007988 */ /* 0x000fe80008000004 */
[----:B0-----:R-:W3:Y:S04]  /*1cf10*/  LDL.LU R248, [R1+0x6e4] ;  /* 0x0006e40001f87983 */ /* 0x001ee80000300800 */
[----:B------:R0:W-:Y:S04]  /*1cf20*/  STL [R1+0x1050], R247 ;  /* 0x001050f701007387 */ /* 0x0001e80000100800 */
[----:B------:R-:W-:Y:S04]  /*1cf30*/  STS.U8 [R232+UR4+0x3c00], R171 ;  /* 0x003c00abe8007988 */ /* 0x000fe80008000004 */
        /* <DEDUP_REMOVED lines=21> */
[----:B0-----:R-:W3:Y:S04]  /*1d090*/  LDL.LU R247, [R1+0x6dc] ;  /* 0x0006dc0001f77983 */ /* 0x001ee80000300800 */
[----:B------:R0:W-:Y:S04]  /*1d0a0*/  STS.U8 [R232+UR4+0x7e00], R222 ;  /* 0x007e00dee8007988 */ /* 0x0001e80008000004 */
[----:B------:R1:W3:Y:S04]  /*1d0b0*/  @!P0 LDG.E.U8 R220, desc[UR32][R2.64] ;  /* 0x0000002002dc8981 */ /* 0x0002e8000c1e1100 */
[----:B0-----:R-:W3:Y:S01]  /*1d0c0*/  LDL.LU R232, [R1+0x69c] ;  /* 0x00069c0001e87983 */ /* 0x001ee20000300800 */
[----:B------:R-:W-:Y:S01]  /*1d0d0*/  PRMT R222, RZ, 0x7610, R222 ;  /* 0x00007610ffde7816 */ /* 0x000fe200000000de */
[----:B-1----:R-:W-:-:S02]  /*1d0e0*/  @!P0 IMAD.MOV.U32 R2, RZ, RZ, R240 ;  /* 0x000000ffff028224 */ /* 0x002fc400078e00f0 */
[----:B------:R0:W-:Y:S01]  /*1d0f0*/  STL [R1+0x105c], R240 ;  /* 0x00105cf001007387 */ /* 0x0001e20000100800 */
[----:B------:R-:W-:Y:S01]  /*1d100*/  @!P0 IMAD.MOV.U32 R3, RZ, RZ, R239 ;  /* 0x000000ffff038224 */ /* 0x000fe200078e00ef */
[----:B------:R-:W-:-:S04]  /*1d110*/  PRMT R231, RZ, 0x7610, R231 ;  /* 0x00007610ffe77816 */ /* 0x000fc800000000e7 */
[----:B------:R1:W3:Y:S04]  /*1d120*/  @!P0 LDG.E.U8 R222, desc[UR32][R2.64] ;  /* 0x0000002002de8981 */ /* 0x0002e8000c1e1100 */
[----:B0-----:R-:W3:Y:S04]  /*1d130*/  LDL.LU R240, [R1+0x720] ;  /* 0x0007200001f07983 */ /* 0x001ee80000300800 */
[----:B------:R0:W-:Y:S01]  /*1d140*/  STL [R1+0x1058], R239 ;  /* 0x001058ef01007387 */ /* 0x0001e20000100800 */
[----:B-1----:R-:W-:-:S03]  /*1d150*/  @!P0 IMAD.MOV.U32 R3, RZ, RZ, R145 ;  /* 0x000000ffff038224 */ /* 0x002fc600078e0091 */
[----:B0-----:R-:W3:Y:S04]  /*1d160*/  LDL.LU R239, [R1+0x718] ;  /* 0x0007180001ef7983 */ /* 0x001ee80000300800 */
[----:B------:R-:W4:Y:S04]  /*1d170*/  LDL R243, [R1+0xf58] ;  /* 0x000f580001f37983 */ /* 0x000f280000100800 */
[----:B------:R-:W3:Y:S04]  /*1d180*/  LDL R148, [R1+0xf5c] ;  /* 0x000f5c0001947983 */ /* 0x000ee80000100800 */
[----:B------:R-:W3:Y:S01]  /*1d190*/  LDL R145, [R1+0xf38] ;  /* 0x000f380001917983 */ /* 0x000ee20000100800 */
[----:B------:R-:W-:Y:S01]  /*1d1a0*/  PRMT R230, RZ, 0x7610, R230 ;  /* 0x00007610ffe67816 */ /* 0x000fe200000000e6 */
[----:B--2---:R-:W-:-:S02]  /*1d1b0*/  @!P0 IMAD.MOV.U32 R2, RZ, RZ, R34 ;  /* 0x000000ffff028224 */ /* 0x004fc400078e0022 */
[----:B------:R-:W2:Y:S04]  /*1d1c0*/  LDL R34, [R1+0xf3c] ;  /* 0x000f3c0001227983 */ /* 0x000ea80000100800 */
[----:B------:R0:W2:Y:S02]  /*1d1d0*/  @!P0 LDG.E.U8 R231, desc[UR32][R2.64] ;  /* 0x0000002002e78981 */ /* 0x0000a4000c1e1100 */
[----:B0-----:R-:W-:Y:S02]  /*1d1e0*/  @!P0 IMAD.MOV.U32 R2, RZ, RZ, R137 ;  /* 0x000000ffff028224 */ /* 0x001fe400078e0089 */
[----:B------:R-:W-:Y:S01]  /*1d1f0*/  @!P0 IMAD.MOV.U32 R3, RZ, RZ, R140 ;  /* 0x000000ffff038224 */ /* 0x000fe200078e008c */
[----:B------:R-:W2:Y:S04]  /*1d200*/  LDL R137, [R1+0xf1c] ;  /* 0x000f1c0001897983 */ /* 0x000ea80000100800 */
[----:B------:R-:W2:Y:S04]  /*1d210*/  LDL R140, [R1+0xf18] ;  /* 0x000f1800018c7983 */ /* 0x000ea80000100800 */
[----:B------:R0:W2:Y:S02]  /*1d220*/  @!P0 LDG.E.U8 R230, desc[UR32][R2.64] ;  /* 0x0000002002e68981 */ /* 0x0000a4000c1e1100 */
[----:B0-----:R-:W-:-:S02]  /*1d230*/  @!P0 IMAD.MOV.U32 R2, RZ, RZ, R129 ;  /* 0x000000ffff028224 */ /* 0x001fc400078e0081 */
[----:B------:R-:W2:Y:S01]  /*1d240*/  LDL R129, [R1+0xefc] ;  /* 0x000efc0001817983 */ /* 0x000ea20000100800 */
[----:B------:R-:W-:Y:S01]  /*1d250*/  PRMT R229, RZ, 0x7610, R229 ;  /* 0x00007610ffe57816 */ /* 0x000fe200000000e5 */
[----:B------:R-:W-:Y:S01]  /*1d260*/  @!P0 IMAD.MOV.U32 R3, RZ, RZ, R132 ;  /* 0x000000ffff038224 */ /* 0x000fe200078e0084 */
[----:B------:R-:W-:Y:S01]  /*1d270*/  PRMT R228, RZ, 0x7610, R228 ;  /* 0x00007610ffe47816 */ /* 0x000fe200000000e4 */
[----:B------:R-:W2:Y:S04]  /*1d280*/  LDL R132, [R1+0xef8] ;  /* 0x000ef80001847983 */ /* 0x000ea80000100800 */
[----:B------:R4:W2:Y:S01]  /*1d290*/  @!P0 LDG.E.U8 R229, desc[UR32][R2.64] ;  /* 0x0000002002e58981 */ /* 0x0008a2000c1e1100 */
[----:B------:R-:W-:Y:S02]  /*1d2a0*/  PRMT R227, RZ, 0x7610, R227 ;  /* 0x00007610ffe37816 */ /* 0x000fe400000000e3 */
[----:B------:R-:W-:Y:S01]  /*1d2b0*/  PRMT R226, RZ, 0x7610, R226 ;  /* 0x00007610ffe27816 */ /* 0x000fe200000000e2 */
[----:B----4-:R-:W-:-:S02]  /*1d2c0*/  @!P0 IMAD.MOV.U32 R3, RZ, RZ, R243 ;  /* 0x000000ffff038224 */ /* 0x010fc400078e00f3 */
[----:B------:R-:W4:Y:S01]  /*1d2d0*/  LDL R243, [R1+0xe98] ;  /* 0x000e980001f37983 */ /* 0x000f220000100800 */
[----:B---3--:R-:W-:-:S03]  /*1d2e0*/  @!P0 IMAD.MOV.U32 R2, RZ, RZ, R148 ;  /* 0x000000ffff028224 */ /* 0x008fc600078e0094 */
[----:B------:R-:W3:Y:S04]  /*1d2f0*/  LDL R148, [R1+0xe9c] ;  /* 0x000e9c0001947983 */ /* 0x000ee80000100800 */
[----:B------:R0:W4:Y:S02]  /*1d300*/  @!P0 LDG.E.U8 R228, desc[UR32][R2.64] ;  /* 0x0000002002e48981 */ /* 0x000124000c1e1100 */
[----:B0-----:R-:W-:Y:S02]  /*1d310*/  @!P0 IMAD.MOV.U32 R3, RZ, RZ, R145 ;  /* 0x000000ffff038224 */ /* 0x001fe400078e0091 */
[----:B------:R-:W3:Y:S01]  /*1d320*/  LDL R145, [R1+0xed8] ;  /* 0x000ed80001917983 */ /* 0x000ee20000100800 */
[----:B--2---:R-:W-:-:S03]  /*1d330*/  @!P0 IMAD.MOV.U32 R2, RZ, RZ, R34 ;  /* 0x000000ffff028224 */ /* 0x004fc600078e0022 */
[----:B------:R-:W2:Y:S04]  /*1d340*/  LDL R34, [R1+0xedc] ;  /* 0x000edc0001227983 */ /* 0x000ea80000100800 */
[----:B------:R0:W4:Y:S02]  /*1d350*/  @!P0 LDG.E.U8 R227, desc[UR32][R2.64] ;  /* 0x0000002002e38981 */ /* 0x000124000c1e1100 */
[----:B0-----:R-:W-:Y:S02]  /*1d360*/  @!P0 IMAD.MOV.U32 R2, RZ, RZ, R137 ;  /* 0x000000ffff028224 */ /* 0x001fe400078e0089 */
[----:B------:R-:W4:Y:S01]  /*1d370*/  LDL R137, [R1+0xebc] ;  /* 0x000ebc0001897983 */ /* 0x000f220000100800 */
[----:B------:R-:W-:-:S03]  /*1d380*/  @!P0 IMAD.MOV.U32 R3, RZ, RZ, R140 ;  /* 0x000000ffff038224 */ /* 0x000fc600078e008c */
[----:B------:R-:W4:Y:S04]  /*1d390*/  LDL R140, [R1+0xeb8] ;  /* 0x000eb800018c7983 */ /* 0x000f280000100800 */
[----:B------:R0:W4:Y:S02]  /*1d3a0*/  @!P0 LDG.E.U8 R226, desc[UR32][R2.64] ;  /* 0x0000002002e28981 */ /* 0x000124000c1e1100 */
[----:B0-----:R-:W-:Y:S02]  /*1d3b0*/  @!P0 IMAD.MOV.U32 R2, RZ, RZ, R129 ;  /* 0x000000ffff028224 */ /* 0x001fe400078e0081 */
[----:B------:R-:W4:Y:S01]  /*1d3c0*/  LDL R129, [R1+0xe7c] ;  /* 0x000e7c0001817983 */ /* 0x000f220000100800 */
[----:B------:R-:W-:-:S03]  /*1d3d0*/  @!P0 IMAD.MOV.U32 R3, RZ, RZ, R132 ;  /* 0x000000ffff038224 */ /* 0x000fc600078e0084 */
[----:B------:R0:W-:Y:S04]  /*1d3e0*/  STS.U8 [R155+UR4+0x80], R225 ;  /* 0x000080e19b007988 */ /* 0x0001e80008000004 */
[----:B------:R-:W4:Y:S01]  /*1d3f0*/  LDL R132, [R1+0xe78] ;  /* 0x000e780001847983 */ /* 0x000f220000100800 */
[----:B0-----:R-:W-:-:S03]  /*1d400*/  PRMT R225, RZ, 0x7610, R225 ;  /* 0x00007610ffe17816 */ /* 0x001fc600000000e1 */
[----:B------:R0:W-:Y:S04]  /*1d410*/  STS.U8 [R155+UR4+0x280], R224 ;  /* 0x000280e09b007988 */ /* 0x0001e80008000004 */
[----:B------:R3:W4:Y:S01]  /*1d420*/  @!P0 LDG.E.U8 R225, desc[UR32][R2.64] ;  /* 0x0000002002e18981 */ /* 0x000722000c1e1100 */
[----:B0-----:R-:W-:-:S03]  /*1d430*/  PRMT R224, RZ, 0x7610, R224 ;  /* 0x00007610ffe07816 */ /* 0x001fc600000000e0 */
[----:B------:R0:W-:Y:S04]  /*1d440*/  STS.U8 [R155+UR4+0x480], R223 ;  /* 0x000480df9b007988 */ /* 0x0001e80008000004 */
[----:B------:R1:W-:Y:S01]  /*1d450*/  STS.U8 [R155+UR4+0x680], R221 ;  /* 0x000680dd9b007988 */ /* 0x0003e20008000004 */
[----:B0-----:R-:W-:Y:S02]  /*1d460*/  PRMT R223, RZ, 0x7610, R223 ;  /* 0x00007610ffdf7816 */ /* 0x001fe400000000df */
[----:B-1----:R-:W-:Y:S01]  /*1d470*/  PRMT R221, RZ, 0x7610, R221 ;  /* 0x00007610ffdd7816 */ /* 0x002fe200000000dd */
[----:B---3--:R-:W-:Y:S02]  /*1d480*/  @!P0 IMAD.MOV.U32 R3, RZ, RZ, R145 ;  /* 0x000000ffff038224 */ /* 0x008fe400078e0091 */
[----:B------:R-:W3:Y:S01]  /*1d490*/  LDL R145, [R1+0xe58] ;  /* 0x000e580001917983 */ /* 0x000ee20000100800 */
[----:B--2---:R-:W-:-:S03]  /*1d4a0*/  @!P0 IMAD.MOV.U32 R2, RZ, RZ, R34 ;  /* 0x000000ffff028224 */ /* 0x004fc600078e0022 */
[----:B------:R-:W2:Y:S04]  /*1d4b0*/  LDL R34, [R1+0xe5c] ;  /* 0x000e5c0001227983 */ /* 0x000ea80000100800 */
[----:B------:R4:W2:Y:S02]  /*1d4c0*/  @!P0 LDG.E.U8 R224, desc[UR32][R2.64] ;  /* 0x0000002002e08981 */ /* 0x0008a4000c1e1100 */
[----:B----4-:R-:W-:Y:S02]  /*1d4d0*/  @!P0 IMAD.MOV.U32 R2, RZ, RZ, R137 ;  /* 0x000000ffff028224 */ /* 0x010fe400078e0089 */
[----:B------:R-:W4:Y:S01]  /*1d4e0*/  LDL R137, [R1+0xe3c] ;  /* 0x000e3c0001897983 */ /* 0x000f220000100800 */
[----:B------:R-:W-:-:S03]  /*1d4f0*/  @!P0 IMAD.MOV.U32 R3, RZ, RZ, R140 ;  /* 0x000000ffff038224 */ /* 0x000fc600078e008c */
[----:B------:R-:W4:Y:S04]  /*1d500*/  LDL R140, [R1+0xe38] ;  /* 0x000e3800018c7983 */ /* 0x000f280000100800 */
[----:B------:R0:W4:Y:S02]  /*1d510*/  @!P0 LDG.E.U8 R223, desc[UR32][R2.64] ;  /* 0x0000002002df8981 */ /* 0x000124000c1e1100 */
[----:B0-----:R-:W-:Y:S02]  /*1d520*/  @!P0 IMAD.MOV.U32 R2, RZ, RZ, R148 ;  /* 0x000000ffff028224 */ /* 0x001fe400078e0094 */
[----:B------:R-:W-:Y:S01]  /*1d530*/  @!P0 IMAD.MOV.U32 R3, RZ, RZ, R243 ;  /* 0x000000ffff038224 */ /* 0x000fe200078e00f3 */
[----:B------:R0:W-:Y:S04]  /*1d540*/  STS.U8 [R155+UR4+0x880], R218 ;  /* 0x000880da9b007988 */ /* 0x0001e80008000004 */
[----:B------:R1:W4:Y:S04]  /*1d550*/  @!P0 LDG.E.U8 R221, desc[UR32][R2.64] ;  /* 0x0000002002dd8981 */ /* 0x000328000c1e1100 */
[----:B------:R-:W4:Y:S04]  /*1d560*/  LDL R243, [R1+0xdf8] ;  /* 0x000df80001f37983 */ /* 0x000f280000100800 */
[----:B------:R0:W-:Y:S01]  /*1d570*/  STS.U8 [R155+UR4+0xa80], R214 ;  /* 0x000a80d69b007988 */ /* 0x0001e20008000004 */
[----:B-1----:R-:W-:-:S03]  /*1d580*/  @!P0 IMAD.MOV.U32 R2, RZ, RZ, R129 ;  /* 0x000000ffff028224 */ /* 0x002fc600078e0081 */
[----:B------:R-:W4:Y:S01]  /*1d590*/  LDL R129, [R1+0xe1c] ;  /* 0x000e1c0001817983 */ /* 0x000f220000100800 */
[----:B0-----:R-:W-:Y:S01]  /*1d5a0*/  PRMT R218, RZ, 0x7610, R218 ;  /* 0x00007610ffda7816 */ /* 0x001fe200000000da */
[----:B------:R-:W-:Y:S02]  /*1d5b0*/  @!P0 IMAD.MOV.U32 R3, RZ, RZ, R132 ;  /* 0x000000ffff038224 */ /* 0x000fe400078e0084 */
[----:B------:R-:W4:Y:S04]  /*1d5c0*/  LDL R132, [R1+0xe18] ;  /* 0x000e180001847983 */ /* 0x000f280000100800 */
[----:B------:R3:W4:Y:S01]  /*1d5d0*/  @!P0 LDG.E.U8 R218, desc[UR32][R2.64] ;  /* 0x0000002002da8981 */ /* 0x000722000c1e1100 */
[----:B------:R-:W-:-:S03]  /*1d5e0*/  PRMT R214, RZ, 0x7610, R214 ;  /* 0x00007610ffd67816 */ /* 0x000fc600000000d6 */
[----:B------:R-:W4:Y:S01]  /*1d5f0*/  LDL R148, [R1+0xdd8] ;  /* 0x000dd80001947983 */ /* 0x000f220000100800 */
[----:B------:R-:W-:Y:S01]  /*1d600*/  PRMT R211, RZ, 0x7610, R211 ;  /* 0x00007610ffd37816 */ /* 0x000fe200000000d3 */
[----:B---3--:R-:W-:Y:S02]  /*1d610*/  @!P0 IMAD.MOV.U32 R3, RZ, RZ, R145 ;  /* 0x000000ffff038224 */ /* 0x008fe400078e0091 */
[----:B------:R-:W3:Y:S01]  /*1d620*/  LDL R145, [R1+0xddc] ;  /* 0x000ddc0001917983 */ /* 0x000ee20000100800 */
[----:B--2---:R-:W-:-:S03]  /*1d630*/  @!P0 IMAD.MOV.U32 R2, RZ, RZ, R34 ;  /* 0x000000ffff028224 */ /* 0x004fc600078e0022 */
[----:B------:R-:W2:Y:S04]  /*1d640*/  LDL R34, [R1+0xdfc] ;  /* 0x000dfc0001227983 */ /* 0x000ea80000100800 */
[----:B------:R4:W3:Y:S02]  /*1d650*/  @!P0 LDG.E.U8 R214, desc[UR32][R2.64] ;  /* 0x0000002002d68981 */ /* 0x0008e4000c1e1100 */
[----:B----4-:R-:W-:Y:S02]  /*1d660*/  @!P0 IMAD.MOV.U32 R2, RZ, RZ, R137 ;  /* 0x000000ffff028224 */ /* 0x010fe400078e0089 */
        /* <DEDUP_REMOVED lines=9> */
[----:B0-----:R-:W-:Y:S02]  /*1d700*/  PRMT R207, RZ, 0x7610, R207 ;  /* 0x00007610ffcf7816 */ /* 0x001fe400000000cf */
[----:B------:R-:W-:-:S04]  /*1d710*/  PRMT R204, RZ, 0x7610, R204 ;  /* 0x00007610ffcc7816 */ /* 0x000fc800000000cc */
[----:B------:R0:W4:Y:S01]  /*1d720*/  @!P0 LDG.E.U8 R207, desc[UR32][R2.64] ;  /* 0x0000002002cf8981 */ /* 0x000122000c1e1100 */
[----:B------:R-:W-:Y:S01]  /*1d730*/  PRMT R200, RZ, 0x7610, R200 ;  /* 0x00007610ffc87816 */ /* 0x000fe200000000c8 */
[----:B0-----:R-:W-:Y:S01]  /*1d740*/  @!P0 IMAD.MOV.U32 R3, RZ, RZ, R243 ;  /* 0x000000ffff038224 */ /* 0x001fe200078e00f3 */
[----:B------:R-:W-:Y:S02]  /*1d750*/  PRMT R197, RZ, 0x7610, R197 ;  /* 0x00007610ffc57816 */ /* 0x000fe400000000c5 */
[----:B------:R-:W-:Y:S02]  /*1d760*/  PRMT R193, RZ, 0x7610, R193 ;  /* 0x00007610ffc17816 */ /* 0x000fe400000000c1 */
[----:B------:R-:W-:Y:S01]  /*1d770*/  PRMT R190, RZ, 0x7610, R190 ;  /* 0x00007610ffbe7816 */ /* 0x000fe200000000be */
[----:B------:R0:W-:Y:S01]  /*1d780*/  STS.U8 [R155+UR4+0xe80], R189 ;  /* 0x000e80bd9b007988 */ /* 0x0001e20008000004 */
[----:B------:R-:W-:Y:S02]  /*1d790*/  PRMT R188, RZ, 0x7610, R188 ;  /* 0x00007610ffbc7816 */ /* 0x000fe400000000bc */
[----:B------:R-:W-:Y:S01]  /*1d7a0*/  PRMT R187, RZ, 0x7610, R187 ;  /* 0x00007610ffbb7816 */ /* 0x000fe200000000bb */
[----:B------:R-:W4:Y:S01]  /*1d7b0*/  LDL R243, [R1+0xc38] ;  /* 0x000c380001f37983 */ /* 0x000f220000100800 */
[----:B--2---:R-:W-:-:S03]  /*1d7c0*/  @!P0 IMAD.MOV.U32 R2, RZ, RZ, R34 ;  /* 0x000000ffff028224 */ /* 0x004fc600078e0022 */
[----:B------:R-:W2:Y:S04]  /*1d7d0*/  LDL R34, [R1+0xd7c] ;  /* 0x000d7c0001227983 */ /* 0x000ea80000100800 */
[----:B------:R3:W2:Y:S02]  /*1d7e0*/  @!P0 LDG.E.U8 R204, desc[UR32][R2.64] ;  /* 0x0000002002cc8981 */ /* 0x0006a4000c1e1100 */
[----:B---3--:R-:W-:Y:S02]  /*1d7f0*/  @!P0 IMAD.MOV.U32 R2, RZ, RZ, R145 ;  /* 0x000000ffff028224 */ /* 0x008fe400078e0091 */
[----:B------:R-:W-:Y:S01]  /*1d800*/  @!P0 IMAD.MOV.U32 R3, RZ, RZ, R148 ;  /* 0x000000ffff038224 */ /* 0x000fe200078e0094 */
[----:B0-----:R-:W-:Y:S01]  /*1d810*/  PRMT R189, RZ, 0x7610, R189 ;  /* 0x00007610ffbd7816 */ /* 0x001fe200000000bd */
[----:B------:R-:W3:Y:S04]  /*1d820*/  LDL R148, [R1+0xcf8] ;  /* 0x000cf80001947983 */ /* 0x000ee80000100800 */
[----:B------:R4:W3:Y:S04]  /*1d830*/  @!P0 LDG.E.U8 R200, desc[UR32][R2.64] ;  /* 0x0000002002c88981 */ /* 0x0008e8000c1e1100 */
[----:B------:R-:W3:Y:S01]  /*1d840*/  LDL R145, [R1+0xc98] ;  /* 0x000c980001917983 */ /* 0x000ee20000100800 */
[----:B----4-:R-:W-:-:S02]  /*1d850*/  @!P0 IMAD.MOV.U32 R2, RZ, RZ, R137 ;  /* 0x000000ffff028224 */ /* 0x010fc400078e0089 */
[----:B------:R-:W-:Y:S01]  /*1d860*/  @!P0 IMAD.MOV.U32 R3, RZ, RZ, R140 ;  /* 0x000000ffff038224 */ /* 0x000fe200078e008c */
[----:B------:R-:W4:Y:S04]  /*1d870*/  LDL R137, [R1+0xcdc] ;  /* 0x000cdc0001897983 */ /* 0x000f280000100800 */
[----:B------:R0:W4:Y:S04]  /*1d880*/  @!P0 LDG.E.U8 R197, desc[UR32][R2.64] ;  /* 0x0000002002c58981 */ /* 0x000128000c1e1100 */
[----:B------:R-:W4:Y:S01]  /*1d890*/  LDL R140, [R1+0xcd8] ;  /* 0x000cd800018c7983 */ /* 0x000f220000100800 */
[----:B0-----:R-:W-:-:S03]  /*1d8a0*/  @!P0 IMAD.MOV.U32 R2, RZ, RZ, R129 ;  /* 0x000000ffff028224 */ /* 0x001fc600078e0081 */
[----:B------:R-:W3:Y:S01]  /*1d8b0*/  LDL R129, [R1+0xd18] ;  /* 0x000d180001817983 */ /* 0x000ee20000100800 */
[----:B------:R-:W-:-:S03]  /*1d8c0*/  @!P0 IMAD.MOV.U32 R3, RZ, RZ, R132 ;  /* 0x000000ffff038224 */ /* 0x000fc600078e0084 */
[----:B------:R-:W4:Y:S04]  /*1d8d0*/  LDL R132, [R1+0xcb8] ;  /* 0x000cb80001847983 */ /* 0x000f280000100800 */
[----:B------:R0:W4:Y:S02]  /*1d8e0*/  @!P0 LDG.E.U8 R193, desc[UR32][R2.64] ;  /* 0x0000002002c18981 */ /* 0x000124000c1e1100 */
[----:B0-----:R-:W-:Y:S01]  /*1d8f0*/  @!P0 IMAD.MOV.U32 R3, RZ, RZ, R130 ;  /* 0x000000ffff038224 */ /* 0x001fe200078e0082 */
[----:B------:R-:W-:Y:S01]  /*1d900*/  PRMT R186, RZ, 0x7610, R186 ;  /* 0x00007610ffba7816 */ /* 0x000fe200000000ba */
[----:B--2---:R-:W-:Y:S02]  /*1d910*/  @!P0 IMAD.MOV.U32 R2, RZ, RZ, R34 ;  /* 0x000000ffff028224 */ /* 0x004fe400078e0022 */
[----:B------:R-:W2:Y:S04]  /*1d920*/  LDL R34, [R1+0xcbc] ;  /* 0x000cbc0001227983 */ /* 0x000ea80000100800 */
[----:B------:R0:W2:Y:S02]  /*1d930*/  @!P0 LDG.E.U8 R190, desc[UR32][R2.64] ;  /* 0x0000002002be8981 */ /* 0x0000a4000c1e1100 */
[----:B0-----:R-:W-:-:S02]  /*1d940*/  @!P0 IMAD.MOV.U32 R2, RZ, RZ, R127 ;  /* 0x000000ffff028224 */ /* 0x001fc400078e007f */
[----:B------:R-:W-:-:S05]  /*1d950*/  @!P0 IMAD.MOV.U32 R3, RZ, RZ, R138 ;  /* 0x000000ffff038224 */ /* 0x000fca00078e008a */
[----:B------:R0:W2:Y:S02]  /*1d960*/  @!P0 LDG.E.U8 R189, desc[UR32][R2.64] ;  /* 0x0000002002bd8981 */ /* 0x0000a4000c1e1100 */
[----:B0-----:R-:W-:Y:S02]  /*1d970*/  @!P0 IMAD.MOV.U32 R2, RZ, RZ, R135 ;  /* 0x000000ffff028224 */ /* 0x001fe400078e0087 */
[----:B------:R-:W-:-:S05]  /*1d980*/  @!P0 IMAD.MOV.U32 R3, RZ, RZ, R146 ;  /* 0x000000ffff038224 */ /* 0x000fca00078e0092 */
[----:B------:R0:W2:Y:S02]  /*1d990*/  @!P0 LDG.E.U8 R188, desc[UR32][R2.64] ;  /* 0x0000002002bc8981 */ /* 0x0000a4000c1e1100 */
[----:B0-----:R-:W-:Y:S02]  /*1d9a0*/  @!P0 IMAD.MOV.U32 R2, RZ, RZ, R143 ;  /* 0x000000ffff028224 */ /* 0x001fe400078e008f */
[----:B---3--:R-:W-:Y:S02]  /*1d9b0*/  @!P0 IMAD.MOV.U32 R3, RZ, RZ, R129 ;  /* 0x000000ffff038224 */ /* 0x008fe400078e0081 */
[----:B------:R-:W3:Y:S04]  /*1d9c0*/  LDL R129, [R1+0xc9c] ;  /* 0x000c9c0001817983 */ /* 0x000ee80000100800 */
[----:B------:R0:W3:Y:S02]  /*1d9d0*/  @!P0 LDG.E.U8 R187, desc[UR32][R2.64] ;  /* 0x0000002002bb8981 */ /* 0x0000e4000c1e1100 */
[----:B0-----:R-:W-:-:S02]  /*1d9e0*/  @!P0 IMAD.MOV.U32 R2, RZ, RZ, R151 ;  /* 0x000000ffff028224 */ /* 0x001fc400078e0097 */
[----:B------:R-:W-:Y:S01]  /*1d9f0*/  @!P0 IMAD.MOV.U32 R3, RZ, RZ, R148 ;  /* 0x000000ffff038224 */ /* 0x000fe200078e0094 */
[----:B------:R-:W-:Y:S01]  /*1da00*/  PRMT R185, RZ, 0x7610, R185 ;  /* 0x00007610ffb97816 */ /* 0x000fe200000000b9 */
[----:B------:R-:W3:Y:S04]  /*1da10*/  LDL R148, [R1+0xc3c] ;  /* 0x000c3c0001947983 */ /* 0x000ee80000100800 */
[----:B------:R4:W3:Y:S02]  /*1da20*/  @!P0 LDG.E.U8 R186, desc[UR32][R2.64] ;  /* 0x0000002002ba8981 */ /* 0x0008e4000c1e1100 */
[----:B----4-:R-:W-:Y:S02]  /*1da30*/  @!P0 IMAD.MOV.U32 R2, RZ, RZ, R137 ;  /* 0x000000ffff028224 */ /* 0x010fe400078e0089 */
[----:B------:R-:W-:Y:S01]  /*1da40*/  @!P0 IMAD.MOV.U32 R3, RZ, RZ, R140 ;  /* 0x000000ffff038224 */ /* 0x000fe200078e008c */
[----:B------:R-:W4:Y:S04]  /*1da50*/  LDL R137, [R1+0xc7c] ;  /* 0x000c7c0001897983 */ /* 0x000f280000100800 */
[----:B------:R-:W4:Y:S04]  /*1da60*/  LDL R140, [R1+0xc78] ;  /* 0x000c7800018c7983 */ /* 0x000f280000100800 */
[----:B------:R0:W4:Y:S01]  /*1da70*/  @!P0 LDG.E.U8 R185, desc[UR32][R2.64] ;  /* 0x0000002002b98981 */ /* 0x000122000c1e1100 */
[----:B------:R-:W-:Y:S01]  /*1da80*/  PRMT R184, RZ, 0x7610, R184 ;  /* 0x00007610ffb87816 */ /* 0x000fe200000000b8 */
[----:B0-----:R-:W-:-:S02]  /*1da90*/  @!P0 IMAD.MOV.U32 R3, RZ, RZ, R132 ;  /* 0x000000ffff038224 */ /* 0x001fc400078e0084 */
[----:B------:R-:W4:Y:S01]  /*1daa0*/  LDL R132, [R1+0xc58] ;  /* 0x000c580001847983 */ /* 0x000f220000100800 */
[----:B------:R-:W-:Y:S01]  /*1dab0*/  PRMT R183, RZ, 0x7610, R183 ;  /* 0x00007610ffb77816 */ /* 0x000fe200000000b7 */
[----:B--2---:R-:W-:Y:S02]  /*1dac0*/  @!P0 IMAD.MOV.U32 R2, RZ, RZ, R34 ;  /* 0x000000ffff028224 */ /* 0x004fe400078e0022 */
[----:B------:R-:W2:Y:S04]  /*1dad0*/  LDL R34, [R1+0xc5c] ;  /* 0x000c5c0001227983 */ /* 0x000ea80000100800 */
[----:B------:R0:W2:Y:S02]  /*1dae0*/  @!P0 LDG.E.U8 R184, desc[UR32][R2.64] ;  /* 0x0000002002b88981 */ /* 0x0000a4000c1e1100 */
[----:B0-----:R-:W-:-:S02]  /*1daf0*/  @!P0 IMAD.MOV.U32 R3, RZ, RZ, R145 ;  /* 0x000000ffff038224 */ /* 0x001fc400078e0091 */
[----:B------:R-:W2:Y:S01]  /*1db00*/  LDL R145, [R1+0xc18] ;  /* 0x000c180001917983 */ /* 0x000ea20000100800 */
[----:B---3--:R-:W-:-:S03]  /*1db10*/  @!P0 IMAD.MOV.U32 R2, RZ, RZ, R129 ;  /* 0x000000ffff028224 */ /* 0x008fc600078e0081 */
[----:B------:R-:W3:Y:S04]  /*1db20*/  LDL R129, [R1+0xc1c] ;  /* 0x000c1c0001817983 */ /* 0x000ee80000100800 */
[----:B------:R4:W3:Y:S02]  /*1db30*/  @!P0 LDG.E.U8 R183, desc[UR32][R2.64] ;  /* 0x0000002002b78981 */ /* 0x0008e4000c1e1100 */
[----:B----4-:R-:W-:Y:S02]  /*1db40*/  @!P0 IMAD.MOV.U32 R2, RZ, RZ, R137 ;  /* 0x000000ffff028224 */ /* 0x010fe400078e0089 */
[----:B------:R-:W4:Y:S01]  /*1db50*/  LDL R137, [R1+0xbfc] ;  /* 0x000bfc0001897983 */ /* 0x000f220000100800 */
[----:B------:R-:W-:-:S03]  /*1db60*/  @!P0 IMAD.MOV.U32 R3, RZ, RZ, R140 ;  /* 0x000000ffff038224 */ /* 0x000fc600078e008c */
[----:B------:R-:W4:Y:S04]  /*1db70*/  LDL R140, [R1+0xbf8] ;  /* 0x000bf800018c7983 */ /* 0x000f280000100800 */
[----:B------:R0:W-:Y:S01]  /*1db80*/  STS.U8 [R155+UR4+0x1080], R182 ;  /* 0x001080b69b007988 */ /* 0x0001e20008000004 */
[----:B------:R-:W-:Y:S02]  /*1db90*/  PRMT R181, RZ, 0x7610, R181 ;  /* 0x00007610ffb57816 */ /* 0x000fe400000000b5 */
[----:B0-----:R-:W-:-:S06]  /*1dba0*/  PRMT R182, RZ, 0x7610, R182 ;  /* 0x00007610ffb67816 */ /* 0x001fcc00000000b6 */
[----:B------:R0:W4:Y:S01]  /*1dbb0*/  @!P0 LDG.E.U8 R182, desc[UR32][R2.64] ;  /* 0x0000002002b68981 */ /* 0x000122000c1e1100 */
[----:B------:R-:W-:Y:S01]  /*1dbc0*/  PRMT R180, RZ, 0x7610, R180 ;  /* 0x00007610ffb47816 */ /* 0x000fe200000000b4 */
[----:B0-----:R-:W-:Y:S02]  /*1dbd0*/  @!P0 IMAD.MOV.U32 R3, RZ, RZ, R132 ;  /* 0x000000ffff038224 */ /* 0x001fe400078e0084 */
[----:B------:R-:W4:Y:S01]  /*1dbe0*/  LDL R132, [R1+0xbd8] ;  /* 0x000bd80001847983 */ /* 0x000f220000100800 */
[----:B------:R-:W-:Y:S01]  /*1dbf0*/  PRMT R179, RZ, 0x7610, R179 ;  /* 0x00007610ffb37816 */ /* 0x000fe200000000b3 */
[----:B--2---:R-:W-:Y:S02]  /*1dc00*/  @!P0 IMAD.MOV.U32 R2, RZ, RZ, R34 ;  /* 0x000000ffff028224 */ /* 0x004fe400078e0022 */
[----:B------:R-:W2:Y:S04]  /*1dc10*/  LDL R34, [R1+0xbdc] ;  /* 0x000bdc0001227983 */ /* 0x000ea80000100800 */
[----:B------:R0:W2:Y:S02]  /*1dc20*/  @!P0 LDG.E.U8 R181, desc[UR32][R2.64] ;  /* 0x0000002002b58981 */ /* 0x0000a4000c1e1100 */
[----:B0-----:R-:W-:-:S02]  /*1dc30*/  @!P0 IMAD.MOV.U32 R2, RZ, RZ, R148 ;  /* 0x000000ffff028224 */ /* 0x001fc400078e0094 */
[----:B------:R-:W-:Y:S01]  /*1dc40*/  @!P0 IMAD.MOV.U32 R3, RZ, RZ, R243 ;  /* 0x000000ffff038224 */ /* 0x000fe200078e00f3 */
[----:B------:R-:W-:Y:S01]  /*1dc50*/  PRMT R178, RZ, 0x7610, R178 ;  /* 0x00007610ffb27816 */ /* 0x000fe200000000b2 */
[----:B------:R-:W2:Y:S04]  /*1dc60*/  LDL R243, [R1+0x960] ;  /* 0x0009600001f37983 */ /* 0x000ea80000100800 */
[----:B------:R0:W2:Y:S04]  /*1dc70*/  @!P0 LDG.E.U8 R180, desc[UR32][R2.64] ;  /* 0x0000002002b48981 */ /* 0x0000a8000c1e1100 */
[----:B------:R-:W2:Y:S01]  /*1dc80*/  LDL R148, [R1+0x964] ;  /* 0x0009640001947983 */ /* 0x000ea20000100800 */
[----:B0-----:R-:W-:-:S03]  /*1dc90*/  @!P0 IMAD.MOV.U32 R3, RZ, RZ, R145 ;  /* 0x000000ffff038224 */ /* 0x001fc600078e0091 */
[----:B------:R-:W2:Y:S01]  /*1dca0*/  LDL R145, [R1+0xbb8] ;  /* 0x000bb80001917983 */ /* 0x000ea20000100800 */
[----:B---3--:R-:W-:-:S03]  /*1dcb0*/  @!P0 IMAD.MOV.U32 R2, RZ, RZ, R129 ;  /* 0x000000ffff028224 */ /* 0x008fc600078e0081 */
[----:B------:R-:W3:Y:S04]  /*1dcc0*/  LDL R129, [R1+0xbbc] ;  /* 0x000bbc0001817983 */ /* 0x000ee80000100800 */
[----:B------:R4:W3:Y:S02]  /*1dcd0*/  @!P0 LDG.E.U8 R179, desc[UR32][R2.64] ;  /* 0x0000002002b38981 */ /* 0x0008e4000c1e1100 */
[----:B----4-:R-:W-:Y:S02]  /*1dce0*/  @!P0 IMAD.MOV.U32 R2, RZ, RZ, R137 ;  /* 0x000000ffff028224 */ /* 0x010fe400078e0089 */
[----:B------:R-:W4:Y:S01]  /*1dcf0*/  LDL R137, [R1+0x984] ;  /* 0x0009840001897983 */ /* 0x000f220000100800 */
[----:B------:R-:W-:-:S03]  /*1dd00*/  @!P0 IMAD.MOV.U32 R3, RZ, RZ, R140 ;  /* 0x000000ffff038224 */ /* 0x000fc600078e008c */
[----:B------:R-:W4:Y:S01]  /*1dd10*/  LDL R140, [R1+0x980] ;  /* 0x00098000018c7983 */ /* 0x000f220000100800 */
[----:B------:R-:W-:-:S03]  /*1dd20*/  PRMT R177, RZ, 0x7610, R177 ;  /* 0x00007610ffb17816 */ /* 0x000fc600000000b1 */
[----:B------:R0:W4:Y:S01]  /*1dd30*/  @!P0 LDG.E.U8 R178, desc[UR32][R2.64] ;  /* 0x0000002002b28981 */ /* 0x000122000c1e1100 */
[----:B------:R-:W-:Y:S01]  /*1dd40*/  PRMT R176, RZ, 0x7610, R176 ;  /* 0x00007610ffb07816 */ /* 0x000fe200000000b0 */
[----:B0-----:R-:W-:Y:S02]  /*1dd50*/  @!P0 IMAD.MOV.U32 R3, RZ, RZ, R132 ;  /* 0x000000ffff038224 */ /* 0x001fe400078e0084 */
[----:B------:R-:W4:Y:S01]  /*1dd60*/  LDL R132, [R1+0x940] ;  /* 0x0009400001847983 */ /* 0x000f220000100800 */
[----:B--2---:R-:W-:-:S03]  /*1dd70*/  @!P0 IMAD.MOV.U32 R2, RZ, RZ, R34 ;  /* 0x000000ffff028224 */ /* 0x004fc600078e0022 */
[----:B------:R-:W2:Y:S04]  /*1dd80*/  LDL R34, [R1+0x944] ;  /* 0x0009440001227983 */ /* 0x000ea80000100800 */
[----:B------:R0:W2:Y:S02]  /*1dd90*/  @!P0 LDG.E.U8 R177, desc[UR32][R2.64] ;  /* 0x0000002002b18981 */ /* 0x0000a4000c1e1100 */
[----:B0-----:R-:W-:Y:S02]  /*1dda0*/  @!P0 IMAD.MOV.U32 R3, RZ, RZ, R145 ;  /* 0x000000ffff038224 */ /* 0x001fe400078e0091 */
        /* <DEDUP_REMOVED lines=14> */
[----:B------:R-:W-:Y:S01]  /*1de90*/  @!P0 IMAD.MOV.U32 R3, RZ, RZ, R243 ;  /* 0x000000ffff038224 */ /* 0x000fe200078e00f3 */
[----:B------:R-:W-:Y:S01]  /*1dea0*/  PRMT R172, RZ, 0x7610, R172 ;  /* 0x00007610ffac7816 */ /* 0x000fe200000000ac */
[----:B------:R-:W4:Y:S04]  /*1deb0*/  LDL R243, [R1+0x8a0] ;  /* 0x0008a00001f37983 */ /* 0x000f280000100800 */
[----:B------:R0:W4:Y:S04]  /*1dec0*/  @!P0 LDG.E.U8 R174, desc[UR32][R2.64] ;  /* 0x0000002002ae8981 */ /* 0x000128000c1e1100 */
[----:B------:R-:W4:Y:S01]  /*1ded0*/  LDL R148, [R1+0x8a4] ;  /* 0x0008a40001947983 */ /* 0x000f220000100800 */
[----:B0-----:R-:W-:-:S03]  /*1dee0*/  @!P0 IMAD.MOV.U32 R3, RZ, RZ, R132 ;  /* 0x000000ffff038224 */ /* 0x001fc600078e0084 */
        /* <DEDUP_REMOVED lines=13> */
[----:B------:R-:W-:Y:S02]  /*1dfc0*/  PRMT R171, RZ, 0x7610, R171 ;  /* 0x00007610ffab7816 */ /* 0x000fe400000000ab */
[----:B------:R-:W-:-:S04]  /*1dfd0*/  PRMT R170, RZ, 0x7610, R170 ;  /* 0x00007610ffaa7816 */ /* 0x000fc800000000aa */
[----:B------:R0:W4:Y:S01]  /*1dfe0*/  @!P0 LDG.E.U8 R171, desc[UR32][R2.64] ;  /* 0x0000002002ab8981 */ /* 0x000122000c1e1100 */
[----:B------:R-:W-:-:S03]  /*1dff0*/  PRMT R169, RZ, 0x7610, R169 ;  /* 0x00007610ffa97816 */ /* 0x000fc600000000a9 */
[----:B------:R1:W-:Y:S02]  /*1e000*/  STS.U8 [R155+UR4+0x1480], R168 ;  /* 0x001480a89b007988 */ /* 0x0003e40008000004 */
[----:B-1----:R-:W-:Y:S01]  /*1e010*/  PRMT R168, RZ, 0x7610, R168 ;  /* 0x00007610ffa87816 */ /* 0x002fe200000000a8 */
[----:B0-----:R-:W-:Y:S02]  /*1e020*/  @!P0 IMAD.MOV.U32 R3, RZ, RZ, R132 ;  /* 0x000000ffff038224 */ /* 0x001fe400078e0084 */
[----:B------:R-:W4:Y:S01]  /*1e030*/  LDL R132, [R1+0x864] ;  /* 0x0008640001847983 */ /* 0x000f220000100800 */
[----:B--2---:R-:W-:-:S03]  /*1e040*/  @!P0 IMAD.MOV.U32 R2, RZ, RZ, R34 ;  /* 0x000000ffff028224 */ /* 0x004fc600078e0022 */
[----:B------:R-:W2:Y:S04]  /*1e050*/  LDL.LU R34, [R1+0x860] ;  /* 0x0008600001227983 */ /* 0x000ea80000300800 */
[----:B------:R0:W2:Y:S02]  /*1e060*/  @!P0 LDG.E.U8 R170, desc[UR32][R2.64] ;  /* 0x0000002002aa8981 */ /* 0x0000a4000c1e1100 */
[----:B0-----:R-:W-:Y:S02]  /*1e070*/  @!P0 IMAD.MOV.U32 R3, RZ, RZ, R145 ;  /* 0x000000ffff038224 */ /* 0x001fe400078e0091 */
[----:B------:R-:W2:Y:S01]  /*1e080*/  LDL R145, [R1+0x840] ;  /* 0x0008400001917983 */ /* 0x000ea20000100800 */
[----:B---3--:R-:W-:-:S03]  /*1e090*/  @!P0 IMAD.MOV.U32 R2, RZ, RZ, R129 ;  /* 0x000000ffff028224 */ /* 0x008fc600078e0081 */
[----:B------:R-:W3:Y:S04]  /*1e0a0*/  LDL R129, [R1+0x844] ;  /* 0x0008440001817983 */ /* 0x000ee80000100800 */
[----:B------:R0:W3:Y:S02]  /*1e0b0*/  @!P0 LDG.E.U8 R169, desc[UR32][R2.64] ;  /* 0x0000002002a98981 */ /* 0x0000e4000c1e1100 */
[----:B0-----:R-:W-:Y:S02]  /*1e0c0*/  @!P0 IMAD.MOV.U32 R2, RZ, RZ, R148 ;  /* 0x000000ffff028224 */ /* 0x001fe400078e0094 */
[----:B------:R-:W-:Y:S01]  /*1e0d0*/  @!P0 IMAD.MOV.U32 R3, RZ, RZ, R243 ;  /* 0x000000ffff038224 */ /* 0x000fe200078e00f3 */
[----:B------:R0:W-:Y:S04]  /*1e0e0*/  STS.U8 [R155+UR4+0x5080], R167 ;  /* 0x005080a79b007988 */ /* 0x0001e80008000004 */
[----:B------:R4:W3:Y:S04]  /*1e0f0*/  @!P0 LDG.E.U8 R168, desc[UR32][R2.64] ;  /* 0x0000002002a88981 */ /* 0x0008e8000c1e1100 */
[----:B------:R1:W-:Y:S04]  /*1e100*/  STS.U8 [R155+UR4+0x4e80], R166 ;  /* 0x004e80a69b007988 */ /* 0x0003e80008000004 */
[----:B------:R-:W3:Y:S01]  /*1e110*/  LDL R148, [R1+0x800] ;  /* 0x0008000001947983 */ /* 0x000ee20000100800 */
[----:B----4-:R-:W-:-:S03]  /*1e120*/  @!P0 IMAD.MOV.U32 R2, RZ, RZ, R137 ;  /* 0x000000ffff028224 */ /* 0x010fc600078e0089 */
[----:B------:R-:W4:Y:S01]  /*1e130*/  LDL R137, [R1+0x824] ;  /* 0x0008240001897983 */ /* 0x000f220000100800 */
[----:B------:R-:W-:-:S03]  /*1e140*/  @!P0 IMAD.MOV.U32 R3, RZ, RZ, R140 ;  /* 0x000000ffff038224 */ /* 0x000fc600078e008c */
[----:B------:R-:W4:Y:S01]  /*1e150*/  LDL R140, [R1+0x820] ;  /* 0x00082000018c7983 */ /* 0x000f220000100800 */
[----:B0-----:R-:W-:Y:S02]  /*1e160*/  PRMT R167, RZ, 0x7610, R167 ;  /* 0x00007610ffa77816 */ /* 0x001fe400000000a7 */
[----:B-1----:R-:W-:-:S04]  /*1e170*/  PRMT R166, RZ, 0x7610, R166 ;  /* 0x00007610ffa67816 */ /* 0x002fc800000000a6 */
[----:B------:R0:W4:Y:S04]  /*1e180*/  @!P0 LDG.E.U8 R167, desc[UR32][R2.64] ;  /* 0x0000002002a78981 */ /* 0x000128000c1e1100 */
[----:B------:R1:W-:Y:S04]  /*1e190*/  STS.U8 [R155+UR4+0x4c80], R165 ;  /* 0x004c80a59b007988 */ /* 0x0003e80008000004 */
[----:B------:R3:W-:Y:S01]  /*1e1a0*/  STS.U8 [R155+UR4+0x5880], R195 ;  /* 0x005880c39b007988 */ /* 0x0007e20008000004 */
[----:B-1----:R-:W-:Y:S01]  /*1e1b0*/  PRMT R165, RZ, 0x7610, R165 ;  /* 0x00007610ffa57816 */ /* 0x002fe200000000a5 */
[----:B0-----:R-:W-:-:S02]  /*1e1c0*/  @!P0 IMAD.MOV.U32 R2, RZ, RZ, R132 ;  /* 0x000000ffff028224 */ /* 0x001fc400078e0084 */
[----:B------:R-:W4:Y:S01]  /*1e1d0*/  LDL R132, [R1+0x804] ;  /* 0x0008040001847983 */ /* 0x000f220000100800 */
[----:B--2---:R-:W-:-:S05]  /*1e1e0*/  @!P0 IMAD.MOV.U32 R3, RZ, RZ, R34 ;  /* 0x000000ffff038224 */ /* 0x004fca00078e0022 */
[----:B------:R0:W2:Y:S02]  /*1e1f0*/  @!P0 LDG.E.U8 R166, desc[UR32][R2.64] ;  /* 0x0000002002a68981 */ /* 0x0000a4000c1e1100 */
[----:B0-----:R-:W-:Y:S02]  /*1e200*/  @!P0 IMAD.MOV.U32 R3, RZ, RZ, R145 ;  /* 0x000000ffff038224 */ /* 0x001fe400078e0091 */
[----:B------:R-:W2:Y:S01]  /*1e210*/  LDL R145, [R1+0x7e0] ;  /* 0x0007e00001917983 */ /* 0x000ea20000100800 */
[----:B---3--:R-:W-:-:S03]  /*1e220*/  @!P0 IMAD.MOV.U32 R2, RZ, RZ, R129 ;  /* 0x000000ffff028224 */ /* 0x008fc600078e0081 */
[----:B------:R-:W3:Y:S04]  /*1e230*/  LDL R129, [R1+0x7e4] ;  /* 0x0007e40001817983 */ /* 0x000ee80000100800 */
[----:B------:R4:W3:Y:S04]  /*1e240*/  @!P0 LDG.E.U8 R165, desc[UR32][R2.64] ;  /* 0x0000002002a58981 */ /* 0x0008e8000c1e1100 */
[----:B------:R-:W3:Y:S04]  /*1e250*/  LDL.LU R195, [R1+0x600] ;  /* 0x0006000001c37983 */ /* 0x000ee80000300800 */
[----:B------:R0:W-:Y:S04]  /*1e260*/  STS.U8 [R155+UR4+0x4a80], R164 ;  /* 0x004a80a49b007988 */ /* 0x0001e80008000004 */
        /* <DEDUP_REMOVED lines=9> */
[----:B------:R1:W-:Y:S01]  /*1e300*/  STS.U8 [R155+UR4+0x5a80], R196 ;  /* 0x005a80c49b007988 */ /* 0x0003e20008000004 */
[----:B0-----:R-:W-:-:S03]  /*1e310*/  @!P0 IMAD.MOV.U32 R3, RZ, RZ, R148 ;  /* 0x000000ffff038224 */ /* 0x001fc600078e0094 */
[----:B------:R0:W-:Y:S04]  /*1e320*/  STS.U8 [R155+UR4+0x4680], R162 ;  /* 0x004680a29b007988 */ /* 0x0001e80008000004 */
[----:B-1----:R-:W4:Y:S04]  /*1e330*/  LDL R196, [R1+0x780] ;  /* 0x0007800001c47983 */ /* 0x002f280000100800 */
[----:B------:R1:W-:Y:S01]  /*1e340*/  STS.U8 [R155+UR4+0x5e80], R199 ;  /* 0x005e80c79b007988 */ /* 0x0003e20008000004 */
[----:B0-----:R-:W-:Y:S01]  /*1e350*/  PRMT R162, RZ, 0x7610, R162 ;  /* 0x00007610ffa27816 */ /* 0x001fe200000000a2 */
[----:B------:R-:W-:-:S02]  /*1e360*/  @!P0 IMAD.MOV.U32 R2, RZ, RZ, R132 ;  /* 0x000000ffff028224 */ /* 0x000fc400078e0084 */
[----:B------:R-:W4:Y:S04]  /*1e370*/  LDL R132, [R1+0x7a4] ;  /* 0x0007a40001847983 */ /* 0x000f280000100800 */
[----:B------:R2:W4:Y:S02]  /*1e380*/  @!P0 LDG.E.U8 R163, desc[UR32][R2.64] ;  /* 0x0000002002a38981 */ /* 0x000524000c1e1100 */
[----:B--2---:R-:W-:Y:S02]  /*1e390*/  @!P0 IMAD.MOV.U32 R3, RZ, RZ, R145 ;  /* 0x000000ffff038224 */ /* 0x004fe400078e0091 */
[----:B---3--:R-:W-:Y:S02]  /*1e3a0*/  @!P0 IMAD.MOV.U32 R2, RZ, RZ, R129 ;  /* 0x000000ffff028224 */ /* 0x008fe400078e0081 */
[----:B------:R-:W2:Y:S04]  /*1e3b0*/  LDL R129, [R1+0x784] ;  /* 0x0007840001817983 */ /* 0x000ea80000100800 */
[----:B-1----:R-:W3:Y:S04]  /*1e3c0*/  LDL.LU R199, [R1+0x618] ;  /* 0x0006180001c77983 */ /* 0x002ee80000300800 */
[----:B------:R-:W3:Y:S04]  /*1e3d0*/  LDL R148, [R1+0x760] ;  /* 0x0007600001947983 */ /* 0x000ee80000100800 */
[----:B------:R-:W3:Y:S04]  /*1e3e0*/  LDL R145, [R1+0x764] ;  /* 0x0007640001917983 */ /* 0x000ee80000100800 */
[----:B------:R4:W3:Y:S02]  /*1e3f0*/  @!P0 LDG.E.U8 R162, desc[UR32][R2.64] ;  /* 0x0000002002a28981 */ /* 0x0008e4000c1e1100 */
[----:B----4-:R-:W-:-:S02]  /*1e400*/  @!P0 IMAD.MOV.U32 R2, RZ, RZ, R137 ;  /* 0x000000ffff028224 */ /* 0x010fc400078e0089 */
[----:B------:R-:W4:Y:S01]  /*1e410*/  LDL R137, [R1+0x744] ;  /* 0x0007440001897983 */ /* 0x000f220000100800 */
[----:B------:R-:W-:-:S03]  /*1e420*/  @!P0 IMAD.MOV.U32 R3, RZ, RZ, R140 ;  /* 0x000000ffff038224 */ /* 0x000fc600078e008c */
[----:B------:R-:W4:Y:S04]  /*1e430*/  LDL R140, [R1+0x740] ;  /* 0x00074000018c7983 */ /* 0x000f280000100800 */
[----:B------:R0:W-:Y:S04]  /*1e440*/  STS.U8 [R155+UR4+0x1680], R161 ;  /* 0x001680a19b007988 */ /* 0x0001e80008000004 */
[----:B------:R1:W-:Y:S01]  /*1e450*/  STS.U8 [R155+UR4+0x4480], R160 ;  /* 0x004480a09b007988 */ /* 0x0003e20008000004 */
[----:B0-----:R-:W-:Y:S02]  /*1e460*/  PRMT R161, RZ, 0x7610, R161 ;  /* 0x00007610ffa17816 */ /* 0x001fe400000000a1 */
[----:B-1----:R-:W-:-:S04]  /*1e470*/  PRMT R160, RZ, 0x7610, R160 ;  /* 0x00007610ffa07816 */ /* 0x002fc800000000a0 */
[----:B------:R0:W4:Y:S04]  /*1e480*/  @!P0 LDG.E.U8 R161, desc[UR32][R2.64] ;  /* 0x0000002002a18981 */ /* 0x000128000c1e1100 */
[----:B------:R1:W-:Y:S01]  /*1e490*/  STS.U8 [R155+UR4+0x4280], R159 ;  /* 0x0042809f9b007988 */ /* 0x0003e20008000004 */
[----:B0-----:R-:W-:-:S03]  /*1e4a0*/  @!P0 IMAD.MOV.U32 R3, RZ, RZ, R243 ;  /* 0x000000ffff038224 */ /* 0x001fc600078e00f3 */
[----:B------:R0:W-:Y:S01]  /*1e4b0*/  STS.U8 [R155+UR4+0x6080], R201 ;  /* 0x006080c99b007988 */ /* 0x0001e20008000004 */
[----:B-1----:R-:W-:-:S03]  /*1e4c0*/  PRMT R159, RZ, 0x7610, R159 ;  /* 0x00007610ff9f7816 */ /* 0x002fc6000000009f */
[----:B------:R1:W-:Y:S04]  /*1e4d0*/  STS.U8 [R155+UR4+0x4080], R158 ;  /* 0x0040809e9b007988 */ /* 0x0003e80008000004 */
[----:B0-----:R-:W4:Y:S01]  /*1e4e0*/  LDL.LU R201, [R1+0x620] ;  /* 0x0006200001c97983 */ /* 0x001f220000300800 */
[----:B------:R-:W-:-:S03]  /*1e4f0*/  @!P0 IMAD.MOV.U32 R2, RZ, RZ, R132 ;  /* 0x000000ffff028224 */ /* 0x000fc600078e0084 */
[----:B------:R-:W4:Y:S04]  /*1e500*/  LDL R132, [R1+0x724] ;  /* 0x0007240001847983 */ /* 0x000f280000100800 */
[----:B------:R0:W4:Y:S01]  /*1e510*/  @!P0 LDG.E.U8 R160, desc[UR32][R2.64] ;  /* 0x0000002002a08981 */ /* 0x000122000c1e1100 */
[----:B-1----:R-:W-:Y:S01]  /*1e520*/  PRMT R158, RZ, 0x7610, R158 ;  /* 0x00007610ff9e7816 */ /* 0x002fe2000000009e */
[----:B0-----:R-:W-:Y:S02]  /*1e530*/  @!P0 IMAD.MOV.U32 R3, RZ, RZ, R196 ;  /* 0x000000ffff038224 */ /* 0x001fe400078e00c4 */
[----:B------:R0:W-:Y:S04]  /*1e540*/  STS.U8 [R155+UR4+0x3e80], R157 ;  /* 0x003e809d9b007988 */ /* 0x0001e80008000004 */
[----:B------:R-:W-:Y:S01]  /*1e550*/  STS.U8 [R155+UR4+0x6480], R203 ;  /* 0x006480cb9b007988 */ /* 0x000fe20008000004 */
[----:B0-----:R-:W-:-:S03]  /*1e560*/  PRMT R157, RZ, 0x7610, R157 ;  /* 0x00007610ff9d7816 */ /* 0x001fc6000000009d */
[----:B------:R0:W-:Y:S01]  /*1e570*/  STS.U8 [R155+UR4+0x6880], R206 ;  /* 0x006880ce9b007988 */ /* 0x0001e20008000004 */
[----:B------:R-:W-:-:S03]  /*1e580*/  IMAD.MOV.U32 R196, RZ, RZ, R30 ;  /* 0x000000ffffc47224 */ /* 0x000fc600078e001e */
[----:B------:R-:W-:Y:S04]  /*1e590*/  STS.U8 [R155+UR4+0x6a80], R208 ;  /* 0x006a80d09b007988 */ /* 0x000fe80008000004 */
[----:B------:R1:W-:Y:S01]  /*1e5a0*/  STS.U8 [R155+UR4+0x6280], R202 ;  /* 0x006280ca9b007988 */ /* 0x0003e20008000004 */
[----:B0-----:R-:W-:-:S03]  /*1e5b0*/  IMAD.MOV.U32 R206, RZ, RZ, R32 ;  /* 0x000000ffffce7224 */ /* 0x001fc600078e0020 */
[----:B------:R0:W-:Y:S04]  /*1e5c0*/  STS.U8 [R155+UR4+0x6680], R205 ;  /* 0x006680cd9b007988 */ /* 0x0001e80008000004 */
[----:B------:R0:W-:Y:S01]  /*1e5d0*/  STS.U8 [R155+UR4+0x5c80], R198 ;  /* 0x005c80c69b007988 */ /* 0x0001e20008000004 */
[----:B-1----:R-:W-:Y:S02]  /*1e5e0*/  IMAD.MOV.U32 R202, RZ, RZ, R26 ;  /* 0x000000ffffca7224 */ /* 0x002fe400078e001a */
[----:B0-----:R-:W-:Y:S02]  /*1e5f0*/  IMAD.MOV.U32 R205, RZ, RZ, R27 ;  /* 0x000000ffffcd7224 */ /* 0x001fe400078e001b */
[----:B------:R-:W-:Y:S02]  /*1e600*/  IMAD.MOV.U32 R198, RZ, RZ, R25 ;  /* 0x000000ffffc67224 */ /* 0x000fe400078e0019 */
[----:B--2---:R-:W-:-:S02]  /*1e610*/  @!P0 IMAD.MOV.U32 R2, RZ, RZ, R129 ;  /* 0x000000ffff028224 */ /* 0x004fc400078e0081 */
[----:B------:R-:W2:Y:S04]  /*1e620*/  LDL R129, [R1+0x704] ;  /* 0x0007040001817983 */ /* 0x000ea80000100800 */
[----:B------:R3:W2:Y:S04]  /*1e630*/  @!P0 LDG.E.U8 R159, desc[UR32][R2.64] ;  /* 0x00000020029f8981 */ /* 0x0006a8000c1e1100 */
[----:B------:R-:W2:Y:S01]  /*1e640*/  LDL.LU R203, [R1+0x604] ;  /* 0x0006040001cb7983 */ /* 0x000ea20000300800 */
[----:B---3--:R-:W-:Y:S02]  /*1e650*/  @!P0 IMAD.MOV.U32 R2, RZ, RZ, R145 ;  /* 0x000000ffff028224 */ /* 0x008fe400078e0091 */
[----:B------:R-:W-:-:S05]  /*1e660*/  @!P0 IMAD.MOV.U32 R3, RZ, RZ, R148 ;  /* 0x000000ffff038224 */ /* 0x000fca00078e0094 */
[----:B------:R4:W3:Y:S04]  /*1e670*/  @!P0 LDG.E.U8 R158, desc[UR32][R2.64] ;  /* 0x00000020029e8981 */ /* 0x0008e8000c1e1100 */
[----:B------:R0:W-:Y:S01]  /*1e680*/  STL [R1+0x1060], R240 ;  /* 0x001060f001007387 */ /* 0x0001e20000100800 */
[----:B----4-:R-:W-:Y:S02]  /*1e690*/  @!P0 IMAD.MOV.U32 R2, RZ, RZ, R137 ;  /* 0x000000ffff028224 */ /* 0x010fe400078e0089 */
[----:B------:R-:W-:-:S05]  /*1e6a0*/  @!P0 IMAD.MOV.U32 R3, RZ, RZ, R140 ;  /* 0x000000ffff038224 */ /* 0x000fca00078e008c */
[----:B------:R1:W4:Y:S02]  /*1e6b0*/  @!P0 LDG.E.U8 R157, desc[UR32][R2.64] ;  /* 0x00000020029d8981 */ /* 0x000324000c1e1100 */
[----:B-1----:R-:W-:Y:S02]  /*1e6c0*/  @!P0 IMAD.MOV.U32 R3, RZ, RZ, R240 ;  /* 0x000000ffff038224 */ /* 0x002fe400078e00f0 */
[----:B0-----:R-:W4:Y:S04]  /*1e6d0*/  LDL.LU R240, [R1+0x6fc] ;  /* 0x0006fc0001f07983 */ /* 0x001f280000300800 */
[----:B------:R-:W4:Y:S04]  /*1e6e0*/  LDL.LU R208, [R1+0x638] ;  /* 0x0006380001d07983 */ /* 0x000f280000300800 */
[----:B------:R-:W3:Y:S04]  /*1e6f0*/  LDL.LU R32, [R1+0x660] ;  /* 0x0006600001207983 */ /* 0x000ee80000300800 */
[----:B------:R-:W4:Y:S04]  /*1e700*/  LDL.LU R30, [R1+0x644] ;  /* 0x00064400011e7983 */ /* 0x000f280000300800 */
[----:B------:R-:W3:Y:S04]  /*1e710*/  LDL.LU R26, [R1+0x6a0] ;  /* 0x0006a000011a7983 */ /* 0x000ee80000300800 */
[----:B------:R-:W4:Y:S04]  /*1e720*/  LDL.LU R27, [R1+0x680] ;  /* 0x00068000011b7983 */ /* 0x000f280000300800 */
[----:B------:R-:W4:Y:S04]  /*1e730*/  LDL.LU R25, [R1+0x664] ;  /* 0x0006640001197983 */ /* 0x000f280000300800 */
[----:B------:R-:W3:Y:S04]  /*1e740*/  LDL.LU R243, [R1+0x6c0] ;  /* 0x0006c00001f37983 */ /* 0x000ee80000300800 */
[----:B------:R0:W-:Y:S01]  /*1e750*/  STS.U8 [R155+UR4+0x3c80], R156 ;  /* 0x003c809c9b007988 */ /* 0x0001e20008000004 */
[----:B------:R-:W-:-:S03]  /*1e760*/  @!P0 IMAD.MOV.U32 R2, RZ, RZ, R132 ;  /* 0x000000ffff028224 */ /* 0x000fc600078e0084 */
[----:B------:R1:W-:Y:S01]  /*1e770*/  STS.U8 [R155+UR4+0x3a80], R23 ;  /* 0x003a80179b007988 */ /* 0x0003e20008000004 */
[----:B0-----:R-:W-:Y:S02]  /*1e780*/  PRMT R156, RZ, 0x7610, R156 ;  /* 0x00007610ff9c7816 */ /* 0x001fe4000000009c */
[----:B-1----:R-:W-:-:S04]  /*1e790*/  PRMT R23, RZ, 0x7610, R23 ;  /* 0x00007610ff177816 */ /* 0x002fc80000000017 */
[----:B------:R0:W4:Y:S02]  /*1e7a0*/  @!P0 LDG.E.U8 R156, desc[UR32][R2.64] ;  /* 0x00000020029c8981 */ /* 0x000124000c1e1100 */
[----:B0-----:R-:W-:Y:S02]  /*1e7b0*/  @!P0 IMAD.MOV.U32 R3, RZ, RZ, R250 ;  /* 0x000000ffff038224 */ /* 0x001fe400078e00fa */
[----:B------:R0:W-:Y:S04]  /*1e7c0*/  STS.U8 [R155+UR4+0x1880], R22 ;  /* 0x001880169b007988 */ /* 0x0001e80008000004 */
[----:B------:R-:W-:Y:S01]  /*1e7d0*/  STS.U8 [R155+UR4+0x6c80], R209 ;  /* 0x006c80d19b007988 */ /* 0x000fe20008000004 */
[----:B0-----:R-:W-:-:S03]  /*1e7e0*/  PRMT R22, RZ, 0x7610, R22 ;  /* 0x00007610ff167816 */ /* 0x001fc60000000016 */
[----:B------:R0:W-:Y:S04]  /*1e7f0*/  STS.U8 [R155+UR4+0x3880], R21 ;  /* 0x003880159b007988 */ /* 0x0001e80008000004 */
[----:B------:R-:W-:Y:S01]  /*1e800*/  STS.U8 [R155+UR4+0x6e80], R210 ;  /* 0x006e80d29b007988 */ /* 0x000fe20008000004 */
[----:B0-----:R-:W-:-:S03]  /*1e810*/  PRMT R21, RZ, 0x7610, R21 ;  /* 0x00007610ff157816 */ /* 0x001fc60000000015 */
[----:B------:R-:W-:Y:S04]  /*1e820*/  STS.U8 [R155+UR4+0x7080], R212 ;  /* 0x007080d49b007988 */ /* 0x000fe80008000004 */
[----:B------:R-:W-:Y:S01]  /*1e830*/  STS.U8 [R155+UR4+0x7280], R213 ;  /* 0x007280d59b007988 */ /* 0x000fe20008000004 */
[----:B--2---:R-:W-:-:S03]  /*1e840*/  @!P0 IMAD.MOV.U32 R2, RZ, RZ, R129 ;  /* 0x000000ffff028224 */ /* 0x004fc600078e0081 */
[----:B------:R-:W2:Y:S04]  /*1e850*/  LDL.LU R129, [R1+0xd54] ;  /* 0x000d540001817983 */ /* 0x000ea80000300800 */
[----:B------:R0:W2:Y:S04]  /*1e860*/  @!P0 LDG.E.U8 R23, desc[UR32][R2.64] ;  /* 0x0000002002178981 */ /* 0x0000a8000c1e1100 */
[----:B------:R-:W2:Y:S04]  /*1e870*/  LDL.LU R132, [R1+0xd70] ;  /* 0x000d700001847983 */ /* 0x000ea80000300800 */
[----:B------:R-:W2:Y:S01]  /*1e880*/  LDL.LU R137, [R1+0xd34] ;  /* 0x000d340001897983 */ /* 0x000ea20000300800 */
[----:B0-----:R-:W-:-:S03]  /*1e890*/  IMAD.MOV.U32 R3, RZ, RZ, R37 ;  /* 0x000000ffff037224 */ /* 0x001fc600078e0025 */
[----:B------:R-:W2:Y:S01]  /*1e8a0*/  LDL.LU R140, [R1+0xd50] ;  /* 0x000d5000018c7983 */ /* 0x000ea20000300800 */
[----:B------:R-:W-:Y:S02]  /*1e8b0*/  @!P0 IMAD.MOV.U32 R2, RZ, RZ, R248 ;  /* 0x000000ffff028224 */ /* 0x000fe400078e00f8 */
[----:B------:R-:W-:Y:S01]  /*1e8c0*/  IMAD.MOV.U32 R209, RZ, RZ, R3 ;  /* 0x000000ffffd17224 */ /* 0x000fe200078e0003 */
[----:B------:R-:W2:Y:S01]  /*1e8d0*/  LDL.LU R145, [R1+0xd14] ;  /* 0x000d140001917983 */ /* 0x000ea20000300800 */
[----:B------:R-:W-:-:S03]  /*1e8e0*/  @!P0 IMAD.MOV.U32 R3, RZ, RZ, R241 ;  /* 0x000000ffff038224 */ /* 0x000fc600078e00f1 */
[----:B------:R-:W2:Y:S04]  /*1e8f0*/  LDL.LU R148, [R1+0xd30] ;  /* 0x000d300001947983 */ /* 0x000ea80000300800 */
[----:B------:R0:W-:Y:S04]  /*1e900*/  STL [R1+0x1064], R250 ;  /* 0x001064fa01007387 */ /* 0x0001e80000100800 */
[----:B------:R1:W2:Y:S04]  /*1e910*/  @!P0 LDG.E.U8 R22, desc[UR32][R2.64] ;  /* 0x0000002002168981 */ /* 0x0002a8000c1e1100 */
[----:B0-----:R-:W2:Y:S04]  /*1e920*/  LDL.LU R250, [R1+0x738] ;  /* 0x0007380001fa7983 */ /* 0x001ea80000300800 */
[----:B------:R-:W2:Y:S01]  /*1e930*/  LDL.LU R37, [R1+0x13b0] ;  /* 0x0013b00001257983 */ /* 0x000ea20000300800 */
[----:B-1----:R-:W-:-:S03]  /*1e940*/  @!P0 IMAD.MOV.U32 R2, RZ, RZ, R242 ;  /* 0x000000ffff028224 */ /* 0x002fc600078e00f2 */
[----:B------:R0:W-:Y:S04]  /*1e950*/  STL [R1+0x106c], R248 ;  /* 0x00106cf801007387 */ /* 0x0001e80000100800 */
[----:B0-----:R-:W2:Y:S04]  /*1e960*/  LDL.LU R248, [R1+0x758] ;  /* 0x0007580001f87983 */ /* 0x001ea80000300800 */
[----:B------:R0:W-:Y:S04]  /*1e970*/  STL [R1+0x1068], R241 ;  /* 0x001068f101007387 */ /* 0x0001e80000100800 */
[----:B0-----:R-:W2:Y:S04]  /*1e980*/  LDL.LU R241, [R1+0x71c] ;  /* 0x00071c0001f17983 */ /* 0x001ea80000300800 */
[----:B------:R-:W2:Y:S01]  /*1e990*/  LDL.LU R210, [R1+0x640] ;  /* 0x0006400001d27983 */ /* 0x000ea20000300800 */
[----:B---3--:R-:W-:-:S03]  /*1e9a0*/  @!P0 IMAD.MOV.U32 R3, RZ, RZ, R243 ;  /* 0x000000ffff038224 */ /* 0x008fc600078e00f3 */
[----:B------:R0:W-:Y:S04]  /*1e9b0*/  STL [R1+0x1070], R242 ;  /* 0x001070f201007387 */ /* 0x0001e80000100800 */
[----:B------:R1:W3:Y:S04]  /*1e9c0*/  @!P0 LDG.E.U8 R21, desc[UR32][R2.64] ;  /* 0x0000002002158981 */ /* 0x0002e8000c1e1100 */
[----:B0-----:R-:W3:Y:S04]  /*1e9d0*/  LDL.LU R242, [R1+0x73c] ;  /* 0x00073c0001f27983 */ /* 0x001ee80000300800 */
[----:B------:R-:W3:Y:S01]  /*1e9e0*/  LDL.LU R212, [R1+0x61c] ;  /* 0x00061c0001d47983 */ /* 0x000ee20000300800 */
[----:B-1----:R-:W-:-:S03]  /*1e9f0*/  @!P0 IMAD.MOV.U32 R2, RZ, RZ, R249 ;  /* 0x000000ffff028224 */ /* 0x002fc600078e00f9 */
[----:B------:R0:W-:Y:S04]  /*1ea00*/  STL [R1+0x1074], R249 ;  /* 0x001074f901007387 */ /* 0x0001e80000100800 */
[----:B0-----:R-:W3:Y:S04]  /*1ea10*/  LDL.LU R249, [R1+0x778] ;  /* 0x0007780001f97983 */ /* 0x001ee80000300800 */
[----:B------:R-:W4:Y:S01]  /*1ea20*/  LDL.LU R213, [R1+0x684] ;  /* 0x0006840001d57983 */ /* 0x000f220000300800 */
[----:B------:R-:W-:-:S03]  /*1ea30*/  @!P0 IMAD.MOV.U32 R3, RZ, RZ, R26 ;  /* 0x000000ffff038224 */ /* 0x000fc600078e001a */
[----:B------:R0:W-:Y:S02]  /*1ea40*/  STS.U8 [R155+UR4+0x3680], R20 ;  /* 0x003680149b007988 */ /* 0x0001e40008000004 */
[----:B0-----:R-:W-:Y:S02]  /*1ea50*/  PRMT R20, RZ, 0x7610, R20 ;  /* 0x00007610ff147816 */ /* 0x001fe40000000014 */
[----:B------:R-:W-:Y:S04]  /*1ea60*/  STS.U8 [R155+UR4+0x7480], R215 ;  /* 0x007480d79b007988 */ /* 0x000fe80008000004 */
[----:B------:R4:W3:Y:S04]  /*1ea70*/  @!P0 LDG.E.U8 R20, desc[UR32][R2.64] ;  /* 0x0000002002148981 */ /* 0x0008e8000c1e1100 */
[----:B------:R-:W-:Y:S01]  /*1ea80*/  STS.U8 [R155+UR4+0x3480], R19 ;  /* 0x003480139b007988 */ /* 0x000fe20008000004 */
[----:B----4-:R-:W-:-:S03]  /*1ea90*/  @!P0 IMAD.MOV.U32 R2, RZ, RZ, R213 ;  /* 0x000000ffff028224 */ /* 0x010fc600078e00d5 */
[----:B------:R0:W-:Y:S04]  /*1eaa0*/  STL [R1+0x109c], R213 ;  /* 0x00109cd501007387 */ /* 0x0001e80000100800 */
[----:B0-----:R-:W4:Y:S04]  /*1eab0*/  LDL.LU R213, [R1+0x83c] ;  /* 0x00083c0001d57983 */ /* 0x001f280000300800 */
[----:B------:R-:W3:Y:S01]  /*1eac0*/  LDL.LU R215, [R1+0x624] ;  /* 0x0006240001d77983 */ /* 0x000ee20000300800 */
        /* <DEDUP_REMOVED lines=10> */
[----:B0-----:R-:W-:Y:S01]  /*1eb70*/  PRMT R17, RZ, 0x7610, R17 ;  /* 0x00007610ff117816 */ /* 0x001fe20000000011 */
[----:B-1----:R-:W-:-:S02]  /*1eb80*/  IMAD.MOV.U32 R3, RZ, RZ, R34 ;  /* 0x000000ffff037224 */ /* 0x002fc400078e0022 */
[----:B------:R-:W-:Y:S01]  /*1eb90*/  @!P0 IMAD.MOV.U32 R2, RZ, RZ, R30 ;  /* 0x000000ffff028224 */ /* 0x000fe200078e001e */
[----:B------:R0:W-:Y:S01]  /*1eba0*/  STS.U8 [R155+UR4+0x1e80], R16 ;  /* 0x001e80109b007988 */ /* 0x0001e20008000004 */
[----:B--2---:R-:W-:Y:S02]  /*1ebb0*/  IMAD.MOV.U32 R216, RZ, RZ, R3 ;  /* 0x000000ffffd87224 */ /* 0x004fe400078e0003 */
[----:B------:R-:W-:Y:S01]  /*1ebc0*/  @!P0 IMAD.MOV.U32 R3, RZ, RZ, R210 ;  /* 0x000000ffff038224 */ /* 0x000fe200078e00d2 */
[----:B------:R1:W-:Y:S04]  /*1ebd0*/  STS.U8 [R155+UR4+0x7880], R217 ;  /* 0x007880d99b007988 */ /* 0x0003e80008000004 */
[----:B------:R2:W4:Y:S01]  /*1ebe0*/  @!P0 LDG.E.U8 R17, desc[UR32][R2.64] ;  /* 0x0000002002118981 */ /* 0x000522000c1e1100 */
[----:B0-----:R-:W-:-:S03]  /*1ebf0*/  PRMT R16, RZ, 0x7610, R16 ;  /* 0x00007610ff107816 */ /* 0x001fc60000000010 */
[----:B------:R0:W-:Y:S04]  /*1ec00*/  STS.U8 [R155+UR4+0x2080], R15 ;  /* 0x0020800f9b007988 */ /* 0x0001e80008000004 */
[----:B------:R-:W4:Y:S01]  /*1ec10*/  LDL.LU R34, [R1+0x13ac] ;  /* 0x0013ac0001227983 */ /* 0x000f220000300800 */
[----:B--2---:R-:W-:-:S04]  /*1ec20*/  IMAD.MOV.U32 R3, RZ, RZ, R35 ;  /* 0x000000ffff037224 */ /* 0x004fc800078e0023 */
[----:B-1----:R-:W-:Y:S02]  /*1ec30*/  IMAD.MOV.U32 R217, RZ, RZ, R3 ;  /* 0x000000ffffd97224 */ /* 0x002fe400078e0003 */
[----:B------:R-:W-:Y:S01]  /*1ec40*/  @!P0 IMAD.MOV.U32 R3, RZ, RZ, R201 ;  /* 0x000000ffff038224 */ /* 0x000fe200078e00c9 */
[----:B0-----:R-:W-:Y:S01]  /*1ec50*/  PRMT R15, RZ, 0x7610, R15 ;  /* 0x00007610ff0f7816 */ /* 0x001fe2000000000f */
[----:B------:R0:W-:Y:S04]  /*1ec60*/  STL [R1+0x1078], R210 ;  /* 0x001078d201007387 */ /* 0x0001e80000100800 */
[----:B------:R1:W-:Y:S04]  /*1ec70*/  STS.U8 [R155+UR4+0x2280], R14 ;  /* 0x0022800e9b007988 */ /* 0x0003e80008000004 */
[----:B------:R-:W-:Y:S04]  /*1ec80*/  STS.U8 [R155+UR4+0x7c80], R220 ;  /* 0x007c80dc9b007988 */ /* 0x000fe80008000004 */
[----:B0-----:R-:W2:Y:S01]  /*1ec90*/  LDL.LU R210, [R1+0x75c] ;  /* 0x00075c0001d27983 */ /* 0x001ea20000300800 */
[----:B-1----:R-:W-:-:S03]  /*1eca0*/  PRMT R14, RZ, 0x7610, R14 ;  /* 0x00007610ff0e7816 */ /* 0x002fc6000000000e */
[----:B------:R-:W2:Y:S04]  /*1ecb0*/  LDL.LU R35, [R1+0x13a8] ;  /* 0x0013a80001237983 */ /* 0x000ea80000300800 */
[----:B------:R-:W-:Y:S04]  /*1ecc0*/  STS.U8 [R155+UR4+0x7a80], R219 ;  /* 0x007a80db9b007988 */ /* 0x000fe80008000004 */
[----:B------:R0:W-:Y:S04]  /*1ecd0*/  STS.U8 [R155+UR4+0x2480], R13 ;  /* 0x0024800d9b007988 */ /* 0x0001e80008000004 */
[----:B------:R-:W-:Y:S04]  /*1ece0*/  STS.U8 [R155+UR4+0x7e80], R222 ;  /* 0x007e80de9b007988 */ /* 0x000fe80008000004 */
[----:B------:R-:W-:Y:S01]  /*1ecf0*/  STS.U8 [R155+UR4+0x2680], R12 ;  /* 0x0026800c9b007988 */ /* 0x000fe20008000004 */
[----:B0-----:R-:W-:-:S03]  /*1ed00*/  PRMT R13, RZ, 0x7610, R13 ;  /* 0x00007610ff0d7816 */ /* 0x001fc6000000000d */
        /* <DEDUP_REMOVED lines=8> */
[----:B------:R-:W-:Y:S01]  /*1ed90*/  STS.U8 [R155+UR4+0x5680], R194 ;  /* 0x005680c29b007988 */ /* 0x000fe20008000004 */
[----:B---3--:R-:W-:-:S05]  /*1eda0*/  @!P0 IMAD.MOV.U32 R2, RZ, RZ, R215 ;  /* 0x000000ffff028224 */ /* 0x008fca00078e00d7 */
[----:B------:R0:W3:Y:S02]  /*1edb0*/  @!P0 LDG.E.U8 R16, desc[UR32][R2.64] ;  /* 0x0000002002108981 */ /* 0x0000e4000c1e1100 */
[----:B0-----:R-:W-:Y:S02]  /*1edc0*/  @!P0 IMAD.MOV.U32 R2, RZ, RZ, R203 ;  /* 0x000000ffff028224 */ /* 0x001fe400078e00cb */
[----:B------:R-:W-:Y:S01]  /*1edd0*/  @!P0 IMAD.MOV.U32 R3, RZ, RZ, R195 ;  /* 0x000000ffff038224 */ /* 0x000fe200078e00c3 */
[----:B------:R0:W-:Y:S04]  /*1ede0*/  STL [R1+0x1080], R215 ;  /* 0x001080d701007387 */ /* 0x0001e80000100800 */
[----:B------:R1:W2:Y:S04]  /*1edf0*/  @!P0 LDG.E.U8 R15, desc[UR32][R2.64] ;  /* 0x00000020020f8981 */ /* 0x0002a8000c1e1100 */
[----:B0-----:R-:W2:Y:S01]  /*1ee00*/  LDL.LU R215, [R1+0x77c] ;  /* 0x00077c0001d77983 */ /* 0x001ea20000300800 */
[----:B-1----:R-:W-:-:S03]  /*1ee10*/  IMAD.MOV.U32 R3, RZ, RZ, R32 ;  /* 0x000000ffff037224 */ /* 0x002fc600078e0020 */
[----:B------:R0:W-:Y:S01]  /*1ee20*/  STL [R1+0x107c], R201 ;  /* 0x00107cc901007387 */ /* 0x0001e20000100800 */
[----:B------:R-:W-:Y:S02]  /*1ee30*/  @!P0 IMAD.MOV.U32 R2, RZ, RZ, R246 ;  /* 0x000000ffff028224 */ /* 0x000fe400078e00f6 */
[----:B------:R-:W-:Y:S02]  /*1ee40*/  IMAD.MOV.U32 R220, RZ, RZ, R3 ;  /* 0x000000ffffdc7224 */ /* 0x000fe400078e0003 */
[----:B------:R-:W-:Y:S01]  /*1ee50*/  @!P0 IMAD.MOV.U32 R3, RZ, RZ, R245 ;  /* 0x000000ffff038224 */ /* 0x000fe200078e00f5 */
[----:B0-----:R-:W2:Y:S04]  /*1ee60*/  LDL.LU R201, [R1+0x798] ;  /* 0x0007980001c97983 */ /* 0x001ea80000300800 */
[----:B------:R-:W2:Y:S04]  /*1ee70*/  LDL.LU R219, [R1+0x658] ;  /* 0x0006580001db7983 */ /* 0x000ea80000300800 */
[----:B------:R0:W-:Y:S04]  /*1ee80*/  STL [R1+0x1088], R203 ;  /* 0x001088cb01007387 */ /* 0x0001e80000100800 */
[----:B------:R1:W2:Y:S04]  /*1ee90*/  @!P0 LDG.E.U8 R14, desc[UR32][R2.64] ;  /* 0x00000020020e8981 */ /* 0x0002a8000c1e1100 */
[----:B0-----:R-:W2:Y:S04]  /*1eea0*/  LDL.LU R203, [R1+0x79c] ;  /* 0x00079c0001cb7983 */ /* 0x001ea80000300800 */
[----:B------:R0:W-:Y:S01]  /*1eeb0*/  STL [R1+0x1084], R195 ;  /* 0x001084c301007387 */ /* 0x0001e20000100800 */
[----:B-1----:R-:W-:-:S02]  /*1eec0*/  IMAD.MOV.U32 R3, RZ, RZ, R154 ;  /* 0x000000ffff037224 */ /* 0x002fc400078e009a */
[----:B------:R-:W-:Y:S02]  /*1eed0*/  @!P0 IMAD.MOV.U32 R2, RZ, RZ, R238 ;  /* 0x000000ffff028224 */ /* 0x000fe400078e00ee */
[----:B------:R-:W-:Y:S01]  /*1eee0*/  IMAD.MOV.U32 R222, RZ, RZ, R3 ;  /* 0x000000ffffde7224 */ /* 0x000fe200078e0003 */
[----:B0-----:R-:W2:Y:S04]  /*1eef0*/  LDL.LU R195, [R1+0x7b8] ;  /* 0x0007b80001c37983 */ /* 0x001ea80000300800 */
[----:B------:R-:W2:Y:S01]  /*1ef00*/  LDL.LU R32, [R1+0x13a4] ;  /* 0x0013a40001207983 */ /* 0x000ea20000300800 */
[----:B------:R-:W-:-:S03]  /*1ef10*/  @!P0 IMAD.MOV.U32 R3, RZ, RZ, R237 ;  /* 0x000000ffff038224 */ /* 0x000fc600078e00ed */
[----:B------:R0:W-:Y:S04]  /*1ef20*/  STL [R1+0x1090], R246 ;  /* 0x001090f601007387 */ /* 0x0001e80000100800 */
[----:B------:R1:W2:Y:S04]  /*1ef30*/  @!P0 LDG.E.U8 R13, desc[UR32][R2.64] ;  /* 0x00000020020d8981 */ /* 0x0002a8000c1e1100 */
[----:B0-----:R-:W2:Y:S04]  /*1ef40*/  LDL.LU R246, [R1+0x7bc] ;  /* 0x0007bc0001f67983 */ /* 0x001ea80000300800 */
[----:B------:R0:W-:Y:S04]  /*1ef50*/  STL [R1+0x108c], R245 ;  /* 0x00108cf501007387 */ /* 0x0001e80000100800 */
[----:B0-----:R-:W2:Y:S04]  /*1ef60*/  LDL.LU R245, [R1+0x7d8] ;  /* 0x0007d80001f57983 */ /* 0x001ea80000300800 */
[----:B------:R-:W2:Y:S04]  /*1ef70*/  LDL.LU R155, [R1+0x6d8] ;  /* 0x0006d800019b7983 */ /* 0x000ea80000300800 */
[----:B------:R0:W-:Y:S04]  /*1ef80*/  STL [R1+0x1098], R238 ;  /* 0x001098ee01007387 */ /* 0x0001e80000100800 */
[----:B0-----:R-:W2:Y:S04]  /*1ef90*/  LDL.LU R238, [R1+0x7dc] ;  /* 0x0007dc0001ee7983 */ /* 0x001ea80000300800 */
[----:B------:R0:W-:Y:S04]  /*1efa0*/  STL [R1+0x1094], R237 ;  /* 0x001094ed01007387 */ /* 0x0001e80000100800 */
[----:B0-----:R-:W2:Y:S04]  /*1efb0*/  LDL.LU R237, [R1+0x7f8] ;  /* 0x0007f80001ed7983 */ /* 0x001ea80000300800 */
[----:B------:R-:W1:Y:S04]  /*1efc0*/  LDL R2, [R1+0xba4] ;  /* 0x000ba40001027983 */ /* 0x000e680000100800 */
[----:B------:R-:W1:Y:S01]  /*1efd0*/  LDL R3, [R1+0xfa0] ;  /* 0x000fa00001037983 */ /* 0x000e620000100800 */
[----:B------:R-:W0:Y:S01]  /*1efe0*/  S2R R154, SR_TID.X ;  /* 0x00000000009a7919 */ /* 0x000e220000002100 */
[----:B------:R-:W-:-:S02]  /*1eff0*/  PRMT R12, RZ, 0x7610, R12 ;  /* 0x00007610ff0c7816 */ /* 0x000fc4000000000c */
[----:B0-----:R-:W-:-:S04]  /*1f000*/  LOP3.LUT R154, R154, 0x7f, RZ, 0xc0, !PT ;  /* 0x0000007f9a9a7812 */ /* 0x001fc800078ec0ff */
[----:B------:R-:W-:-:S05]  /*1f010*/  LOP3.LUT R154, R154, 0x20, RZ, 0x3c, !PT ;  /* 0x000000209a9a7812 */ /* 0x000fca00078e3cff */
[----:B------:R0:W-:Y:S04]  /*1f020*/  STS.U8 [R154+UR4+0x100], R231 ;  /* 0x000100e79a007988 */ /* 0x0001e80008000004 */
[----:B0-----:R-:W2:Y:S01]  /*1f030*/  LDL.LU R231, [R1+0x63c] ;  /* 0x00063c0001e77983 */ /* 0x001ea20000300800 */
[----:B-1----:R-:W-:-:S04]  /*1f040*/  @!P0 LOP3.LUT R3, R3, R2, RZ, 0x3c, !PT ;  /* 0x0000000203038212 */ /* 0x002fc800078e3cff */
[----:B------:R-:W-:-:S04]  /*1f050*/  @!P0 LOP3.LUT R2, R3, R2, RZ, 0x3c, !PT ;  /* 0x0000000203028212 */ /* 0x000fc800078e3cff */
[----:B------:R-:W-:-:S05]  /*1f060*/  @!P0 LOP3.LUT R3, R3, R2, RZ, 0x3c, !PT ;  /* 0x0000000203038212 */ /* 0x000fca00078e3cff */
[----:B------:R0:W2:Y:S04]  /*1f070*/  @!P0 LDG.E.U8 R12, desc[UR32][R2.64] ;  /* 0x00000020020c8981 */ /* 0x0000a8000c1e1100 */
[----:B------:R-:W0:Y:S04]  /*1f080*/  LDL R2, [R1+0xb94] ;  /* 0x000b940001027983 */ /* 0x000e280000100800 */
[----:B------:R-:W0:Y:S01]  /*1f090*/  LDL R3, [R1+0xf90] ;  /* 0x000f900001037983 */ /* 0x000e220000100800 */
[----:B------:R-:W-:-:S03]  /*1f0a0*/  PRMT R11, RZ, 0x7610, R11 ;  /* 0x00007610ff0b7816 */ /* 0x000fc6000000000b */
[----:B------:R1:W-:Y:S02]  /*1f0b0*/  STS.U8 [R154+UR4+0x300], R230 ;  /* 0x000300e69a007988 */ /* 0x0003e40008000004 */
[----:B-1----:R-:W-:Y:S02]  /*1f0c0*/  IMAD.MOV.U32 R230, RZ, RZ, R33 ;  /* 0x000000ffffe67224 */ /* 0x002fe400078e0021 */
[----:B------:R-:W2:Y:S01]  /*1f0d0*/  LDL.LU R33, [R1+0x13a0] ;  /* 0x0013a00001217983 */ /* 0x000ea20000300800 */
[----:B0-----:R-:W-:-:S04]  /*1f0e0*/  @!P0 LOP3.LUT R3, R3, R2, RZ, 0x3c, !PT ;  /* 0x0000000203038212 */ /* 0x001fc800078e3cff */
        /* <DEDUP_REMOVED lines=36> */
[----:B------:R1:W-:Y:S04]  /*1f330*/  STS.U8 [R154+UR4+0xb00], R226 ;  /* 0x000b00e29a007988 */ /* 0x0003e80008000004 */
[----:B-1----:R-:W2:Y:S01]  /*1f340*/  LDL.LU R226, [R1+0x678] ;  /* 0x0006780001e27983 */ /* 0x002ea20000300800 */
        /* <DEDUP_REMOVED lines=8> */
[----:B------:R4:W-:Y:S04]  /*1f3d0*/  STS.U8 [R154+UR4+0x1900], R211 ;  /* 0x001900d39a007988 */ /* 0x0009e80008000004 */
[----:B------:R3:W-:Y:S01]  /*1f3e0*/  STS.U8 [R154+UR4+0x1700], R214 ;  /* 0x001700d69a007988 */ /* 0x0007e20008000004 */
[----:B-1----:R-:W-:-:S03]  /*1f3f0*/  IMAD.MOV.U32 R225, RZ, RZ, R29 ;  /* 0x000000ffffe17224 */ /* 0x002fc600078e001d */
[----:B------:R-:W2:Y:S01]  /*1f400*/  LDL.LU R29, [R1+0x1390] ;  /* 0x00139000011d7983 */ /* 0x000ea20000300800 */
[----:B----4-:R-:W-:-:S03]  /*1f410*/  IMAD.MOV.U32 R211, RZ, RZ, R153 ;  /* 0x000000ffffd37224 */ /* 0x010fc600078e0099 */
[----:B------:R1:W-:Y:S01]  /*1f420*/  STS.U8 [R154+UR4+0x1500], R218 ;  /* 0x001500da9a007988 */ /* 0x0003e20008000004 */
[----:B---3--:R-:W-:-:S03]  /*1f430*/  IMAD.MOV.U32 R214, RZ, RZ, R251 ;  /* 0x000000ffffd67224 */ /* 0x008fc600078e00fb */
[----:B------:R3:W-:Y:S04]  /*1f440*/  STS.U8 [R154+UR4+0xf00], R224 ;  /* 0x000f00e09a007988 */ /* 0x0007e80008000004 */
[----:B------:R4:W-:Y:S01]  /*1f450*/  STS.U8 [R154+UR4+0x1300], R221 ;  /* 0x001300dd9a007988 */ /* 0x0009e20008000004 */
[----:B-1----:R-:W-:-:S03]  /*1f460*/  IMAD.MOV.U32 R218, RZ, RZ, R252 ;  /* 0x000000ffffda7224 */ /* 0x002fc600078e00fc */
[----:B------:R1:W-:Y:S01]  /*1f470*/  STS.U8 [R154+UR4+0x1d00], R204 ;  /* 0x001d00cc9a007988 */ /* 0x0003e20008000004 */
[----:B---3--:R-:W-:-:S03]  /*1f480*/  IMAD.MOV.U32 R224, RZ, RZ, R24 ;  /* 0x000000ffffe07224 */ /* 0x008fc600078e0018 */
[----:B------:R3:W-:Y:S01]  /*1f490*/  STS.U8 [R154+UR4+0x1100], R223 ;  /* 0x001100df9a007988 */ /* 0x0007e20008000004 */
[----:B----4-:R-:W-:Y:S02]  /*1f4a0*/  IMAD.MOV.U32 R221, RZ, RZ, R25 ;  /* 0x000000ffffdd7224 */ /* 0x010fe400078e0019 */
[----:B-1----:R-:W-:Y:S02]  /*1f4b0*/  IMAD.MOV.U32 R204, RZ, RZ, R211 ;  /* 0x000000ffffcc7224 */ /* 0x002fe400078e00d3 */
[----:B------:R-:W-:Y:S02]  /*1f4c0*/  IMAD.MOV.U32 R211, RZ, RZ, R214 ;  /* 0x000000ffffd37224 */ /* 0x000fe400078e00d6 */
[----:B------:R-:W-:Y:S01]  /*1f4d0*/  IMAD.MOV.U32 R214, RZ, RZ, R218 ;  /* 0x000000ffffd67224 */ /* 0x000fe200078e00da */
[----:B------:R-:W-:Y:S01]  /*1f4e0*/  STS.U8 [R154+UR4+0x1b00], R207 ;  /* 0x001b00cf9a007988 */ /* 0x000fe20008000004 */
[----:B------:R-:W-:Y:S02]  /*1f4f0*/  IMAD.MOV.U32 R218, RZ, RZ, R221 ;  /* 0x000000ffffda7224 */ /* 0x000fe400078e00dd */
[----:B------:R-:W-:Y:S01]  /*1f500*/  IMAD.MOV.U32 R221, RZ, RZ, R224 ;  /* 0x000000ffffdd7224 */ /* 0x000fe200078e00e0 */
[----:B------:R1:W-:Y:S01]  /*1f510*/  STS.U8 [R154+UR4+0x1f00], R200 ;  /* 0x001f00c89a007988 */ /* 0x0003e20008000004 */
[----:B0-----:R-:W-:-:S04]  /*1f520*/  @!P0 LOP3.LUT R3, R3, R2, RZ, 0x3c, !PT ;  /* 0x0000000203038212 */ /* 0x001fc800078e3cff */
[----:B------:R-:W-:-:S04]  /*1f530*/  @!P0 LOP3.LUT R2, R3, R2, RZ, 0x3c, !PT ;  /* 0x0000000203028212 */ /* 0x000fc800078e3cff */
[----:B------:R-:W-:-:S05]  /*1f540*/  @!P0 LOP3.LUT R3, R3, R2, RZ, 0x3c, !PT ;  /* 0x0000000203038212 */ /* 0x000fca00078e3cff */
[----:B------:R0:W4:Y:S02]  /*1f550*/  @!P0 LDG.E.U8 R4, desc[UR32][R2.64] ;  /* 0x0000002002048981 */ /* 0x000124000c1e1100 */
[----:B0-----:R-:W-:Y:S02]  /*1f560*/  IMAD.MOV.U32 R2, RZ, RZ, R26 ;  /* 0x000000ffff027224 */ /* 0x001fe400078e001a */
[----:B------:R-:W4:Y:S01]  /*1f570*/  LDL.LU R26, [R1+0x138c] ;  /* 0x00138c00011a7983 */ /* 0x000f220000300800 */
[----:B------:R-:W-:-:S03]  /*1f580*/  IMAD.MOV.U32 R3, RZ, RZ, R27 ;  /* 0x000000ffff037224 */ /* 0x000fc600078e001b */
[----:B------:R-:W4:Y:S04]  /*1f590*/  LDL.LU R27, [R1+0x1388] ;  /* 0x00138800011b7983 */ /* 0x000f280000300800 */
[----:B------:R-:W4:Y:S04]  /*1f5a0*/  LDL.LU R24, [R1+0x1384] ;  /* 0x0013840001187983 */ /* 0x000f280000300800 */
[----:B---3--:R-:W3:Y:S01]  /*1f5b0*/  LDL.LU R223, [R1+0x65c] ;  /* 0x00065c0001df7983 */ /* 0x008ee20000300800 */
[----:B-1----:R-:W-:-:S03]  /*1f5c0*/  IMAD.MOV.U32 R200, RZ, RZ, R2 ;  /* 0x000000ffffc87224 */ /* 0x002fc600078e0002 */
[----:B------:R-:W3:Y:S01]  /*1f5d0*/  LDL.LU R25, [R1+0x1380] ;  /* 0x0013800001197983 */ /* 0x000ee20000300800 */
[----:B------:R-:W-:-:S03]  /*1f5e0*/  IMAD.MOV.U32 R224, RZ, RZ, R3 ;  /* 0x000000ffffe07224 */ /* 0x000fc600078e0003 */
[----:B------:R-:W3:Y:S04]  /*1f5f0*/  LDL.LU R252, [R1+0x137c] ;  /* 0x00137c0001fc7983 */ /* 0x000ee80000300800 */
[----:B------:R-:W3:Y:S04]  /*1f600*/  LDL.LU R251, [R1+0x1378] ;  /* 0x0013780001fb7983 */ /* 0x000ee80000300800 */
[----:B------:R-:W3:Y:S04]  /*1f610*/  LDL.LU R207, [R1+0x698] ;  /* 0x0006980001cf7983 */ /* 0x000ee80000300800 */
[----:B------:R-:W3:Y:S04]  /*1f620*/  LDL R3, [R1+0xed0] ;  /* 0x000ed00001037983 */ /* 0x000ee80000100800 */
[----:B------:R-:W3:Y:S01]  /*1f630*/  LDL R2, [R1+0xed4] ;  /* 0x000ed40001027983 */ /* 0x000ee20000100800 */
[----:B------:R-:W0:Y:S01]  /*1f640*/  S2R R153, SR_TID.X ;  /* 0x0000000000997919 */ /* 0x000e220000002100 */
[----:B------:R-:W-:-:S02]  /*1f650*/  PRMT R194, RZ, 0x7610, R194 ;  /* 0x00007610ffc27816 */ /* 0x000fc400000000c2 */
[----:B------:R1:W-:Y:S04]  /*1f660*/  STS.U8 [R154+UR4+0x2100], R197 ;  /* 0x002100c59a007988 */ /* 0x0003e80008000004 */
[----:B------:R-:W-:Y:S04]  /*1f670*/  STS.U8 [R154+UR4+0x2300], R193 ;  /* 0x002300c19a007988 */ /* 0x000fe80008000004 */
[----:B------:R-:W-:Y:S04]  /*1f680*/  STS.U8 [R154+UR4+0x2500], R190 ;  /* 0x002500be9a007988 */ /* 0x000fe80008000004 */
[----:B------:R-:W-:Y:S04]  /*1f690*/  STS.U8 [R154+UR4+0x2700], R189 ;  /* 0x002700bd9a007988 */ /* 0x000fe80008000004 */
[----:B------:R-:W-:Y:S04]  /*1f6a0*/  STS.U8 [R154+UR4+0x2900], R188 ;  /* 0x002900bc9a007988 */ /* 0x000fe80008000004 */
[----:B------:R-:W-:Y:S04]  /*1f6b0*/  STS.U8 [R154+UR4+0x2b00], R187 ;  /* 0x002b00bb9a007988 */ /* 0x000fe80008000004 */
[----:B------:R-:W-:Y:S01]  /*1f6c0*/  STS.U8 [R154+UR4+0x2d00], R186 ;  /* 0x002d00ba9a007988 */ /* 0x000fe20008000004 */
[----:B0-----:R-:W-:-:S03]  /*1f6d0*/  LOP3.LUT R153, R153, 0x7f, RZ, 0xc0, !PT ;  /* 0x0000007f99997812 */ /* 0x001fc600078ec0ff */
[----:B------:R-:W-:Y:S01]  /*1f6e0*/  STS.U8 [R154+UR4+0x2f00], R185 ;  /* 0x002f00b99a007988 */ /* 0x000fe20008000004 */
[----:B------:R-:W-:-:S03]  /*1f6f0*/  LOP3.LUT R153, R153, 0x30, RZ, 0x3c, !PT ;  /* 0x0000003099997812 */ /* 0x000fc600078e3cff */
        /* <DEDUP_REMOVED lines=37> */
[----:B--2---:R-:W-:Y:S04]  /*1f950*/  STS.U8 [R154+UR4+0x7b00], R15 ;  /* 0x007b000f9a007988 */ /* 0x004fe80008000004 */
[----:B------:R-:W-:Y:S04]  /*1f960*/  STS.U8 [R154+UR4+0x7d00], R14 ;  /* 0x007d000e9a007988 */ /* 0x000fe80008000004 */
[----:B------:R0:W-:Y:S04]  /*1f970*/  STS.U8 [R154+UR4+0x7f00], R13 ;  /* 0x007f000d9a007988 */ /* 0x0001e80008000004 */
[----:B-1----:R-:W2:Y:S04]  /*1f980*/  LDL.LU R197, [R1+0x67c] ;  /* 0x00067c0001c57983 */ /* 0x002ea80000300800 */
[----:B------:R-:W-:Y:S04]  /*1f990*/  STS.U8 [R153+UR4+0x180], R12 ;  /* 0x0001800c99007988 */ /* 0x000fe80008000004 */
[----:B------:R-:W-:Y:S04]  /*1f9a0*/  STS.U8 [R153+UR4+0x380], R11 ;  /* 0x0003800b99007988 */ /* 0x000fe80008000004 */
[----:B------:R-:W-:Y:S04]  /*1f9b0*/  STS.U8 [R153+UR4+0x580], R10 ;  /* 0x0005800a99007988 */ /* 0x000fe80008000004 */
[----:B------:R-:W-:Y:S04]  /*1f9c0*/  STS.U8 [R153+UR4+0x780], R7 ;  /* 0x0007800799007988 */ /* 0x000fe80008000004 */
[----:B------:R-:W-:Y:S04]  /*1f9d0*/  STS.U8 [R153+UR4+0x980], R6 ;  /* 0x0009800699007988 */ /* 0x000fe80008000004 */
[----:B------:R-:W-:Y:S04]  /*1f9e0*/  STS.U8 [R153+UR4+0xb80], R5 ;  /* 0x000b800599007988 */ /* 0x000fe80008000004 */
[----:B0-----:R-:W2:Y:S04]  /*1f9f0*/  LDL.LU R154, [R1+0x6bc] ;  /* 0x0006bc00019a7983 */ /* 0x001ea80000300800 */
[----:B----4-:R-:W-:Y:S04]  /*1fa00*/  STS.U8 [R153+UR4+0xd80], R4 ;  /* 0x000d800499007988 */ /* 0x010fe80008000004 */
[----:B---3--:R0:W3:Y:S04]  /*1fa10*/  @!P0 LDG.E.U8 R194, desc[UR32][R2.64] ;  /* 0x0000002002c28981 */ /* 0x0080e8000c1e1100 */
[----:B------:R-:W0:Y:S04]  /*1fa20*/  LDL R2, [R1+0xeb0] ;  /* 0x000eb00001027983 */ /* 0x000e280000100800 */
[----:B------:R-:W0:Y:S01]  /*1fa30*/  LDL R3, [R1+0xeb4] ;  /* 0x000eb40001037983 */ /* 0x000e220000100800 */
[----:B------:R-:W-:-:S02]  /*1fa40*/  PRMT R193, RZ, 0x7610, R193 ;  /* 0x00007610ffc17816 */ /* 0x000fc400000000c1 */
[----:B0-----:R-:W-:-:S04]  /*1fa50*/  @!P0 LOP3.LUT R3, R3, R2, RZ, 0x3c, !PT ;  /* 0x0000000203038212 */ /* 0x001fc800078e3cff */
[----:B------:R-:W-:-:S04]  /*1fa60*/  @!P0 LOP3.LUT R2, R3, R2, RZ, 0x3c, !PT ;  /* 0x0000000203028212 */ /* 0x000fc800078e3cff */
[----:B------:R-:W-:-:S05]  /*1fa70*/  @!P0 LOP3.LUT R3, R3, R2, RZ, 0x3c, !PT ;  /* 0x0000000203038212 */ /* 0x000fca00078e3cff */
[----:B------:R0:W4:Y:S04]  /*1fa80*/  @!P0 LDG.E.U8 R193, desc[UR32][R2.64] ;  /* 0x0000002002c18981 */ /* 0x000128000c1e1100 */
[----:B------:R-:W0:Y:S04]  /*1fa90*/  LDL R2, [R1+0xe90] ;  /* 0x000e900001027983 */ /* 0x000e280000100800 */
[----:B------:R-:W0:Y:S01]  /*1faa0*/  LDL R3, [R1+0xe94] ;  /* 0x000e940001037983 */ /* 0x000e220000100800 */
[----:B------:R-:W-:Y:S02]  /*1fab0*/  PRMT R192, RZ, 0x7610, R192 ;  /* 0x00007610ffc07816 */ /* 0x000fe400000000c0 */
        /* <DEDUP_REMOVED lines=60> */
[----:B------:R-:W0:Y:S01]  /*1fe80*/  LDL R3, [R1+0xd74] ;  /* 0x000d740001037983 */ /* 0x000e220000100800 */
[----:B------:R-:W-:Y:S02]  /*1fe90*/  PRMT R183, RZ, 0x7610, R183 ;  /* 0x00007610ffb77816 */ /* 0x000fe400000000b7 */
[----:B------:R-:W-:Y:S02]  /*1fea0*/  PRMT R182, RZ, 0x7610, R182 ;  /* 0x00007610ffb67816 */ /* 0x000fe400000000b6 */
[----:B------:R-:W-:Y:S01]  /*1feb0*/  PRMT R181, RZ, 0x7610, R181 ;  /* 0x00007610ffb57816 */ /* 0x000fe200000000b5 */
[----:B0-----:R-:W-:-:S02]  /*1fec0*/  @!P0 IMAD.MOV.U32 R2, RZ, RZ, R3 ;  /* 0x000000ffff028224 */ /* 0x001fc400078e0003 */
[----:B------:R-:W-:-:S05]  /*1fed0*/  @!P0 IMAD.MOV.U32 R3, RZ, RZ, R132 ;  /* 0x000000ffff038224 */ /* 0x000fca00078e0084 */
[----:B------:R0:W4:Y:S02]  /*1fee0*/  @!P0 LDG.E.U8 R183, desc[UR32][R2.64] ;  /* 0x0000002002b78981 */ /* 0x000124000c1e1100 */
[----:B0-----:R-:W-:Y:S02]  /*1fef0*/  @!P0 IMAD.MOV.U32 R2, RZ, RZ, R129 ;  /* 0x000000ffff028224 */ /* 0x001fe400078e0081 */
[----:B------:R-:W-:-:S05]  /*1ff00*/  @!P0 IMAD.MOV.U32 R3, RZ, RZ, R140 ;  /* 0x000000ffff038224 */ /* 0x000fca00078e008c */
[----:B------:R0:W4:Y:S02]  /*1ff10*/  @!P0 LDG.E.U8 R182, desc[UR32][R2.64] ;  /* 0x0000002002b68981 */ /* 0x000124000c1e1100 */
[----:B0-----:R-:W-:Y:S02]  /*1ff20*/  @!P0 IMAD.MOV.U32 R2, RZ, RZ, R137 ;  /* 0x000000ffff028224 */ /* 0x001fe400078e0089 */
[----:B------:R-:W-:-:S05]  /*1ff30*/  @!P0 IMAD.MOV.U32 R3, RZ, RZ, R148 ;  /* 0x000000ffff038224 */ /* 0x000fca00078e0094 */
[----:B------:R0:W4:Y:S04]  /*1ff40*/  @!P0 LDG.E.U8 R181, desc[UR32][R2.64] ;  /* 0x0000002002b58981 */ /* 0x000128000c1e1100 */
[----:B------:R-:W2:Y:S04]  /*1ff50*/  LDL R3, [R1+0xd10] ;  /* 0x000d100001037983 */ /* 0x000ea80000100800 */
[----:B------:R1:W-:Y:S04]  /*1ff60*/  STL.64 [R1+0x1308], R150 ;  /* 0x0013089601007387 */ /* 0x0003e80000100a00 */
[----:B------:R3:W-:Y:S01]  /*1ff70*/  STL.64 [R1+0x1300], R148 ;  /* 0x0013009401007387 */ /* 0x0007e20000100a00 */
[----:B-1----:R-:W-:-:S02]  /*1ff80*/  IMAD.MOV.U32 R151, RZ, RZ, R236 ;  /* 0x000000ffff977224 */ /* 0x002fc400078e00ec */
[----:B---3--:R-:W-:Y:S02]  /*1ff90*/  IMAD.MOV.U32 R149, RZ, RZ, R244 ;  /* 0x000000ffff957224 */ /* 0x008fe400078e00f4 */
[----:B------:R-:W3:Y:S01]  /*1ffa0*/  LDL.LU R244, [R1+0x1374] ;  /* 0x0013740001f47983 */ /* 0x000ee20000300800 */
[----:B------:R-:W-:Y:S02]  /*1ffb0*/  IMAD.MOV.U32 R148, RZ, RZ, R243 ;  /* 0x000000ffff947224 */ /* 0x000fe400078e00f3 */
[----:B------:R-:W-:Y:S01]  /*1ffc0*/  IMAD.MOV.U32 R150, RZ, RZ, R235 ;  /* 0x000000ffff967224 */ /* 0x000fe200078e00eb */
[----:B------:R-:W4:Y:S04]  /*1ffd0*/  LDL.LU R243, [R1+0x1370] ;  /* 0x0013700001f37983 */ /* 0x000f280000300800 */
[----:B------:R-:W4:Y:S04]  /*1ffe0*/  LDL.LU R236, [R1+0x136c] ;  /* 0x00136c0001ec7983 */ /* 0x000f280000300800 */
[----:B------:R-:W4:Y:S04]  /*1fff0*/  LDL.LU R235, [R1+0x1368] ;  /* 0x0013680001eb7983 */ /* 0x000f280000300800 */
[----:B------:R1:W-:Y:S04]  /*20000*/  STL.64 [R1+0x12f8], R146 ;  /* 0x0012f89201007387 */ /* 0x0003e80000100a00 */
[----:B-1----:R-:W3:Y:S04]  /*20010*/  LDL R146, [R1+0xcf0] ;  /* 0x000cf00001927983 */ /* 0x002ee80000100800 */
[----:B------:R-:W4:Y:S04]  /*20020*/  LDL R147, [R1+0xcf4] ;  /* 0x000cf40001937983 */ /* 0x000f280000100800 */
[----:B------:R-:W-:Y:S04]  /*20030*/  STL.64 [R1+0x12f0], R144 ;  /* 0x0012f09001007387 */ /* 0x000fe80000100a00 */
        /* <DEDUP_REMOVED lines=58> */
[----:B------:R1:W-:Y:S04]  /*203e0*/  STL.64 [R1+0x1118], R26 ;  /* 0x0011181a01007387 */ /* 0x0003e80000100a00 */
[----:B------:R0:W-:Y:S04]  /*203f0*/  STL.64 [R1+0x1110], R24 ;  /* 0x0011101801007387 */ /* 0x0001e80000100a00 */
[----:B-1----:R-:W4:Y:S04]  /*20400*/  LDL R27, [R1+0xcd0] ;  /* 0x000cd000011b7983 */ /* 0x002f280000100800 */
[----:B------:R-:W4:Y:S04]  /*20410*/  LDL R26, [R1+0xcd4] ;  /* 0x000cd400011a7983 */ /* 0x000f280000100800 */
[----:B0-----:R-:W4:Y:S01]  /*20420*/  LDL R24, [R1+0xcb4] ;  /* 0x000cb40001187983 */ /* 0x001f220000100800 */
[----:B------:R-:W-:Y:S01]  /*20430*/  PRMT R180, RZ, 0x7610, R180 ;  /* 0x00007610ffb47816 */ /* 0x000fe200000000b4 */
[----:B------:R-:W-:Y:S01]  /*20440*/  @!P0 IMAD.MOV.U32 R2, RZ, RZ, R145 ;  /* 0x000000ffff028224 */ /* 0x000fe200078e0091 */
[----:B------:R-:W-:Y:S01]  /*20450*/  PRMT R179, RZ, 0x7610, R179 ;  /* 0x00007610ffb37816 */ /* 0x000fe200000000b3 */
[----:B------:R-:W4:Y:S04]  /*20460*/  LDL R25, [R1+0xcb0] ;  /* 0x000cb00001197983 */ /* 0x000f280000100800 */
[----:B--2---:R3:W2:Y:S01]  /*20470*/  @!P0 LDG.E.U8 R180, desc[UR32][R2.64] ;  /* 0x0000002002b48981 */ /* 0x0046a2000c1e1100 */
[----:B------:R-:W-:Y:S01]  /*20480*/  PRMT R178, RZ, 0x7610, R178 ;  /* 0x00007610ffb27816 */ /* 0x000fe200000000b2 */
[----:B---3--:R-:W-:-:S02]  /*20490*/  @!P0 IMAD.MOV.U32 R3, RZ, RZ, R146 ;  /* 0x000000ffff038224 */ /* 0x008fc400078e0092 */
[----:B----4-:R-:W-:-:S05]  /*204a0*/  @!P0 IMAD.MOV.U32 R2, RZ, RZ, R147 ;  /* 0x000000ffff028224 */ /* 0x010fca00078e0093 */
[----:B------:R0:W3:Y:S02]  /*204b0*/  @!P0 LDG.E.U8 R179, desc[UR32][R2.64] ;  /* 0x0000002002b38981 */ /* 0x0000e4000c1e1100 */
[----:B0-----:R-:W-:Y:S02]  /*204c0*/  @!P0 IMAD.MOV.U32 R3, RZ, RZ, R27 ;  /* 0x000000ffff038224 */ /* 0x001fe400078e001b */
[----:B------:R-:W4:Y:S01]  /*204d0*/  LDL R27, [R1+0xc90] ;  /* 0x000c9000011b7983 */ /* 0x000f220000100800 */
[----:B------:R-:W-:-:S03]  /*204e0*/  @!P0 IMAD.MOV.U32 R2, RZ, RZ, R26 ;  /* 0x000000ffff028224 */ /* 0x000fc600078e001a */
[----:B------:R-:W2:Y:S04]  /*204f0*/  LDL R26, [R1+0xc94] ;  /* 0x000c9400011a7983 */ /* 0x000ea80000100800 */
[----:B------:R0:W3:Y:S02]  /*20500*/  @!P0 LDG.E.U8 R178, desc[UR32][R2.64] ;  /* 0x0000002002b28981 */ /* 0x0000e4000c1e1100 */
[----:B0-----:R-:W-:Y:S02]  /*20510*/  @!P0 IMAD.MOV.U32 R2, RZ, RZ, R24 ;  /* 0x000000ffff028224 */ /* 0x001fe400078e0018 */
[----:B------:R-:W3:Y:S01]  /*20520*/  LDL R24, [R1+0xc74] ;  /* 0x000c740001187983 */ /* 0x000ee20000100800 */
[----:B------:R-:W-:Y:S01]  /*20530*/  PRMT R177, RZ, 0x7610, R177 ;  /* 0x00007610ffb17816 */ /* 0x000fe200000000b1 */
[----:B------:R-:W-:-:S02]  /*20540*/  @!P0 IMAD.MOV.U32 R3, RZ, RZ, R25 ;  /* 0x000000ffff038224 */ /* 0x000fc400078e0019 */
[----:B------:R-:W3:Y:S01]  /*20550*/  LDL R25, [R1+0xc70] ;  /* 0x000c700001197983 */ /* 0x000ee20000100800 */
[----:B------:R-:W-:-:S03]  /*20560*/  PRMT R176, RZ, 0x7610, R176 ;  /* 0x00007610ffb07816 */ /* 0x000fc600000000b0 */
[----:B------:R4:W3:Y:S02]  /*20570*/  @!P0 LDG.E.U8 R177, desc[UR32][R2.64] ;  /* 0x0000002002b18981 */ /* 0x0008e4000c1e1100 */
[----:B----4-:R-:W-:Y:S02]  /*20580*/  @!P0 IMAD.MOV.U32 R3, RZ, RZ, R27 ;  /* 0x000000ffff038224 */ /* 0x010fe400078e001b */
[----:B------:R-:W4:Y:S01]  /*20590*/  LDL R27, [R1+0xc50] ;  /* 0x000c5000011b7983 */ /* 0x000f220000100800 */
[----:B--2---:R-:W-:-:S03]  /*205a0*/  @!P0 IMAD.MOV.U32 R2, RZ, RZ, R26 ;  /* 0x000000ffff028224 */ /* 0x004fc600078e001a */
[----:B------:R-:W2:Y:S04]  /*205b0*/  LDL R26, [R1+0xc54] ;  /* 0x000c5400011a7983 */ /* 0x000ea80000100800 */
[----:B------:R3:W2:Y:S02]  /*205c0*/  @!P0 LDG.E.U8 R176, desc[UR32][R2.64] ;  /* 0x0000002002b08981 */ /* 0x0006a4000c1e1100 */
[----:B---3--:R-:W-:Y:S02]  /*205d0*/  @!P0 IMAD.MOV.U32 R2, RZ, RZ, R24 ;  /* 0x000000ffff028224 */ /* 0x008fe400078e0018 */
        /* <DEDUP_REMOVED lines=86> */
[----:B------:R-:W-:Y:S01]  /*20b40*/  @!P0 IMAD.MOV.U32 R3, RZ, RZ, R25 ;  /* 0x000000ffff038224 */ /* 0x000fe200078e0019 */
[----:B------:R-:W-:Y:S01]  /*20b50*/  PRMT R160, RZ, 0x7610, R160 ;  /* 0x00007610ffa07816 */ /* 0x000fe200000000a0 */
[----:B------:R-:W3:Y:S04]  /*20b60*/  LDL R25, [R1+0x858] ;  /* 0x0008580001197983 */ /* 0x000ee80000100800 */
[----:B------:R4:W3:Y:S02]  /*20b70*/  @!P0 LDG.E.U8 R161, desc[UR32][R2.64] ;  /* 0x0000002002a18981 */ /* 0x0008e4000c1e1100 */
[----:B----4-:R-:W-:-:S02]  /*20b80*/  @!P0 IMAD.MOV.U32 R3, RZ, RZ, R27 ;  /* 0x000000ffff038224 */ /* 0x010fc400078e001b */
[----:B--2---:R-:W-:Y:S01]  /*20b90*/  @!P0 IMAD.MOV.U32 R2, RZ, RZ, R26 ;  /* 0x000000ffff028224 */ /* 0x004fe200078e001a */
[----:B------:R-:W-:Y:S01]  /*20ba0*/  PRMT R159, RZ, 0x7610, R159 ;  /* 0x00007610ff9f7816 */ /* 0x000fe2000000009f */
[----:B------:R-:W2:Y:S04]  /*20bb0*/  LDL R26, [R1+0x818] ;  /* 0x00081800011a7983 */ /* 0x000ea80000100800 */
[----:B------:R3:W4:Y:S02]  /*20bc0*/  @!P0 LDG.E.U8 R160, desc[UR32][R2.64] ;  /* 0x0000002002a08981 */ /* 0x000724000c1e1100 */
[----:B---3--:R-:W-:Y:S02]  /*20bd0*/  @!P0 IMAD.MOV.U32 R2, RZ, RZ, R24 ;  /* 0x000000ffff028224 */ /* 0x008fe400078e0018 */
[----:B------:R-:W3:Y:S01]  /*20be0*/  LDL R24, [R1+0x838] ;  /* 0x0008380001187983 */ /* 0x000ee20000100800 */
[----:B------:R-:W-:-:S03]  /*20bf0*/  @!P0 IMAD.MOV.U32 R3, RZ, RZ, R25 ;  /* 0x000000ffff038224 */ /* 0x000fc600078e0019 */
[----:B------:R-:W2:Y:S04]  /*20c00*/  LDL R25, [R1+0x81c] ;  /* 0x00081c0001197983 */ /* 0x000ea80000100800 */
[----:B------:R3:W4:Y:S01]  /*20c10*/  @!P0 LDG.E.U8 R159, desc[UR32][R2.64] ;  /* 0x00000020029f8981 */ /* 0x000722000c1e1100 */
[----:B------:R-:W-:Y:S01]  /*20c20*/  PRMT R158, RZ, 0x7610, R158 ;  /* 0x00007610ff9e7816 */ /* 0x000fe2000000009e */
[----:B---3--:R-:W-:Y:S02]  /*20c30*/  @!P0 IMAD.MOV.U32 R3, RZ, RZ, R24 ;  /* 0x000000ffff038224 */ /* 0x008fe400078e0018 */
[----:B------:R-:W3:Y:S01]  /*20c40*/  LDL R24, [R1+0x7fc] ;  /* 0x0007fc0001187983 */ /* 0x000ee20000100800 */
[----:B------:R-:W-:Y:S01]  /*20c50*/  @!P0 IMAD.MOV.U32 R2, RZ, RZ, R213 ;  /* 0x000000ffff028224 */ /* 0x000fe200078e00d5 */
[----:B------:R-:W-:-:S04]  /*20c60*/  PRMT R157, RZ, 0x7610, R157 ;  /* 0x00007610ff9d7816 */ /* 0x000fc8000000009d */
[----:B------:R2:W4:Y:S02]  /*20c70*/  @!P0 LDG.E.U8 R158, desc[UR32][R2.64] ;  /* 0x00000020029e8981 */ /* 0x000524000c1e1100 */
[----:B--2---:R-:W-:Y:S02]  /*20c80*/  @!P0 IMAD.MOV.U32 R2, RZ, RZ, R25 ;  /* 0x000000ffff028224 */ /* 0x004fe400078e0019 */
[----:B------:R-:W-:-:S05]  /*20c90*/  @!P0 IMAD.MOV.U32 R3, RZ, RZ, R26 ;  /* 0x000000ffff038224 */ /* 0x000fca00078e001a */
[----:B------:R0:W2:Y:S01]  /*20ca0*/  @!P0 LDG.E.U8 R157, desc[UR32][R2.64] ;  /* 0x00000020029d8981 */ /* 0x0000a2000c1e1100 */
[----:B------:R-:W-:Y:S02]  /*20cb0*/  PRMT R156, RZ, 0x7610, R156 ;  /* 0x00007610ff9c7816 */ /* 0x000fe4000000009c */
[----:B------:R-:W-:Y:S01]  /*20cc0*/  PRMT R23, RZ, 0x7610, R23 ;  /* 0x00007610ff177816 */ /* 0x000fe20000000017 */
[----:B0-----:R-:W-:Y:S01]  /*20cd0*/  @!P0 IMAD.MOV.U32 R3, RZ, RZ, R237 ;  /* 0x000000ffff038224 */ /* 0x001fe200078e00ed */
[----:B------:R-:W-:Y:S02]  /*20ce0*/  PRMT R22, RZ, 0x7610, R22 ;  /* 0x00007610ff167816 */ /* 0x000fe40000000016 */
[----:B------:R-:W-:Y:S01]  /*20cf0*/  PRMT R21, RZ, 0x7610, R21 ;  /* 0x00007610ff157816 */ /* 0x000fe20000000015 */
[----:B---3--:R-:W-:Y:S02]  /*20d00*/  @!P0 IMAD.MOV.U32 R2, RZ, RZ, R24 ;  /* 0x000000ffff028224 */ /* 0x008fe400078e0018 */
[----:B------:R-:W3:Y:S04]  /*20d10*/  LDL.LU R24, [R1+0x6b8] ;  /* 0x0006b80001187983 */ /* 0x000ee80000300800 */
[----:B------:R0:W2:Y:S02]  /*20d20*/  @!P0 LDG.E.U8 R156, desc[UR32][R2.64] ;  /* 0x00000020029c8981 */ /* 0x0000a4000c1e1100 */
[----:B0-----:R-:W-:-:S02]  /*20d30*/  @!P0 IMAD.MOV.U32 R2, RZ, RZ, R238 ;  /* 0x000000ffff028224 */ /* 0x001fc400078e00ee */
[----:B------:R-:W-:-:S05]  /*20d40*/  @!P0 IMAD.MOV.U32 R3, RZ, RZ, R245 ;  /* 0x000000ffff038224 */ /* 0x000fca00078e00f5 */
[----:B------:R0:W2:Y:S02]  /*20d50*/  @!P0 LDG.E.U8 R23, desc[UR32][R2.64] ;  /* 0x0000002002178981 */ /* 0x0000a4000c1e1100 */
[----:B0-----:R-:W-:Y:S02]  /*20d60*/  @!P0 IMAD.MOV.U32 R2, RZ, RZ, R246 ;  /* 0x000000ffff028224 */ /* 0x001fe400078e00f6 */
[----:B------:R-:W-:-:S05]  /*20d70*/  @!P0 IMAD.MOV.U32 R3, RZ, RZ, R195 ;  /* 0x000000ffff038224 */ /* 0x000fca00078e00c3 */
[----:B------:R0:W2:Y:S01]  /*20d80*/  @!P0 LDG.E.U8 R22, desc[UR32][R2.64] ;  /* 0x0000002002168981 */ /* 0x0000a2000c1e1100 */
[----:B------:R-:W-:Y:S01]  /*20d90*/  PRMT R20, RZ, 0x7610, R20 ;  /* 0x00007610ff147816 */ /* 0x000fe20000000014 */
        /* <DEDUP_REMOVED lines=28> */
[----:B0-----:R-:W-:Y:S01]  /*20f60*/  @!P0 IMAD.MOV.U32 R2, RZ, RZ, R154 ;  /* 0x000000ffff028224 */ /* 0x001fe200078e009a */
[----:B------:R-:W-:Y:S02]  /*20f70*/  PRMT R12, RZ, 0x7610, R12 ;  /* 0x00007610ff0c7816 */ /* 0x000fe4000000000c */
[----:B------:R-:W-:Y:S02]  /*20f80*/  PRMT R11, RZ, 0x7610, R11 ;  /* 0x00007610ff0b7816 */ /* 0x000fe4000000000b */
[----:B------:R-:W-:Y:S02]  /*20f90*/  PRMT R10, RZ, 0x7610, R10 ;  /* 0x00007610ff0a7816 */ /* 0x000fe4000000000a */
[----:B------:R-:W-:Y:S02]  /*20fa0*/  PRMT R7, RZ, 0x7610, R7 ;  /* 0x00007610ff077816 */ /* 0x000fe40000000007 */
[----:B------:R-:W-:-:S02]  /*20fb0*/  PRMT R6, RZ, 0x7610, R6 ;  /* 0x00007610ff067816 */ /* 0x000fc40000000006 */
[----:B------:R-:W-:Y:S02]  /*20fc0*/  PRMT R5, RZ, 0x7610, R5 ;  /* 0x00007610ff057816 */ /* 0x000fe40000000005 */
[----:B------:R-:W-:Y:S01]  /*20fd0*/  PRMT R4, RZ, 0x7610, R4 ;  /* 0x00007610ff047816 */ /* 0x000fe20000000004 */
[----:B---3--:R-:W-:-:S05]  /*20fe0*/  @!P0 IMAD.MOV.U32 R3, RZ, RZ, R24 ;  /* 0x000000ffff038224 */ /* 0x008fca00078e0018 */
        /* <DEDUP_REMOVED lines=24> */
[----:B------:R-:W3:Y:S04]  /*21170*/  @!P0 LDG.E.U8 R4, desc[UR32][R2.64] ;  /* 0x0000002002048981 */ /* 0x000ee8000c1e1100 */
[----:B------:R-:W-:Y:S04]  /*21180*/  STL.64 [R1+0x1360], R154 ;  /* 0x0013609a01007387 */ /* 0x000fe80000100a00 */
[----:B------:R-:W-:Y:S04]  /*21190*/  STL [R1+0x1358], R152 ;  /* 0x0013589801007387 */ /* 0x000fe80000100800 */
[----:B------:R-:W-:Y:S04]  /*211a0*/  STL.64 [R1+0x1350], R150 ;  /* 0x0013509601007387 */ /* 0x000fe80000100a00 */
[----:B------:R0:W-:Y:S04]  /*211b0*/  STL.64 [R1+0x1348], R148 ;  /* 0x0013489401007387 */ /* 0x0001e80000100a00 */
[----:B------:R-:W3:Y:S04]  /*211c0*/  LDL.LU.64 R28, [R1+0x400] ;  /* 0x00040000011c7983 */ /* 0x000ee80000300a00 */
        /* <DEDUP_REMOVED lines=59> */
[----:B------:R-:W-:Y:S04]  /*21580*/  STS.U8 [R153+UR4+0xf80], R194 ;  /* 0x000f80c299007988 */ /* 0x000fe80008000004 */
[----:B0-----:R-:W3:Y:S04]  /*21590*/  LDL.LU.64 R148, [R1+0x5e0] ;  /* 0x0005e00001947983 */ /* 0x001ee80000300a00 */
        /* <DEDUP_REMOVED lines=33> */
[----:B----4-:R-:W-:Y:S04]  /*217b0*/  STS.U8 [R153+UR4+0x5380], R160 ;  /* 0x005380a099007988 */ /* 0x010fe80008000004 */
[----:B------:R-:W-:Y:S04]  /*217c0*/  STS.U8 [R153+UR4+0x5580], R159 ;  /* 0x0055809f99007988 */ /* 0x000fe80008000004 */
[----:B------:R-:W-:Y:S04]  /*217d0*/  STS.U8 [R153+UR4+0x5780], R158 ;  /* 0x0057809e99007988 */ /* 0x000fe80008000004 */
[----:B--2---:R-:W-:Y:S04]  /*217e0*/  STS.U8 [R153+UR4+0x5980], R157 ;  /* 0x0059809d99007988 */ /* 0x004fe80008000004 */
        /* <DEDUP_REMOVED lines=10> */
[----:B---3--:R-:W-:Y:S04]  /*21890*/  STS.U8 [R153+UR4+0x6f80], R14 ;  /* 0x006f800e99007988 */ /* 0x008fe80008000004 */
[----:B------:R-:W-:Y:S04]  /*218a0*/  STS.U8 [R153+UR4+0x7180], R13 ;  /* 0x0071800d99007988 */ /* 0x000fe80008000004 */
[----:B------:R-:W-:Y:S04]  /*218b0*/  STS.U8 [R153+UR4+0x7380], R12 ;  /* 0x0073800c99007988 */ /* 0x000fe80008000004 */
[----:B------:R-:W-:Y:S04]  /*218c0*/  STS.U8 [R153+UR4+0x7580], R11 ;  /* 0x0075800b99007988 */ /* 0x000fe80008000004 */
[----:B------:R-:W-:Y:S04]  /*218d0*/  STS.U8 [R153+UR4+0x7780], R10 ;  /* 0x0077800a99007988 */ /* 0x000fe80008000004 */
[----:B------:R-:W-:Y:S04]  /*218e0*/  STS.U8 [R153+UR4+0x7980], R7 ;  /* 0x0079800799007988 */ /* 0x000fe80008000004 */
[----:B------:R-:W-:Y:S04]  /*218f0*/  STS.U8 [R153+UR4+0x7b80], R6 ;  /* 0x007b800699007988 */ /* 0x000fe80008000004 */
[----:B------:R-:W-:Y:S04]  /*21900*/  STS.U8 [R153+UR4+0x7d80], R5 ;  /* 0x007d800599007988 */ /* 0x000fe80008000004 */
[----:B------:R0:W-:Y:S04]  /*21910*/  STS.U8 [R153+UR4+0x7f80], R4 ;  /* 0x007f800499007988 */ /* 0x0001e80008000004 */
[----:B------:R-:W2:Y:S01]  /*21920*/  LDL.LU.64 R150, [R1+0x5e8] ;  /* 0x0005e80001967983 */ /* 0x000ea20000300a00 */
[----:B------:R1:W-:Y:S06]  /*21930*/  MEMBAR.ALL.CTA ;  /* 0x0000000000007992 */ /* 0x0003ec0000008000 */
[----:B-1----:R-:W1:Y:S04]  /*21940*/  FENCE.VIEW.ASYNC.S ;  /* 0x00000000000073c6 */ /* 0x002e680000000000 */
[----:B0-----:R-:W2:Y:S04]  /*21950*/  LDL.LU.64 R152, [R1+0x5f0] ;  /* 0x0005f00001987983 */ /* 0x001ea80000300a00 */
[----:B------:R-:W2:Y:S01]  /*21960*/  LDL.LU.64 R154, [R1+0x5f8] ;  /* 0x0005f800019a7983 */ /* 0x000ea20000300a00 */
[----:B-1----:R-:W-:Y:S06]  /*21970*/  BAR.SYNC.DEFER_BLOCKING 0x0 ;  /* 0x0000000000007b1d */ /* 0x002fec0000010000 */
[----:B--2---:R-:W-:-:S06]  /*21980*/  WARPGROUP.ARRIVE ;  /* 0x00000000000079c5 */ /* 0x004fcc0000000000 */
[----:B------:R-:W-:Y:S01]  /*21990*/  QGMMA.64x256x32.F32.E5M2.E5M2 R28, gdesc[UR20], R28, gsb0 ;  /* 0x03e00000141c79f3 */ /* 0x000fe2000800381c */
[----:B------:R-:W-:Y:S04]  /*219a0*/  STL [R1+0x1340], R24 ;  /* 0x0013401801007387 */ /* 0x000fe80000100800 */
[----:B------:R-:W-:Y:S01]  /*219b0*/  STL.64 [R1+0x1338], R8 ;  /* 0x0013380801007387 */ /* 0x000fe20000100a00 */
[----:B------:R-:W-:Y:S02]  /*219c0*/  WARPGROUP.DEPBAR.LE gsb0, 0x0 ;  /* 0x00008000000079c5 */ /* 0x000fe40000010000 */
[----:B------:R-:W-:-:S15]  /*219d0*/  WARPGROUP.ARRIVE ;  /* 0x00000000000079c5 */ /* 0x000fde0000000000 */
[----:B------:R-:W-:-:S05]  /*219e0*/  NOP ;  /* 0x0000000000007918 */ /* 0x000fca0000000000 */
[----:B------:R-:W-:Y:S03]  /*219f0*/  QGMMA.64x256x32.F32.E5M2.E5M2 R28, gdesc[UR12], R28, gsb0 ;  /* 0x03e000000c1c79f3 */ /* 0x000fe6000800381c */
[----:B------:R-:W-:Y:S02]  /*21a00*/  WARPGROUP.DEPBAR.LE gsb0, 0x0 ;  /* 0x00008000000079c5 */ /* 0x000fe40000010000 */
        /* <DEDUP_REMOVED lines=64> */
[----:B0-----:R-:W2:Y:S04]  /*21e10*/  LDL.LU.64 R154, [R1+0x1360] ;  /* 0x00136000019a7983 */ /* 0x001ea80000300a00 */
[----:B------:R-:W3:Y:S04]  /*21e20*/  LDL.LU R152, [R1+0x1358] ;  /* 0x0013580001987983 */ /* 0x000ee80000300800 */
[----:B------:R-:W4:Y:S04]  /*21e30*/  LDL.LU.64 R150, [R1+0x1350] ;  /* 0x0013500001967983 */ /* 0x000f280000300a00 */
[----:B------:R-:W2:Y:S04]  /*21e40*/  LDL.LU.64 R148, [R1+0x1348] ;  /* 0x0013480001947983 */ /* 0x000ea80000300a00 */
        /* <DEDUP_REMOVED lines=63> */
[----:B------:R-:W3:Y:S01]  /*22240*/  LDL.LU.64 R130, [R1+0x3f8] ;  /* 0x0003f80001827983 */ /* 0x000ee20000300a00 */
[----:B------:R-:W-:Y:S01]  /*22250*/  UMOV UR16, UR20 ;  /* 0x0000001400107c82 */ /* 0x000fe20008000000 */
[----:B------:R-:W-:Y:S01]  /*22260*/  UMOV UR17, UR21 ;  /* 0x0000001500117c82 */ /* 0x000fe20008000000 */
[----:B---3--:R-:W-:-:S06]  /*22270*/  WARPGROUP.ARRIVE ;  /* 0x00000000000079c5 */ /* 0x008fcc0000000000 */
[----:B------:R-:W-:Y:S01]  /*22280*/  QGMMA.64x256x32.F32.E5M2.E5M2 R4, gdesc[UR16], R4, gsb0 ;  /* 0x03e00000100479f3 */ /* 0x000fe20008003804 */
[----:B--2---:R-:W-:Y:S02]  /*22290*/  IMAD.MOV.U32 R146, RZ, RZ, R149 ;  /* 0x000000ffff927224 */ /* 0x004fe400078e0095 */
[----:B----4-:R-:W-:Y:S02]  /*222a0*/  IMAD.MOV.U32 R149, RZ, RZ, R151 ;  /* 0x000000ffff957224 */ /* 0x010fe400078e0097 */
[----:B------:R-:W-:Y:S01]  /*222b0*/  IMAD.MOV.U32 R151, RZ, RZ, R234 ;  /* 0x000000ffff977224 */ /* 0x000fe200078e00ea */
        /* <DEDUP_REMOVED lines=64> */
[----:B0-----:R-:W4:Y:S04]  /*226c0*/  LDL.LU R24, [R1+0x1340] ;  /* 0x0013400001187983 */ /* 0x001f280000300800 */
[----:B------:R-:W4:Y:S04]  /*226d0*/  LDL.LU.64 R8, [R1+0x1338] ;  /* 0x0013380001087983 */ /* 0x000f280000300a00 */
[----:B-1----:R-:W4:Y:S04]  /*226e0*/  LDL.LU R26, [R1+0x208] ;  /* 0x00020800011a7983 */ /* 0x002f280000300800 */
[----:B------:R-:W4:Y:S04]  /*226f0*/  LDL.LU R27, [R1+0x20c] ;  /* 0x00020c00011b7983 */ /* 0x000f280000300800 */
[----:B--2---:R-:W2:Y:S04]  /*22700*/  LDL.LU R28, [R1+0x210] ;  /* 0x00021000011c7983 */ /* 0x004ea80000300800 */
[----:B------:R-:W2:Y:S04]  /*22710*/  LDL.LU R29, [R1+0x214] ;  /* 0x00021400011d7983 */ /* 0x000ea80000300800 */
[----:B---3--:R-:W2:Y:S04]  /*22720*/  LDL.LU R30, [R1+0x218] ;  /* 0x00021800011e7983 */ /* 0x008ea80000300800 */
[----:B------:R-:W2:Y:S04]  /*22730*/  LDL.LU R31, [R1+0x21c] ;  /* 0x00021c00011f7983 */ /* 0x000ea80000300800 */
[----:B----4-:R-:W2:Y:S04]  /*22740*/  LDL.LU R32, [R1+0x220] ;  /* 0x0002200001207983 */ /* 0x010ea80000300800 */
[----:B------:R-:W2:Y:S04]  /*22750*/  LDL.LU R33, [R1+0x224] ;  /* 0x0002240001217983 */ /* 0x000ea80000300800 */
        /* <DEDUP_REMOVED lines=98> */
[----:B------:R-:W3:Y:S04]  /*22d80*/  LDL.LU R23, [R1+0x3b0] ;  /* 0x0003b00001177983 */ /* 0x000ee80000300800 */
[----:B------:R-:W4:Y:S04]  /*22d90*/  LDL.LU R22, [R1+0x3b4] ;  /* 0x0003b40001167983 */ /* 0x000f280000300800 */
[----:B------:R-:W2:Y:S04]  /*22da0*/  LDL.LU R21, [R1+0x3b8] ;  /* 0x0003b80001157983 */ /* 0x000ea80000300800 */
[----:B------:R-:W3:Y:S04]  /*22db0*/  LDL.LU R20, [R1+0x3bc] ;  /* 0x0003bc0001147983 */ /* 0x000ee80000300800 */
[----:B------:R-:W4:Y:S04]  /*22dc0*/  LDL.LU R19, [R1+0x3c0] ;  /* 0x0003c00001137983 */ /* 0x000f280000300800 */
[----:B------:R-:W4:Y:S04]  /*22dd0*/  LDL.LU R18, [R1+0x3c4] ;  /* 0x0003c40001127983 */ /* 0x000f280000300800 */
[----:B------:R-:W4:Y:S04]  /*22de0*/  LDL.LU R17, [R1+0x3c8] ;  /* 0x0003c80001117983 */ /* 0x000f280000300800 */
[----:B------:R-:W4:Y:S04]  /*22df0*/  LDL.LU R16, [R1+0x3cc] ;  /* 0x0003cc0001107983 */ /* 0x000f280000300800 */
[----:B------:R-:W4:Y:S04]  /*22e00*/  LDL.LU R15, [R1+0x3d0] ;  /* 0x0003d000010f7983 */ /* 0x000f280000300800 */
[----:B------:R-:W4:Y:S04]  /*22e10*/  LDL.LU R14, [R1+0x3d4] ;  /* 0x0003d400010e7983 */ /* 0x000f280000300800 */
[----:B------:R-:W4:Y:S04]  /*22e20*/  LDL.LU R13, [R1+0x3d8] ;  /* 0x0003d800010d7983 */ /* 0x000f280000300800 */
[----:B------:R-:W4:Y:S01]  /*22e30*/  LDL.LU R12, [R1+0x3dc] ;  /* 0x0003dc00010c7983 */ /* 0x000f220000300800 */
[----:B------:R-:W-:-:S03]  /*22e40*/  IMAD.MOV.U32 R25, RZ, RZ, R5 ;  /* 0x000000ffff197224 */ /* 0x000fc600078e0005 */
[----:B------:R-:W4:Y:S01]  /*22e50*/  LDL.LU R11, [R1+0x3e0] ;  /* 0x0003e000010b7983 */ /* 0x000f220000300800 */
[----:B------:R-:W-:-:S03]  /*22e60*/  IMAD.MOV.U32 R132, RZ, RZ, R4 ;  /* 0x000000ffff847224 */ /* 0x000fc600078e0004 */
[----:B------:R-:W4:Y:S04]  /*22e70*/  LDL.LU R10, [R1+0x3e4] ;  /* 0x0003e400010a7983 */ /* 0x000f280000300800 */
[----:B------:R-:W4:Y:S04]  /*22e80*/  LDL.LU R7, [R1+0x3e8] ;  /* 0x0003e80001077983 */ /* 0x000f280000300800 */
[----:B------:R-:W4:Y:S04]  /*22e90*/  LDL.LU R6, [R1+0x3ec] ;  /* 0x0003ec0001067983 */ /* 0x000f280000300800 */
[----:B------:R-:W4:Y:S04]  /*22ea0*/  LDL.LU R5, [R1+0x3f0] ;  /* 0x0003f00001057983 */ /* 0x000f280000300800 */
[----:B------:R-:W4:Y:S04]  /*22eb0*/  LDL.LU R4, [R1+0x3f4] ;  /* 0x0003f40001047983 */ /* 0x000f280000300800 */
[----:B------:R-:W2:Y:S04]  /*22ec0*/  LDL.LU R234, [R1+0x1334] ;  /* 0x0013340001ea7983 */ /* 0x000ea80000300800 */
[----:B------:R-:W4:Y:S04]  /*22ed0*/  LDL.LU R3, [R1+0x3f8] ;  /* 0x0003f80001037983 */ /* 0x000f280000300800 */
[----:B------:R-:W4:Y:S04]  /*22ee0*/  LDL.LU R2, [R1+0x3fc] ;  /* 0x0003fc0001027983 */ /* 0x000f280000300800 */
[----:B------:R-:W4:Y:S04]  /*22ef0*/  LDL R133, [R1+0xfb4] ;  /* 0x000fb40001857983 */ /* 0x000f280000100800 */
[----:B------:R-:W3:Y:S04]  /*22f00*/  LDL.LU R143, [R1+0xb90] ;  /* 0x000b9000018f7983 */ /* 0x000ee80000300800 */
[----:B------:R-:W2:Y:S04]  /*22f10*/  LDL.LU R144, [R1+0xb88] ;  /* 0x000b880001907983 */ /* 0x000ea80000300800 */
[----:B------:R-:W4:Y:S01]  /*22f20*/  LDL.LU R145, [R1+0xb80] ;  /* 0x000b800001917983 */ /* 0x000f220000300800 */
[----:B------:R-:W-:-:S02]  /*22f30*/  IMAD.MOV.U32 R147, RZ, RZ, R148 ;  /* 0x000000ffff937224 */ /* 0x000fc400078e0094 */
[----:B------:R-:W-:Y:S02]  /*22f40*/  IMAD.MOV.U32 R148, RZ, RZ, R150 ;  /* 0x000000ffff947224 */ /* 0x000fe400078e0096 */
[----:B------:R-:W-:Y:S02]  /*22f50*/  IMAD.MOV.U32 R150, RZ, RZ, R216 ;  /* 0x000000ffff967224 */ /* 0x000fe400078e00d8 */
[----:B------:R-:W-:Y:S02]  /*22f60*/  IMAD.MOV.U32 R216, RZ, RZ, R233 ;  /* 0x000000ffffd87224 */ /* 0x000fe400078e00e9 */
[----:B------:R-:W0:Y:S02]  /*22f70*/  LDC R233, c[0x0][0x238] ;  /* 0x00008e00ffe97b82 */ /* 0x000e240000000800 */
[----:B0-----:R-:W-:-:S05]  /*22f80*/  IMAD.SHL.U32 R233, R233, 0x40, RZ ;  /* 0x00000040e9e97824 */ /* 0x001fca00078e00ff */
[C---:B------:R-:W-:Y:S02]  /*22f90*/  IADD3 R8, P4, R233.reuse, R8, RZ ;  /* 0x00000008e9087210 */ /* 0x040fe40007f9e0ff */
[C---:B------:R-:W-:Y:S02]  /*22fa0*/  IADD3 R152, P5, R233.reuse, R152, RZ ;  /* 0x00000098e9987210 */ /* 0x040fe40007fbe0ff */
[C---:B---3--:R-:W-:Y:S02]  /*22fb0*/  IADD3 R143, P1, R233.reuse, R143, RZ ;  /* 0x0000008fe98f7210 */ /* 0x048fe40007f3e0ff */
[----:B--2---:R-:W-:-:S03]  /*22fc0*/  IADD3 R144, P2, R233, R144, RZ ;  /* 0x00000090e9907210 */ /* 0x004fc60007f5e0ff */
[----:B------:R-:W-:Y:S01]  /*22fd0*/  STL [R1+0xb90], R143 ;  /* 0x000b908f01007387 */ /* 0x000fe20000100800 */
[----:B----4-:R-:W-:-:S03]  /*22fe0*/  IADD3 R145, P3, R233, R145, RZ ;  /* 0x00000091e9917210 */ /* 0x010fc60007f7e0ff */
[----:B------:R-:W-:Y:S04]  /*22ff0*/  STL [R1+0xb88], R144 ;  /* 0x000b889001007387 */ /* 0x000fe80000100800 */
[----:B------:R0:W-:Y:S04]  /*23000*/  STL [R1+0xb78], R8 ;  /* 0x000b780801007387 */ /* 0x0001e80000100800 */
[----:B0-----:R-:W2:Y:S04]  /*23010*/  LDL.LU R8, [R1+0x1330] ;  /* 0x0013300001087983 */ /* 0x001ea80000300800 */
[----:B------:R0:W-:Y:S04]  /*23020*/  STL [R1+0xb80], R145 ;  /* 0x000b809101007387 */ /* 0x0001e80000100800 */
[----:B------:R1:W-:Y:S04]  /*23030*/  STL [R1+0xb70], R152 ;  /* 0x000b709801007387 */ /* 0x0003e80000100800 */
[----:B------:R-:W3:Y:S04]  /*23040*/  LDL.LU R143, [R1+0xb68] ;  /* 0x000b6800018f7983 */ /* 0x000ee80000300800 */
[----:B------:R-:W4:Y:S04]  /*23050*/  LDL.LU R144, [R1+0xb8c] ;  /* 0x000b8c0001907983 */ /* 0x000f280000300800 */
[----:B0-----:R-:W4:Y:S01]  /*23060*/  LDL.LU R145, [R1+0xb60] ;  /* 0x000b600001917983 */ /* 0x001f220000300800 */
[----:B------:R-:W-:-:S02]  /*23070*/  IADD3 R9, P6, R233, R9, RZ ;  /* 0x00000009e9097210 */ /* 0x000fc40007fde0ff */
[----:B-1----:R-:W-:-:S05]  /*23080*/  SHF.R.S32.HI R152, RZ, 0x1f, R233 ;  /* 0x0000001fff987819 */ /* 0x002fca00000114e9 */
[C---:B--2---:R-:W-:Y:S01]  /*23090*/  IMAD.X R8, R152.reuse, 0x1, R8, P6 ;  /* 0x0000000198087824 */ /* 0x044fe200030e0608 */
[----:B---3--:R-:W-:Y:S01]  /*230a0*/  IADD3 R143, P6, R233, R143, RZ ;  /* 0x0000008fe98f7210 */ /* 0x008fe20007fde0ff */
[----:B----4-:R-:W-:-:S04]  /*230b0*/  IMAD.X R144, R152, 0x1, R144, P1 ;  /* 0x0000000198907824 */ /* 0x010fc800008e0690 */
[----:B------:R0:W-:Y:S01]  /*230c0*/  STL [R1+0xb68], R143 ;  /* 0x000b688f01007387 */ /* 0x0001e20000100800 */
[----:B------:R-:W-:-:S03]  /*230d0*/  IADD3 R145, P1, R233, R145, RZ ;  /* 0x00000091e9917210 */ /* 0x000fc60007f3e0ff */
[----:B------:R1:W-:Y:S04]  /*230e0*/  STL [R1+0xb8c], R144 ;  /* 0x000b8c9001007387 */ /* 0x0003e80000100800 */
[----:B------:R2:W-:Y:S04]  /*230f0*/  STL [R1+0xb60], R145 ;  /* 0x000b609101007387 */ /* 0x0005e80000100800 */
[----:B0-----:R-:W3:Y:S04]  /*23100*/  LDL.LU R143, [R1+0xb84] ;  /* 0x000b8400018f7983 */ /* 0x001ee80000300800 */
[----:B-1----:R-:W4:Y:S04]  /*23110*/  LDL.LU R144, [R1+0xb58] ;  /* 0x000b580001907983 */ /* 0x002f280000300800 */
[----:B--2---:R-:W2:Y:S01]  /*23120*/  LDL.LU R145, [R1+0xb7c] ;  /* 0x000b7c0001917983 */ /* 0x004ea20000300800 */
[----:B---3--:R-:W-:Y:S01]  /*23130*/  IMAD.X R143, R152, 0x1, R143, P2 ;  /* 0x00000001988f7824 */ /* 0x008fe200010e068f */
[----:B----4-:R-:W-:-:S04]  /*23140*/  IADD3 R144, P2, R233, R144, RZ ;  /* 0x00000090e9907210 */ /* 0x010fc80007f5e0ff */
[----:B------:R0:W-:Y:S01]  /*23150*/  STL [R1+0xb84], R143 ;  /* 0x000b848f01007387 */ /* 0x0001e20000100800 */
[----:B--2---:R-:W-:-:S03]  /*23160*/  IMAD.X R145, R152, 0x1, R145, P3 ;  /* 0x0000000198917824 */ /* 0x004fc600018e0691 */
[----:B------:R1:W-:Y:S04]  /*23170*/  STL [R1+0xb58], R144 ;  /* 0x000b589001007387 */ /* 0x0003e80000100800 */
[----:B------:R2:W-:Y:S04]  /*23180*/  STL [R1+0xb7c], R145 ;  /* 0x000b7c9101007387 */ /* 0x0005e80000100800 */
[----:B0-----:R-:W3:Y:S04]  /*23190*/  LDL.LU R143, [R1+0xb50] ;  /* 0x000b5000018f7983 */ /* 0x001ee80000300800 */
[----:B-1----:R-:W4:Y:S04]  /*231a0*/  LDL.LU R144, [R1+0xb74] ;  /* 0x000b740001907983 */ /* 0x002f280000300800 */
[----:B--2---:R-:W2:Y:S01]  /*231b0*/  LDL.LU R145, [R1+0xb48] ;  /* 0x000b480001917983 */ /* 0x004ea20000300800 */
[----:B---3--:R-:W-:Y:S01]  /*231c0*/  IADD3 R143, P3, R233, R143, RZ ;  /* 0x0000008fe98f7210 */ /* 0x008fe20007f7e0ff */
[----:B----4-:R-:W-:-:S04]  /*231d0*/  IMAD.X R144, R152, 0x1, R144, P4 ;  /* 0x0000000198907824 */ /* 0x010fc800020e0690 */
[----:B------:R0:W-:Y:S01]  /*231e0*/  STL [R1+0xb50], R143 ;  /* 0x000b508f01007387 */ /* 0x0001e20000100800 */
[----:B--2---:R-:W-:-:S03]  /*231f0*/  IADD3 R145, P4, R233, R145, RZ ;  /* 0x00000091e9917210 */ /* 0x004fc60007f9e0ff */
        /* <DEDUP_REMOVED lines=185> */
[----:B------:R-:W-:-:S02]  /*23d90*/  VIADD R234, R234, 0x1 ;  /* 0x00000001eaea7836 */ /* 0x000fc40000000000 */
[----:B------:R-:W-:Y:S02]  /*23da0*/  IMAD.MOV.U32 R134, RZ, RZ, R21 ;  /* 0x000000ffff867224 */ /* 0x000fe400078e0015 */
[----:B------:R-:W-:Y:S01]  /*23db0*/  IMAD.MOV.U32 R135, RZ, RZ, R20 ;  /* 0x000000ffff877224 */ /* 0x000fe200078e0014 */
[----:B------:R-:W-:Y:S01]  /*23dc0*/  ISETP.NE.U32.AND P0, PT, R234, R133, PT ;  /* 0x00000085ea00720c */ /* 0x000fe20003f05070 */
[----:B------:R-:W-:Y:S02]  /*23dd0*/  IMAD.MOV.U32 R133, RZ, RZ, R22 ;  /* 0x000000ffff857224 */ /* 0x000fe400078e0016 */
[----:B------:R-:W-:Y:S02]  /*23de0*/  IMAD.MOV.U32 R136, RZ, RZ, R19 ;  /* 0x000000ffff887224 */ /* 0x000fe400078e0013 */
[----:B------:R-:W-:Y:S02]  /*23df0*/  IMAD.MOV.U32 R137, RZ, RZ, R18 ;  /* 0x000000ffff897224 */ /* 0x000fe400078e0012 */
[----:B------:R-:W-:-:S02]  /*23e00*/  IMAD.MOV.U32 R138, RZ, RZ, R17 ;  /* 0x000000ffff8a7224 */ /* 0x000fc400078e0011 */
[----:B------:R-:W-:Y:S02]  /*23e10*/  IMAD.MOV.U32 R139, RZ, RZ, R16 ;  /* 0x000000ffff8b7224 */ /* 0x000fe400078e0010 */
[----:B------:R-:W-:Y:S02]  /*23e20*/  IMAD.MOV.U32 R140, RZ, RZ, R15 ;  /* 0x000000ffff8c7224 */ /* 0x000fe400078e000f */
[----:B------:R-:W-:Y:S02]  /*23e30*/  IMAD.MOV.U32 R141, RZ, RZ, R14 ;  /* 0x000000ffff8d7224 */ /* 0x000fe400078e000e */
[----:B------:R-:W-:Y:S01]  /*23e40*/  IMAD.MOV.U32 R142, RZ, RZ, R13 ;  /* 0x000000ffff8e7224 */ /* 0x000fe200078e000d */
[----:B------:R-:W-:Y:S01]  /*23e50*/  UMOV UR8, UR12 ;  /* 0x0000000c00087c82 */ /* 0x000fe20008000000 */
[----:B------:R-:W-:Y:S01]  /*23e60*/  UMOV UR9, UR13 ;  /* 0x0000000d00097c82 */ /* 0x000fe20008000000 */
[----:B---3--:R-:W-:Y:S01]  /*23e70*/  IMAD.X R143, R152, 0x1, R143, P5 ;  /* 0x00000001988f7824 */ /* 0x008fe200028e068f */
[----:B----4-:R-:W-:-:S04]  /*23e80*/  IADD3 R144, P5, R233, R144, RZ ;  /* 0x00000090e9907210 */ /* 0x010fc80007fbe0ff */
[----:B------:R-:W-:Y:S01]  /*23e90*/  STL [R1+0xa7c], R143 ;  /* 0x000a7c8f01007387 */ /* 0x000fe20000100800 */
[----:B--2---:R-:W-:-:S03]  /*23ea0*/  IMAD.X R145, R152, 0x1, R145, P6 ;  /* 0x0000000198917824 */ /* 0x004fc600030e0691 */
[----:B------:R-:W-:Y:S04]  /*23eb0*/  STL [R1+0xa50], R144 ;  /* 0x000a509001007387 */ /* 0x000fe80000100800 */
[----:B------:R0:W-:Y:S02]  /*23ec0*/  STL [R1+0xa74], R145 ;  /* 0x000a749101007387 */ /* 0x0001e40000100800 */
[----:B0-----:R-:W-:Y:S02]  /*23ed0*/  IMAD.MOV.U32 R145, RZ, RZ, R146 ;  /* 0x000000ffff917224 */ /* 0x001fe400078e0092 */
[----:B------:R-:W-:Y:S02]  /*23ee0*/  IMAD.MOV.U32 R146, RZ, RZ, R147 ;  /* 0x000000ffff927224 */ /* 0x000fe400078e0093 */
[----:B------:R-:W-:-:S02]  /*23ef0*/  IMAD.MOV.U32 R147, RZ, RZ, R148 ;  /* 0x000000ffff937224 */ /* 0x000fc400078e0094 */
[----:B------:R-:W-:Y:S02]  /*23f00*/  IMAD.MOV.U32 R148, RZ, RZ, R149 ;  /* 0x000000ffff947224 */ /* 0x000fe400078e0095 */
[----:B------:R-:W-:Y:S02]  /*23f10*/  IMAD.MOV.U32 R149, RZ, RZ, R150 ;  /* 0x000000ffff957224 */ /* 0x000fe400078e0096 */
[----:B------:R-:W-:Y:S02]  /*23f20*/  IMAD.MOV.U32 R150, RZ, RZ, R151 ;  /* 0x000000ffff967224 */ /* 0x000fe400078e0097 */
[----:B------:R-:W-:-:S05]  /*23f30*/  IMAD.MOV.U32 R151, RZ, RZ, R217 ;  /* 0x000000ffff977224 */ /* 0x000fca00078e00d9 */
[----:B------:R-:W-:Y:S04]  /*23f40*/  STL.64 [R1+0x1328], R150 ;  /* 0x0013289601007387 */ /* 0x000fe80000100a00 */
[----:B------:R0:W-:Y:S04]  /*23f50*/  STL.64 [R1+0x1320], R148 ;  /* 0x0013209401007387 */ /* 0x0001e80000100a00 */
[----:B------:R1:W-:Y:S01]  /*23f60*/  STL.64 [R1+0x1318], R146 ;  /* 0x0013189201007387 */ /* 0x0003e20000100a00 */
[----:B------:R-:W-:-:S03]  /*23f70*/  IMAD.MOV.U32 R143, RZ, RZ, R12 ;  /* 0x000000ffff8f7224 */ /* 0x000fc600078e000c */
[----:B------:R2:W-:Y:S01]  /*23f80*/  STL [R1+0x1314], R145 ;  /* 0x0013149101007387 */ /* 0x0005e20000100800 */
[----:B------:R-:W-:-:S03]  /*23f90*/  IMAD.MOV.U32 R144, RZ, RZ, R11 ;  /* 0x000000ffff907224 */ /* 0x000fc600078e000b */
[----:B------:R3:W-:Y:S01]  /*23fa0*/  STL [R1+0x1310], R24 ;  /* 0x0013101801007387 */ /* 0x0007e20000100800 */
[----:B0-----:R-:W-:Y:S02]  /*23fb0*/  IMAD.MOV.U32 R148, RZ, RZ, R5 ;  /* 0x000000ffff947224 */ /* 0x001fe400078e0005 */
[----:B------:R-:W-:Y:S01]  /*23fc0*/  IMAD.MOV.U32 R149, RZ, RZ, R4 ;  /* 0x000000ffff957224 */ /* 0x000fe200078e0004 */
[----:B------:R-:W4:Y:S01]  /*23fd0*/  LDL.LU R217, [R1+0x6b0] ;  /* 0x0006b00001d97983 */ /* 0x000f220000300800 */
[----:B-1----:R-:W-:Y:S02]  /*23fe0*/  IMAD.MOV.U32 R146, RZ, RZ, R7 ;  /* 0x000000ffff927224 */ /* 0x002fe400078e0007 */
[----:B--2---:R-:W-:Y:S02]  /*23ff0*/  IMAD.MOV.U32 R145, RZ, RZ, R10 ;  /* 0x000000ffff917224 */ /* 0x004fe400078e000a */
[----:B------:R-:W-:Y:S02]  /*24000*/  IMAD.MOV.U32 R147, RZ, RZ, R6 ;  /* 0x000000ffff937224 */ /* 0x000fe400078e0006 */
[----:B---3--:R-:W-:-:S02]  /*24010*/  IMAD.MOV.U32 R24, RZ, RZ, R132 ;  /* 0x000000ffff187224 */ /* 0x008fc400078e0084 */
[----:B------:R-:W-:Y:S02]  /*24020*/  IMAD.MOV.U32 R132, RZ, RZ, R23 ;  /* 0x000000ffff847224 */ /* 0x000fe400078e0017 */
[----:B------:R-:W-:Y:S02]  /*24030*/  IMAD.MOV.U32 R150, RZ, RZ, R3 ;  /* 0x000000ffff967224 */ /* 0x000fe400078e0003 */
[----:B------:R-:W-:-:S06]  /*24040*/  IMAD.MOV.U32 R151, RZ, RZ, R2 ;  /* 0x000000ffff977224 */ /* 0x000fcc00078e0002 */
[----:B------:R-:W-:-:S06]  /*24050*/  WARPGROUP.ARRIVE ;  /* 0x00000000000079c5 */ /* 0x000fcc0000000000 */
        /* <DEDUP_REMOVED lines=67> */
[----:B------:R-:W3:Y:S04]  /*24490*/  LDL.LU.64 R148, [R1+0x1320] ;  /* 0x0013200001947983 */ /* 0x000ee80000300a00 */
[----:B------:R-:W4:Y:S04]  /*244a0*/  LDL.LU.64 R146, [R1+0x1318] ;  /* 0x0013180001927983 */ /* 0x000f280000300a00 */
[----:B------:R-:W2:Y:S04]  /*244b0*/  LDL.LU R145, [R1+0x1314] ;  /* 0x0013140001917983 */ /* 0x000ea80000300800 */
[----:B------:R-:W3:Y:S04]  /*244c0*/  LDL.LU R24, [R1+0x1310] ;  /* 0x0013100001187983 */ /* 0x000ee80000300800 */
[----:B------:R-:W4:Y:S04]  /*244d0*/  LDL.LU R143, [R1+0xa48] ;  /* 0x000a4800018f7983 */ /* 0x000f280000300800 */
[----:B------:R-:W2:Y:S01]  /*244e0*/  LDL.LU R144, [R1+0xa6c] ;  /* 0x000a6c0001907983 */ /* 0x000ea20000300800 */
[----:B----4-:R-:W-:Y:S01]  /*244f0*/  IADD3 R143, P6, R233, R143, RZ ;  /* 0x0000008fe98f7210 */ /* 0x010fe20007fde0ff */
[----:B--2---:R-:W-:-:S04]  /*24500*/  IMAD.X R144, R152, 0x1, R144, P1 ;  /* 0x0000000198907824 */ /* 0x004fc800008e0690 */
[----:B------:R0:W-:Y:S04]  /*24510*/  STL [R1+0xa48], R143 ;  /* 0x000a488f01007387 */ /* 0x0001e80000100800 */
[----:B------:R1:W-:Y:S04]  /*24520*/  STL [R1+0xa6c], R144 ;  /* 0x000a6c9001007387 */ /* 0x0003e80000100800 */
[----:B0-----:R-:W2:Y:S04]  /*24530*/  LDL.LU R143, [R1+0xa40] ;  /* 0x000a4000018f7983 */ /* 0x001ea80000300800 */
[----:B-1----:R-:W4:Y:S01]  /*24540*/  LDL.LU R144, [R1+0xa64] ;  /* 0x000a640001907983 */ /* 0x002f220000300800 */
[----:B--2---:R-:W-:Y:S01]  /*24550*/  IADD3 R143, P1, R233, R143, RZ ;  /* 0x0000008fe98f7210 */ /* 0x004fe20007f3e0ff */
[----:B----4-:R-:W-:-:S04]  /*24560*/  IMAD.X R144, R152, 0x1, R144, P2 ;  /* 0x0000000198907824 */ /* 0x010fc800010e0690 */
        /* <DEDUP_REMOVED lines=22> */
[----:B---3--:R-:W-:Y:S01]  /*246d0*/  IMAD.MOV.U32 R2, RZ, RZ, R24 ;  /* 0x000000ffff027224 */ /* 0x008fe200078e0018 */
[----:B--2---:R-:W-:Y:S01]  /*246e0*/  IADD3 R143, P5, R233, R143, RZ ;  /* 0x0000008fe98f7210 */ /* 0x004fe20007fbe0ff */
[----:B----4-:R-:W-:-:S04]  /*246f0*/  IMAD.X R144, R152, 0x1, R144, P6 ;  /* 0x0000000198907824 */ /* 0x010fc800030e0690 */
[----:B------:R0:W-:Y:S04]  /*24700*/  STL [R1+0xa20], R143 ;  /* 0x000a208f01007387 */ /* 0x0001e80000100800 */
[----:B------:R1:W-:Y:S04]  /*24710*/  STL [R1+0xa44], R144 ;  /* 0x000a449001007387 */ /* 0x0003e80000100800 */
[----:B------:R-:W2:Y:S04]  /*24720*/  LDL.LU R188, [R1+0xa18] ;  /* 0x000a180001bc7983 */ /* 0x000ea80000300800 */
[----:B------:R-:W3:Y:S04]  /*24730*/  LDL.LU.64 R24, [R1] ;  /* 0x0000000001187983 */ /* 0x000ee80000300a00 */
        /* <DEDUP_REMOVED lines=55> */
[----:B------:R-:W-:-:S03]  /*24ab0*/  IMAD.MOV.U32 R194, RZ, RZ, R145 ;  /* 0x000000ffffc27224 */ /* 0x000fc600078e0091 */
[----:B------:R-:W3:Y:S01]  /*24ac0*/  LDL.LU.64 R136, [R1+0x1c0] ;  /* 0x0001c00001887983 */ /* 0x000ee20000300a00 */
[----:B------:R-:W-:-:S03]  /*24ad0*/  IMAD.MOV.U32 R193, RZ, RZ, R146 ;  /* 0x000000ffffc17224 */ /* 0x000fc600078e0092 */
[----:B------:R-:W3:Y:S01]  /*24ae0*/  LDL.LU.64 R138, [R1+0x1c8] ;  /* 0x0001c800018a7983 */ /* 0x000ee20000300a00 */
[----:B------:R-:W-:-:S03]  /*24af0*/  IMAD.MOV.U32 R192, RZ, RZ, R147 ;  /* 0x000000ffffc07224 */ /* 0x000fc600078e0093 */
[----:B------:R-:W3:Y:S01]  /*24b00*/  LDL.LU.64 R140, [R1+0x1d0] ;  /* 0x0001d000018c7983 */ /* 0x000ee20000300a00 */
[----:B------:R-:W-:-:S03]  /*24b10*/  IMAD.MOV.U32 R3, RZ, RZ, R148 ;  /* 0x000000ffff037224 */ /* 0x000fc600078e0094 */
[----:B0-----:R-:W3:Y:S01]  /*24b20*/  LDL.LU.64 R142, [R1+0x1d8] ;  /* 0x0001d800018e7983 */ /* 0x001ee20000300a00 */
[----:B------:R-:W-:-:S03]  /*24b30*/  IMAD.MOV.U32 R191, RZ, RZ, R149 ;  /* 0x000000ffffbf7224 */ /* 0x000fc600078e0095 */
[----:B-1----:R-:W3:Y:S01]  /*24b40*/  LDL.LU.64 R144, [R1+0x1e0] ;  /* 0x0001e00001907983 */ /* 0x002ee20000300a00 */
[----:B------:R-:W-:Y:S02]  /*24b50*/  IMAD.MOV.U32 R190, RZ, RZ, R150 ;  /* 0x000000ffffbe7224 */ /* 0x000fe400078e0096 */
[----:B------:R-:W-:Y:S01]  /*24b60*/  IMAD.MOV.U32 R189, RZ, RZ, R151 ;  /* 0x000000ffffbd7224 */ /* 0x000fe200078e0097 */
[----:B------:R-:W3:Y:S04]  /*24b70*/  LDL.LU.64 R146, [R1+0x1e8] ;  /* 0x0001e80001927983 */ /* 0x000ee80000300a00 */
[----:B------:R-:W3:Y:S04]  /*24b80*/  LDL.LU.64 R148, [R1+0x1f0] ;  /* 0x0001f00001947983 */ /* 0x000ee80000300a00 */
[----:B------:R-:W3:Y:S01]  /*24b90*/  LDL.LU.64 R150, [R1+0x1f8] ;  /* 0x0001f80001967983 */ /* 0x000ee20000300a00 */
[----:B--2---:R-:W-:-:S05]  /*24ba0*/  IADD3 R188, P6, R233, R188, RZ ;  /* 0x000000bce9bc7210 */ /* 0x004fca0007fde0ff */
[----:B------:R0:W-:Y:S04]  /*24bb0*/  STL [R1+0xa18], R188 ;  /* 0x000a18bc01007387 */ /* 0x0001e80000100800 */
[----:B0-----:R-:W2:Y:S02]  /*24bc0*/  LDL.LU R188, [R1+0xa3c] ;  /* 0x000a3c0001bc7983 */ /* 0x001ea40000300800 */
[----:B--2---:R-:W-:-:S05]  /*24bd0*/  IMAD.X R188, R152, 0x1, R188, P1 ;  /* 0x0000000198bc7824 */ /* 0x004fca00008e06bc */
[----:B------:R0:W-:Y:S04]  /*24be0*/  STL [R1+0xa3c], R188 ;  /* 0x000a3cbc01007387 */ /* 0x0001e80000100800 */
[----:B0-----:R-:W2:Y:S02]  /*24bf0*/  LDL.LU R188, [R1+0xa10] ;  /* 0x000a100001bc7983 */ /* 0x001ea40000300800 */
        /* <DEDUP_REMOVED lines=37> */
[----:B------:R0:W-:Y:S02]  /*24e50*/  STL [R1+0x9e0], R188 ;  /* 0x0009e0bc01007387 */ /* 0x0001e40000100800 */
[----:B0-----:R-:W-:Y:S02]  /*24e60*/  IMAD.MOV.U32 R188, RZ, RZ, R189 ;  /* 0x000000ffffbc7224 */ /* 0x001fe400078e00bd */
[----:B------:R-:W-:Y:S02]  /*24e70*/  IMAD.MOV.U32 R189, RZ, RZ, R190 ;  /* 0x000000ffffbd7224 */ /* 0x000fe400078e00be */
[----:B------:R-:W-:Y:S02]  /*24e80*/  IMAD.MOV.U32 R190, RZ, RZ, R191 ;  /* 0x000000ffffbe7224 */ /* 0x000fe400078e00bf */
[----:B------:R-:W-:Y:S02]  /*24e90*/  IMAD.MOV.U32 R191, RZ, RZ, R192 ;  /* 0x000000ffffbf7224 */ /* 0x000fe400078e00c0 */
[----:B------:R-:W-:-:S02]  /*24ea0*/  IMAD.MOV.U32 R192, RZ, RZ, R193 ;  /* 0x000000ffffc07224 */ /* 0x000fc400078e00c1 */
[----:B------:R-:W-:Y:S02]  /*24eb0*/  IMAD.MOV.U32 R193, RZ, RZ, R194 ;  /* 0x000000ffffc17224 */ /* 0x000fe400078e00c2 */
[----:B------:R-:W-:Y:S02]  /*24ec0*/  IMAD.X R188, R152, 0x1, R188, P2 ;  /* 0x0000000198bc7824 */ /* 0x000fe400010e06bc */
[----:B------:R-:W-:Y:S02]  /*24ed0*/  IMAD.MOV.U32 R194, RZ, RZ, R2 ;  /* 0x000000ffffc27224 */ /* 0x000fe400078e0002 */
[----:B------:R-:W-:Y:S02]  /*24ee0*/  IMAD.MOV.U32 R2, RZ, RZ, R222 ;  /* 0x000000ffff027224 */ /* 0x000fe400078e00de */
[----:B------:R-:W-:Y:S02]  /*24ef0*/  IMAD.MOV.U32 R222, RZ, RZ, R220 ;  /* 0x000000ffffde7224 */ /* 0x000fe400078e00dc */
[----:B------:R-:W2:Y:S04]  /*24f00*/  LDL.LU R220, [R1+0x634] ;  /* 0x0006340001dc7983 */ /* 0x000ea80000300800 */
[----:B------:R0:W-:Y:S04]  /*24f10*/  STL [R1+0xa04], R188 ;  /* 0x000a04bc01007387 */ /* 0x0001e80000100800 */
[----:B0-----:R-:W4:Y:S02]  /*24f20*/  LDL.LU R188, [R1+0x9d8] ;  /* 0x0009d80001bc7983 */ /* 0x001f240000300800 */
[----:B----4-:R-:W-:-:S05]  /*24f30*/  IADD3 R188, P2, R233, R188, RZ ;  /* 0x000000bce9bc7210 */ /* 0x010fca0007f5e0ff */
[----:B------:R0:W-:Y:S04]  /*24f40*/  STL [R1+0x9d8], R188 ;  /* 0x0009d8bc01007387 */ /* 0x0001e80000100800 */
[----:B0-----:R-:W4:Y:S02]  /*24f50*/  LDL.LU R188, [R1+0x9fc] ;  /* 0x0009fc0001bc7983 */ /* 0x001f240000300800 */
[----:B----4-:R-:W-:-:S05]  /*24f60*/  IMAD.X R188, R152, 0x1, R188, P3 ;  /* 0x0000000198bc7824 */ /* 0x010fca00018e06bc */
        /* <DEDUP_REMOVED lines=44> */
[----:B----4-:R-:W-:-:S05]  /*25230*/  IADD3 R188, P4, R188, UR34, RZ ;  /* 0x00000022bcbc7c10 */ /* 0x010fca000ff9e0ff */
        /* <DEDUP_REMOVED lines=32> */
[----:B----4-:R-:W-:-:S05]  /*25440*/  IADD3.X R188, R188, UR5, RZ, P4, !PT ;  /* 0x00000005bcbc7c10 */ /* 0x010fca000a7fe4ff */
        /* <DEDUP_REMOVED lines=418> */
[----:B0-----:R-:W4:Y:S01]  /*26e70*/  LDL.LU R188, [R1+0xd98] ;  /* 0x000d980001bc7983 */ /* 0x001f220000300800 */
[----:B---3--:R-:W-:Y:S01]  /*26e80*/  WARPGROUP.ARRIVE ;  /* 0x00000000000079c5 */ /* 0x008fe20000000000 */
[----:B------:R-:W-:Y:S01]  /*26e90*/  UMOV UR26, UR22 ;  /* 0x00000016001a7c82 */ /* 0x000fe20008000000 */
[----:B------:R-:W-:-:S04]  /*26ea0*/  UMOV UR27, UR23 ;  /* 0x00000017001b7c82 */ /* 0x000fc80008000000 */
[----:B------:R-:W-:Y:S01]  /*26eb0*/  QGMMA.64x256x32.F32.E5M2.E5M2 R24, gdesc[UR24], R24, gsb0 ;  /* 0x03e00000181879f3 */ /* 0x000fe20008003818 */
[----:B----4-:R-:W-:-:S05]  /*26ec0*/  IADD3.X R188, R188, UR5, RZ, P2, !PT ;  /* 0x00000005bcbc7c10 */ /* 0x010fca00097fe4ff */
[----:B------:R0:W-:Y:S04]  /*26ed0*/  STL [R1+0xd98], R188 ;  /* 0x000d98bc01007387 */ /* 0x0001e80000100800 */
[----:B0-----:R-:W3:Y:S01]  /*26ee0*/  LDL.LU R188, [R1+0xd6c] ;  /* 0x000d6c0001bc7983 */ /* 0x001ee20000300800 */
[----:B------:R-:W-:Y:S02]  /*26ef0*/  WARPGROUP.DEPBAR.LE gsb0, 0x0 ;  /* 0x00008000000079c5 */ /* 0x000fe40000010000 */
[----:B------:R-:W-:Y:S01]  /*26f00*/  WARPGROUP.ARRIVE ;  /* 0x00000000000079c5 */ /* 0x000fe20000000000 */
[----:B------:R-:W-:Y:S01]  /*26f10*/  UMOV UR30, UR14 ;  /* 0x0000000e001e7c82 */ /* 0x000fe20008000000 */
[----:B------:R-:W-:-:S13]  /*26f20*/  UMOV UR31, UR15 ;  /* 0x0000000f001f7c82 */ /* 0x000fda0008000000 */
[----:B------:R-:W-:Y:S01]  /*26f30*/  QGMMA.64x256x32.F32.E5M2.E5M2 R24, gdesc[UR28], R24, gsb0 ;  /* 0x03e000001c1879f3 */ /* 0x000fe20008003818 */
[----:B---3--:R-:W-:-:S05]  /*26f40*/  IADD3 R188, P2, R188, UR34, RZ ;  /* 0x00000022bcbc7c10 */ /* 0x008fca000ff5e0ff */
[----:B------:R0:W-:Y:S04]  /*26f50*/  STL [R1+0xd6c], R188 ;  /* 0x000d6cbc01007387 */ /* 0x0001e80000100800 */
[----:B0-----:R-:W3:Y:S01]  /*26f60*/  LDL.LU R188, [R1+0xd90] ;  /* 0x000d900001bc7983 */ /* 0x001ee20000300800 */
[----:B------:R-:W-:Y:S02]  /*26f70*/  WARPGROUP.DEPBAR.LE gsb0, 0x0 ;  /* 0x00008000000079c5 */ /* 0x000fe40000010000 */
[----:B---3--:R-:W-:-:S05]  /*26f80*/  IADD3.X R188, R188, UR5, RZ, P3, !PT ;  /* 0x00000005bcbc7c10 */ /* 0x008fca0009ffe4ff */
[----:B------:R-:W-:Y:S04]  /*26f90*/  STL [R1+0xd90], R188 ;  /* 0x000d90bc01007387 */ /* 0x000fe80000100800 */
[----:B------:R-:W-:Y:S04]  /*26fa0*/  STL.64 [R1], R24 ;  /* 0x0000001801007387 */ /* 0x000fe80000100a00 */
        /* <DEDUP_REMOVED lines=63> */
[----:B0-----:R-:W3:Y:S04]  /*273a0*/  LDL.LU.64 R150, [R1+0x1308] ;  /* 0x0013080001967983 */ /* 0x001ee80000300a00 */
[----:B------:R-:W4:Y:S04]  /*273b0*/  LDL.LU.64 R148, [R1+0x1300] ;  /* 0x0013000001947983 */ /* 0x000f280000300a00 */
[----:B------:R-:W2:Y:S04]  /*273c0*/  LDL.LU.64 R146, [R1+0x12f8] ;  /* 0x0012f80001927983 */ /* 0x000ea80000300a00 */
[----:B------:R-:W3:Y:S04]  /*273d0*/  LDL.LU.64 R144, [R1+0x12f0] ;  /* 0x0012f00001907983 */ /* 0x000ee80000300a00 */
[----:B------:R-:W4:Y:S04]  /*273e0*/  LDL.LU.64 R142, [R1+0x12e8] ;  /* 0x0012e800018e7983 */ /* 0x000f280000300a00 */
[----:B------:R-:W2:Y:S04]  /*273f0*/  LDL.LU.64 R140, [R1+0x12e0] ;  /* 0x0012e000018c7983 */ /* 0x000ea80000300a00 */
[----:B------:R-:W3:Y:S04]  /*27400*/  LDL.LU.64 R138, [R1+0x12d8] ;  /* 0x0012d800018a7983 */ /* 0x000ee80000300a00 */
[----:B------:R-:W4:Y:S04]  /*27410*/  LDL.LU.64 R136, [R1+0x12d0] ;  /* 0x0012d00001887983 */ /* 0x000f280000300a00 */
[----:B------:R-:W2:Y:S04]  /*27420*/  LDL.LU.64 R134, [R1+0x12c8] ;  /* 0x0012c80001867983 */ /* 0x000ea80000300a00 */
[----:B------:R-:W3:Y:S04]  /*27430*/  LDL.LU.64 R132, [R1+0x12c0] ;  /* 0x0012c00001847983 */ /* 0x000ee80000300a00 */
[----:B------:R-:W4:Y:S04]  /*27440*/  LDL.LU.64 R130, [R1+0x12b8] ;  /* 0x0012b80001827983 */ /* 0x000f280000300a00 */
        /* <DEDUP_REMOVED lines=52> */
[----:B------:R-:W4:Y:S01]  /*27790*/  LDL.LU.64 R24, [R1+0x1110] ;  /* 0x0011100001187983 */ /* 0x000f220000300a00 */
[----:B------:R-:W-:-:S02]  /*277a0*/  IMAD.MOV.U32 R188, RZ, RZ, R189 ;  /* 0x000000ffffbc7224 */ /* 0x000fc400078e00bd */
[----:B------:R-:W-:Y:S02]  /*277b0*/  IMAD.MOV.U32 R189, RZ, RZ, R190 ;  /* 0x000000ffffbd7224 */ /* 0x000fe400078e00be */
[----:B------:R-:W-:Y:S02]  /*277c0*/  IMAD.MOV.U32 R190, RZ, RZ, R191 ;  /* 0x000000ffffbe7224 */ /* 0x000fe400078e00bf */
[----:B------:R-:W-:Y:S02]  /*277d0*/  IMAD.MOV.U32 R191, RZ, RZ, R192 ;  /* 0x000000ffffbf7224 */ /* 0x000fe400078e00c0 */
[----:B------:R-:W-:Y:S02]  /*277e0*/  IMAD.MOV.U32 R192, RZ, RZ, R193 ;  /* 0x000000ffffc07224 */ /* 0x000fe400078e00c1 */
[----:B------:R-:W-:Y:S02]  /*277f0*/  IMAD.MOV.U32 R193, RZ, RZ, R194 ;  /* 0x000000ffffc17224 */ /* 0x000fe400078e00c2 */
[----:B------:R-:W-:-:S02]  /*27800*/  IMAD.MOV.U32 R194, RZ, RZ, R2 ;  /* 0x000000ffffc27224 */ /* 0x000fc400078e0002 */
[----:B------:R-:W-:Y:S01]  /*27810*/  IMAD.MOV.U32 R2, RZ, RZ, R217 ;  /* 0x000000ffff027224 */ /* 0x000fe200078e00d9 */
[----:B--2---:R-:W-:Y:S02]  /*27820*/  IADD3.X R134, R134, UR5, RZ, P2, !PT ;  /* 0x0000000586867c10 */ /* 0x004fe400097fe4ff */
[----:B---3--:R-:W-:Y:S02]  /*27830*/  IADD3.X R132, R132, UR5, RZ, P1, !PT ;  /* 0x0000000584847c10 */ /* 0x008fe40008ffe4ff */
[----:B----4-:R-:W-:Y:S02]  /*27840*/  IADD3.X R130, R130, UR5, RZ, P6, !PT ;  /* 0x0000000582827c10 */ /* 0x010fe4000b7fe4ff */
[----:B------:R-:W-:Y:S02]  /*27850*/  IADD3.X R128, R128, UR5, RZ, P5, !PT ;  /* 0x0000000580807c10 */ /* 0x000fe4000affe4ff */
[----:B------:R-:W-:Y:S02]  /*27860*/  IADD3.X R126, R126, UR5, RZ, P4, !PT ;  /* 0x000000057e7e7c10 */ /* 0x000fe4000a7fe4ff */
[----:B------:R-:W-:-:S02]  /*27870*/  IADD3 R125, P3, R125, UR34, RZ ;  /* 0x000000227d7d7c10 */ /* 0x000fc4000ff7e0ff */
[----:B------:R-:W-:-:S03]  /*27880*/  IADD3 R127, P4, R127, UR34, RZ ;  /* 0x000000227f7f7c10 */ /* 0x000fc6000ff9e0ff */
[----:B------:R0:W-:Y:S01]  /*27890*/  STL [R1+0xd64], R125 ;  /* 0x000d647d01007387 */ /* 0x0001e20000100800 */
[----:B------:R-:W-:Y:S02]  /*278a0*/  IADD3 R129, P5, R129, UR34, RZ ;  /* 0x0000002281817c10 */ /* 0x000fe4000ffbe0ff */
[----:B------:R-:W-:Y:S01]  /*278b0*/  IADD3 R131, P6, R131, UR34, RZ ;  /* 0x0000002283837c10 */ /* 0x000fe2000ffde0ff */
[----:B0-----:R-:W2:Y:S04]  /*278c0*/  LDL.LU R125, [R1+0x1108] ;  /* 0x00110800017d7983 */ /* 0x001ea80000300800 */
[----:B------:R0:W-:Y:S01]  /*278d0*/  STL [R1+0xd88], R126 ;  /* 0x000d887e01007387 */ /* 0x0001e20000100800 */
[----:B------:R-:W-:-:S03]  /*278e0*/  IADD3 R133, P1, R133, UR34, RZ ;  /* 0x0000002285857c10 */ /* 0x000fc6000ff3e0ff */
[----:B0-----:R-:W2:Y:S04]  /*278f0*/  LDL.LU R126, [R1+0x1104] ;  /* 0x00110400017e7983 */ /* 0x001ea80000300800 */
[----:B------:R0:W-:Y:S04]  /*27900*/  STL [R1+0xd5c], R127 ;  /* 0x000d5c7f01007387 */ /* 0x0001e80000100800 */
[----:B0-----:R-:W2:Y:S04]  /*27910*/  LDL.LU R127, [R1+0x1100] ;  /* 0x00110000017f7983 */ /* 0x001ea80000300800 */
[----:B------:R0:W-:Y:S01]  /*27920*/  STL [R1+0xd80], R128 ;  /* 0x000d808001007387 */ /* 0x0001e20000100800 */
[----:B------:R-:W-:-:S03]  /*27930*/  IADD3 R135, P2, R135, UR34, RZ ;  /* 0x0000002287877c10 */ /* 0x000fc6000ff5e0ff */
[----:B0-----:R-:W2:Y:S04]  /*27940*/  LDL.LU R128, [R1+0x10fc] ;  /* 0x0010fc0001807983 */ /* 0x001ea80000300800 */
[----:B------:R0:W-:Y:S01]  /*27950*/  STL [R1+0xd54], R129 ;  /* 0x000d548101007387 */ /* 0x0001e20000100800 */
[----:B------:R-:W-:-:S03]  /*27960*/  IADD3.X R136, R136, UR5, RZ, P3, !PT ;  /* 0x0000000588887c10 */ /* 0x000fc60009ffe4ff */
        /* <DEDUP_REMOVED lines=49> */
[----:B------:R0:W-:Y:S04]  /*27c80*/  STL [R1+0xd38], R146 ;  /* 0x000d389201007387 */ /* 0x0001e80000100800 */
        /* <DEDUP_REMOVED lines=11> */
[----:B------:R-:W3:Y:S04]  /*27d40*/  LDL.LU R217, [R1+0x62c] ;  /* 0x00062c0001d97983 */ /* 0x000ee80000300800 */
        /* <DEDUP_REMOVED lines=503> */
[----:B------:R-:W-:Y:S02]  /*29cc0*/  IADD3.X R189, R189, UR5, RZ, P6, !PT ;  /* 0x00000005bdbd7c10 */ /* 0x000fe4000b7fe4ff */
[----:B----4-:R-:W-:Y:S02]  /*29cd0*/  IADD3.X R188, R188, UR5, RZ, P5, !PT ;  /* 0x00000005bcbc7c10 */ /* 0x010fe4000affe4ff */
[----:B------:R-:W-:-:S03]  /*29ce0*/  IADD3 R213, P5, R213, UR34, RZ ;  /* 0x00000022d5d57c10 */ /* 0x000fc6000ffbe0ff */
[----:B------:R-:W-:Y:S04]  /*29cf0*/  STL [R1+0x868], R188 ;  /* 0x000868bc01007387 */ /* 0x000fe80000100800 */
[----:B------:R0:W-:Y:S04]  /*29d00*/  STL [R1+0x83c], R213 ;  /* 0x00083cd501007387 */ /* 0x0001e80000100800 */
[----:B0-----:R-:W4:Y:S04]  /*29d10*/  LDL.LU R213, [R1+0x109c] ;  /* 0x00109c0001d57983 */ /* 0x001f280000300800 */
[----:B------:R0:W-:Y:S02]  /*29d20*/  STL [R1+0x860], R189 ;  /* 0x000860bd01007387 */ /* 0x0001e40000100800 */
[----:B0-----:R-:W-:-:S02]  /*29d30*/  IMAD.MOV.U32 R189, RZ, RZ, R190 ;  /* 0x000000ffffbd7224 */ /* 0x001fc400078e00be */
[----:B------:R-:W-:Y:S02]  /*29d40*/  IMAD.MOV.U32 R190, RZ, RZ, R191 ;  /* 0x000000ffffbe7224 */ /* 0x000fe400078e00bf */
[----:B------:R-:W-:Y:S02]  /*29d50*/  IMAD.MOV.U32 R191, RZ, RZ, R192 ;  /* 0x000000ffffbf7224 */ /* 0x000fe400078e00c0 */
[----:B------:R-:W-:Y:S02]  /*29d60*/  IMAD.MOV.U32 R192, RZ, RZ, R193 ;  /* 0x000000ffffc07224 */ /* 0x000fe400078e00c1 */
[----:B------:R-:W-:Y:S01]  /*29d70*/  IMAD.MOV.U32 R193, RZ, RZ, R194 ;  /* 0x000000ffffc17224 */ /* 0x000fe200078e00c2 */
[----:B------:R-:W-:Y:S01]  /*29d80*/  IADD3 R189, P6, R189, UR34, RZ ;  /* 0x00000022bdbd7c10 */ /* 0x000fe2000ffde0ff */
[----:B------:R-:W-:Y:S02]  /*29d90*/  IMAD.MOV.U32 R194, RZ, RZ, R2 ;  /* 0x000000ffffc27224 */ /* 0x000fe400078e0002 */
[----:B----4-:R-:W-:-:S02]  /*29da0*/  IMAD.MOV.U32 R2, RZ, RZ, R213 ;  /* 0x000000ffff027224 */ /* 0x010fc400078e00d5 */
[----:B------:R-:W4:Y:S04]  /*29db0*/  LDL.LU R213, [R1+0x648] ;  /* 0x0006480001d57983 */ /* 0x000f280000300800 */
[----:B------:R0:W-:Y:S04]  /*29dc0*/  STL [R1+0x834], R189 ;  /* 0x000834bd01007387 */ /* 0x0001e80000100800 */
[----:B0-----:R-:W2:Y:S02]  /*29dd0*/  LDL.LU R189, [R1+0x858] ;  /* 0x0008580001bd7983 */ /* 0x001ea40000300800 */
[----:B--2---:R-:W-:-:S05]  /*29de0*/  IADD3.X R189, R189, UR5, RZ, P1, !PT ;  /* 0x00000005bdbd7c10 */ /* 0x004fca0008ffe4ff */
[----:B------:R0:W-:Y:S04]  /*29df0*/  STL [R1+0x858], R189 ;  /* 0x000858bd01007387 */ /* 0x0001e80000100800 */
[----:B0-----:R-:W2:Y:S02]  /*29e00*/  LDL.LU R189, [R1+0x82c] ;  /* 0x00082c0001bd7983 */ /* 0x001ea40000300800 */
[----:B--2---:R-:W-:-:S05]  /*29e10*/  IADD3 R189, P1, R189, UR34, RZ ;  /* 0x00000022bdbd7c10 */ /* 0x004fca000ff3e0ff */
        /* <DEDUP_REMOVED lines=56> */
[----:B--2---:R-:W-:Y:S02]  /*2a1a0*/  IADD3.X R189, R189, UR5, RZ, P5, !PT ;  /* 0x00000005bdbd7c10 */ /* 0x004fe4000affe4ff */
[----:B------:R-:W-:-:S03]  /*2a1b0*/  IADD3 R238, P5, R238, UR34, RZ ;  /* 0x00000022eeee7c10 */ /* 0x000fc6000ffbe0ff */
[----:B------:R-:W-:Y:S04]  /*2a1c0*/  STL [R1+0x808], R189 ;  /* 0x000808bd01007387 */ /* 0x000fe80000100800 */
[----:B------:R0:W-:Y:S04]  /*2a1d0*/  STL [R1+0x7dc], R238 ;  /* 0x0007dcee01007387 */ /* 0x0001e80000100800 */
[----:B0-----:R-:W2:Y:S04]  /*2a1e0*/  LDL.LU R238, [R1+0x1098] ;  /* 0x0010980001ee7983 */ /* 0x001ea80000300800 */
[----:B------:R-:W3:Y:S02]  /*2a1f0*/  LDL.LU R189, [R1+0x800] ;  /* 0x0008000001bd7983 */ /* 0x000ee40000300800 */
[----:B---3--:R-:W-:-:S05]  /*2a200*/  IADD3.X R189, R189, UR5, RZ, P6, !PT ;  /* 0x00000005bdbd7c10 */ /* 0x008fca000b7fe4ff */
[----:B------:R0:W-:Y:S04]  /*2a210*/  STL [R1+0x800], R189 ;  /* 0x000800bd01007387 */ /* 0x0001e80000100800 */
[----:B0-----:R-:W3:Y:S01]  /*2a220*/  LDL.LU R189, [R1+0x7d4] ;  /* 0x0007d40001bd7983 */ /* 0x001ee20000300800 */
[----:B------:R-:W-:Y:S02]  /*2a230*/  IADD3.X R237, R237, UR5, RZ, P1, !PT ;  /* 0x00000005eded7c10 */ /* 0x000fe40008ffe4ff */
[----:B---3--:R-:W-:-:S05]  /*2a240*/  IADD3 R189, P6, R189, UR34, RZ ;  /* 0x00000022bdbd7c10 */ /* 0x008fca000ffde0ff */
[----:B------:R-:W-:Y:S04]  /*2a250*/  STL [R1+0x7d4], R189 ;  /* 0x0007d4bd01007387 */ /* 0x000fe80000100800 */
[----:B------:R0:W-:Y:S04]  /*2a260*/  STL [R1+0x7f8], R237 ;  /* 0x0007f8ed01007387 */ /* 0x0001e80000100800 */
[----:B0-----:R-:W3:Y:S04]  /*2a270*/  LDL.LU R237, [R1+0x1094] ;  /* 0x0010940001ed7983 */ /* 0x001ee80000300800 */
[----:B------:R-:W4:Y:S02]  /*2a280*/  LDL.LU R189, [R1+0x7cc] ;  /* 0x0007cc0001bd7983 */ /* 0x000f240000300800 */
        /* <DEDUP_REMOVED lines=9> */
[----:B----4-:R-:W-:Y:S02]  /*2a320*/  IADD3.X R189, R189, UR5, RZ, P3, !PT ;  /* 0x00000005bdbd7c10 */ /* 0x010fe40009ffe4ff */
[----:B------:R-:W-:-:S03]  /*2a330*/  IADD3 R246, P3, R246, UR34, RZ ;  /* 0x00000022f6f67c10 */ /* 0x000fc6000ff7e0ff */
[----:B------:R-:W-:Y:S04]  /*2a340*/  STL [R1+0x7e8], R189 ;  /* 0x0007e8bd01007387 */ /* 0x000fe80000100800 */
[----:B------:R0:W-:Y:S04]  /*2a350*/  STL [R1+0x7bc], R246 ;  /* 0x0007bcf601007387 */ /* 0x0001e80000100800 */
[----:B0-----:R-:W4:Y:S04]  /*2a360*/  LDL.LU R246, [R1+0x1090] ;  /* 0x0010900001f67983 */ /* 0x001f280000300800 */
[----:B------:R-:W2:Y:S02]  /*2a370*/  LDL.LU R189, [R1+0x7e0] ;  /* 0x0007e00001bd7983 */ /* 0x000ea40000300800 */
[----:B--2---:R-:W-:-:S05]  /*2a380*/  IADD3.X R189, R189, UR5, RZ, P4, !PT ;  /* 0x00000005bdbd7c10 */ /* 0x004fca000a7fe4ff */
[----:B------:R0:W-:Y:S04]  /*2a390*/  STL [R1+0x7e0], R189 ;  /* 0x0007e0bd01007387 */ /* 0x0001e80000100800 */
[----:B0-----:R-:W2:Y:S01]  /*2a3a0*/  LDL.LU R189, [R1+0x7b4] ;  /* 0x0007b40001bd7983 */ /* 0x001ea20000300800 */
[----:B------:R-:W-:Y:S02]  /*2a3b0*/  IADD3.X R245, R245, UR5, RZ, P5, !PT ;  /* 0x00000005f5f57c10 */ /* 0x000fe4000affe4ff */
[----:B--2---:R-:W-:-:S05]  /*2a3c0*/  IADD3 R189, P4, R189, UR34, RZ ;  /* 0x00000022bdbd7c10 */ /* 0x004fca000ff9e0ff */
[----:B------:R-:W-:Y:S04]  /*2a3d0*/  STL [R1+0x7b4], R189 ;  /* 0x0007b4bd01007387 */ /* 0x000fe80000100800 */
[----:B------:R0:W-:Y:S04]  /*2a3e0*/  STL [R1+0x7d8], R245 ;  /* 0x0007d8f501007387 */ /* 0x0001e80000100800 */
[----:B0-----:R-:W2:Y:S04]  /*2a3f0*/  LDL.LU R245, [R1+0x108c] ;  /* 0x00108c0001f57983 */ /* 0x001ea80000300800 */
[----:B------:R-:W3:Y:S02]  /*2a400*/  LDL.LU R189, [R1+0x7ac] ;  /* 0x0007ac0001bd7983 */ /* 0x000ee40000300800 */
[----:B---3--:R-:W-:-:S05]  /*2a410*/  IADD3 R189, P5, R189, UR34, RZ ;  /* 0x00000022bdbd7c10 */ /* 0x008fca000ffbe0ff */
[----:B------:R0:W-:Y:S04]  /*2a420*/  STL [R1+0x7ac], R189 ;  /* 0x0007acbd01007387 */ /* 0x0001e80000100800 */
[----:B0-----:R-:W3:Y:S02]  /*2a430*/  LDL.LU R189, [R1+0x7d0] ;  /* 0x0007d00001bd7983 */ /* 0x001ee40000300800 */
[----:B---3--:R-:W-:-:S05]  /*2a440*/  IADD3.X R189, R189, UR5, RZ, P6, !PT ;  /* 0x00000005bdbd7c10 */ /* 0x008fca000b7fe4ff */
[----:B------:R0:W-:Y:S04]  /*2a450*/  STL [R1+0x7d0], R189 ;  /* 0x0007d0bd01007387 */ /* 0x0001e80000100800 */
[----:B0-----:R-:W3:Y:S02]  /*2a460*/  LDL.LU R189, [R1+0x7a4] ;  /* 0x0007a40001bd7983 */ /* 0x001ee40000300800 */
[----:B---3--:R-:W-:-:S05]  /*2a470*/  IADD3 R189, P6, R189, UR34, RZ ;  /* 0x00000022bdbd7c10 */ /* 0x008fca000ffde0ff */
[----:B------:R0:W-:Y:S04]  /*2a480*/  STL [R1+0x7a4], R189 ;  /* 0x0007a4bd01007387 */ /* 0x0001e80000100800 */
[----:B0-----:R-:W3:Y:S02]  /*2a490*/  LDL.LU R189, [R1+0x7c8] ;  /* 0x0007c80001bd7983 */ /* 0x001ee40000300800 */
[----:B---3--:R-:W-:Y:S02]  /*2a4a0*/  IADD3.X R189, R189, UR5, RZ, P1, !PT ;  /* 0x00000005bdbd7c10 */ /* 0x008fe40008ffe4ff */
[----:B------:R-:W-:-:S03]  /*2a4b0*/  IADD3 R203, P1, R203, UR34, RZ ;  /* 0x00000022cbcb7c10 */ /* 0x000fc6000ff3e0ff */
[----:B------:R-:W-:Y:S04]  /*2a4c0*/  STL [R1+0x7c8], R189 ;  /* 0x0007c8bd01007387 */ /* 0x000fe80000100800 */
[----:B------:R0:W-:Y:S04]  /*2a4d0*/  STL [R1+0x79c], R203 ;  /* 0x00079ccb01007387 */ /* 0x0001e80000100800 */
[----:B0-----:R-:W3:Y:S04]  /*2a4e0*/  LDL.LU R203, [R1+0x1088] ;  /* 0x0010880001cb7983 */ /* 0x001ee80000300800 */
[----:B------:R-:W4:Y:S02]  /*2a4f0*/  LDL.LU R189, [R1+0x7c0] ;  /* 0x0007c00001bd7983 */ /* 0x000f240000300800 */
[----:B----4-:R-:W-:-:S05]  /*2a500*/  IADD3.X R189, R189, UR5, RZ, P2, !PT ;  /* 0x00000005bdbd7c10 */ /* 0x010fca00097fe4ff */
[----:B------:R0:W-:Y:S04]  /*2a510*/  STL [R1+0x7c0], R189 ;  /* 0x0007c0bd01007387 */ /* 0x0001e80000100800 */
[----:B0-----:R-:W4:Y:S01]  /*2a520*/  LDL.LU R189, [R1+0x794] ;  /* 0x0007940001bd7983 */ /* 0x001f220000300800 */
[----:B------:R-:W-:Y:S02]  /*2a530*/  IADD3.X R195, R195, UR5, RZ, P3, !PT ;  /* 0x00000005c3c37c10 */ /* 0x000fe40009ffe4ff */
[----:B----4-:R-:W-:-:S05]  /*2a540*/  IADD3 R189, P2, R189, UR34, RZ ;  /* 0x00000022bdbd7c10 */ /* 0x010fca000ff5e0ff */
[----:B------:R-:W-:Y:S04]  /*2a550*/  STL [R1+0x794], R189 ;  /* 0x000794bd01007387 */ /* 0x000fe80000100800 */
[----:B------:R0:W-:Y:S04]  /*2a560*/  STL [R1+0x7b8], R195 ;  /* 0x0007b8c301007387 */ /* 0x0001e80000100800 */
[----:B0-----:R-:W4:Y:S04]  /*2a570*/  LDL.LU R195, [R1+0x1084] ;  /* 0x0010840001c37983 */ /* 0x001f280000300800 */
[----:B------:R-:W2:Y:S02]  /*2a580*/  LDL.LU R189, [R1+0x78c] ;  /* 0x00078c0001bd7983 */ /* 0x000ea40000300800 */
        /* <DEDUP_REMOVED lines=109> */
[----:B0-----:R-:W4:Y:S02]  /*2ac60*/  LDL.LU R240, [R1+0x1060] ;  /* 0x0010600001f07983 */ /* 0x001f240000300800 */
[----:B----4-:R-:W-:-:S05]  /*2ac70*/  IADD3.X R240, R240, UR5, RZ, P4, !PT ;  /* 0x00000005f0f07c10 */ /* 0x010fca000a7fe4ff */
[----:B------:R0:W-:Y:S04]  /*2ac80*/  STL [R1+0x720], R240 ;  /* 0x000720f001007387 */ /* 0x0001e80000100800 */
[----:B0-----:R-:W4:Y:S04]  /*2ac90*/  LDL.LU R240, [R1+0x105c] ;  /* 0x00105c0001f07983 */ /* 0x001f280000300800 */
[----:B------:R-:W2:Y:S01]  /*2aca0*/  LDL.LU R189, [R1+0x6f4] ;  /* 0x0006f40001bd7983 */ /* 0x000ea20000300800 */
        /* <DEDUP_REMOVED lines=14> */
[----:B------:R-:W4:Y:S01]  /*2ad90*/  LDL.LU R189, [R1+0x708] ;  /* 0x0007080001bd7983 */ /* 0x000f220000300800 */
[----:B------:R-:W-:-:S02]  /*2ada0*/  IADD3.X R250, R250, UR5, RZ, P2, !PT ;  /* 0x00000005fafa7c10 */ /* 0x000fc400097fe4ff */
[----:B----4-:R-:W-:Y:S02]  /*2adb0*/  IADD3.X R189, R189, UR5, RZ, P1, !PT ;  /* 0x00000005bdbd7c10 */ /* 0x010fe40008ffe4ff */
[----:B------:R-:W-:-:S03]  /*2adc0*/  IADD3 R247, P1, R247, UR34, RZ ;  /* 0x00000022f7f77c10 */ /* 0x000fc6000ff3e0ff */
[----:B------:R-:W-:Y:S04]  /*2add0*/  STL [R1+0x708], R189 ;  /* 0x000708bd01007387 */ /* 0x000fe80000100800 */
[----:B------:R0:W-:Y:S04]  /*2ade0*/  STL [R1+0x6dc], R247 ;  /* 0x0006dcf701007387 */ /* 0x0001e80000100800 */
[----:B0-----:R-:W4:Y:S04]  /*2adf0*/  LDL.LU R247, [R1+0x1050] ;  /* 0x0010500001f77983 */ /* 0x001f280000300800 */
[----:B------:R0:W-:Y:S04]  /*2ae00*/  STL [R1+0x700], R250 ;  /* 0x000700fa01007387 */ /* 0x0001e80000100800 */
[----:B0-----:R-:W2:Y:S04]  /*2ae10*/  LDL.LU R250, [R1+0x104c] ;  /* 0x00104c0001fa7983 */ /* 0x001ea80000300800 */
[----:B------:R-:W3:Y:S01]  /*2ae20*/  LDL.LU R189, [R1+0x6d4] ;  /* 0x0006d40001bd7983 */ /* 0x000ee20000300800 */
[----:B------:R-:W-:-:S02]  /*2ae30*/  IADD3.X R0, R0, UR5, RZ, P3, !PT ;  /* 0x0000000500007c10 */ /* 0x000fc40009ffe4ff */
        /* <DEDUP_REMOVED lines=8> */
[----:B----4-:R-:W-:Y:S02]  /*2aec0*/  IADD3.X R189, R189, UR5, RZ, P4, !PT ;  /* 0x00000005bdbd7c10 */ /* 0x010fe4000a7fe4ff */
[----:B------:R-:W-:-:S03]  /*2aed0*/  IADD3 R242, P4, R242, UR34, RZ ;  /* 0x00000022f2f27c10 */ /* 0x000fc6000ff9e0ff */
[----:B------:R-:W-:Y:S04]  /*2aee0*/  STL [R1+0x6f0], R189 ;  /* 0x0006f0bd01007387 */ /* 0x000fe80000100800 */
[----:B------:R0:W-:Y:S04]  /*2aef0*/  STL [R1+0x6c4], R242 ;  /* 0x0006c4f201007387 */ /* 0x0001e80000100800 */
[----:B0-----:R-:W4:Y:S01]  /*2af00*/  LDL.LU R242, [R1+0x1044] ;  /* 0x0010440001f27983 */ /* 0x001f220000300800 */
[----:B------:R-:W-:Y:S02]  /*2af10*/  IADD3.X R241, R241, UR5, RZ, P6, !PT ;  /* 0x00000005f1f17c10 */ /* 0x000fe4000b7fe4ff */
[----:B----4-:R-:W-:-:S02]  /*2af20*/  IADD3.X R242, R242, UR5, RZ, P5, !PT ;  /* 0x00000005f2f27c10 */ /* 0x010fc4000affe4ff */
[----:B------:R-:W-:-:S03]  /*2af30*/  IADD3 R154, P5, R154, UR34, RZ ;  /* 0x000000229a9a7c10 */ /* 0x000fc6000ffbe0ff */
[----:B------:R0:W-:Y:S04]  /*2af40*/  STL [R1+0x6e8], R242 ;  /* 0x0006e8f201007387 */ /* 0x0001e80000100800 */
[----:B0-----:R-:W4:Y:S04]  /*2af50*/  LDL.LU R242, [R1+0x1040] ;  /* 0x0010400001f27983 */ /* 0x001f280000300800 */
[----:B------:R-:W-:Y:S04]  /*2af60*/  STL [R1+0x6bc], R154 ;  /* 0x0006bc9a01007387 */ /* 0x000fe80000100800 */
[----:B------:R0:W-:Y:S04]  /*2af70*/  STL [R1+0x6e0], R241 ;  /* 0x0006e0f101007387 */ /* 0x0001e80000100800 */
[----:B0-----:R-:W4:Y:S04]  /*2af80*/  LDL.LU R241, [R1+0x103c] ;  /* 0x00103c0001f17983 */ /* 0x001f280000300800 */
[----:B------:R-:W3:Y:S01]  /*2af90*/  LDL.LU R189, [R1+0x6b4] ;  /* 0x0006b40001bd7983 */ /* 0x000ee20000300800 */
[----:B------:R-:W-:-:S02]  /*2afa0*/  IADD3.X R155, R155, UR5, RZ, P1, !PT ;  /* 0x000000059b9b7c10 */ /* 0x000fc40008ffe4ff */
[----:B--2---:R-:W-:Y:S01]  /*2afb0*/  IADD3 R250, P1, R250, UR34, RZ ;  /* 0x00000022fafa7c10 */ /* 0x004fe2000ff3e0ff */
[----:B------:R-:W-:Y:S01]  /*2afc0*/  WARPGROUP.ARRIVE ;  /* 0x00000000000079c5 */ /* 0x000fe20000000000 */
[----:B------:R-:W-:Y:S01]  /*2afd0*/  UMOV UR16, UR24 ;  /* 0x0000001800107c82 */ /* 0x000fe20008000000 */
[----:B------:R-:W-:-:S04]  /*2afe0*/  UMOV UR17, UR25 ;  /* 0x0000001900117c82 */ /* 0x000fc80008000000 */
[----:B------:R-:W-:Y:S01]  /*2aff0*/  QGMMA.64x256x32.F32.E5M2.E5M2 R24, gdesc[UR16], R24, gsb0 ;  /* 0x03e00000101879f3 */ /* 0x000fe20008003818 */
[----:B---3--:R-:W-:-:S05]  /*2b000*/  IADD3 R189, P6, R189, UR34, RZ ;  /* 0x00000022bdbd7c10 */ /* 0x008fca000ffde0ff */
[----:B------:R-:W-:Y:S04]  /*2b010*/  STL [R1+0x6b4], R189 ;  /* 0x0006b4bd01007387 */ /* 0x000fe80000100800 */
[----:B------:R-:W-:Y:S04]  /*2b020*/  STL [R1+0x6d8], R155 ;  /* 0x0006d89b01007387 */ /* 0x000fe80000100800 */
[----:B------:R0:W-:Y:S04]  /*2b030*/  STL [R1+0x6ac], R250 ;  /* 0x0006acfa01007387 */ /* 0x0001e80000100800 */
[----:B0-----:R-:W2:Y:S04]  /*2b040*/  LDL.LU R250, [R1+0x1038] ;  /* 0x0010380001fa7983 */ /* 0x001ea80000300800 */
[----:B------:R-:W3:Y:S01]  /*2b050*/  LDL.LU R189, [R1+0x6d0] ;  /* 0x0006d00001bd7983 */ /* 0x000ee20000300800 */
[----:B------:R-:W-:-:S02]  /*2b060*/  WARPGROUP.DEPBAR.LE gsb0, 0x0 ;  /* 0x00008000000079c5 */ /* 0x000fc40000010000 */
[----:B------:R-:W-:Y:S01]  /*2b070*/  WARPGROUP.ARRIVE ;  /* 0x00000000000079c5 */ /* 0x000fe20000000000 */
[----:B------:R-:W-:Y:S01]  /*2b080*/  UMOV UR36, UR28 ;  /* 0x0000001c00247c82 */ /* 0x000fe20008000000 */
[----:B------:R-:W-:Y:S01]  /*2b090*/  UMOV UR37, UR29 ;  /* 0x0000001d00257c82 */ /* 0x000fe20008000000 */
[----:B------:R-:W-:Y:S01]  /*2b0a0*/  UMOV UR38, UR10 ;  /* 0x0000000a00267c82 */ /* 0x000fe20008000000 */
[----:B------:R-:W-:Y:S02]  /*2b0b0*/  UMOV UR39, UR11 ;  /* 0x0000000b00277c82 */ /* 0x000fe40008000000 */
[----:B------:R-:W-:Y:S01]  /*2b0c0*/  QGMMA.64x256x32.F32.E5M2.E5M2 R24, gdesc[UR36], R24, gsb0 ;  /* 0x03e00000241879f3 */ /* 0x000fe20008003818 */
[----:B------:R-:W-:Y:S02]  /*2b0d0*/  IADD3.X R0, R0, UR5, RZ, P3, !PT ;  /* 0x0000000500007c10 */ /* 0x000fe40009ffe4ff */
[----:B------:R-:W-:Y:S02]  /*2b0e0*/  IADD3 R232, P3, R232, UR34, RZ ;  /* 0x00000022e8e87c10 */ /* 0x000fe4000ff7e0ff */
[----:B------:R-:W-:-:S02]  /*2b0f0*/  IADD3.X R190, R190, UR5, RZ, P4, !PT ;  /* 0x00000005bebe7c10 */ /* 0x000fc4000a7fe4ff */
[----:B------:R-:W-:Y:S02]  /*2b100*/  IADD3 R191, P4, R191, UR34, RZ ;  /* 0x00000022bfbf7c10 */ /* 0x000fe4000ff9e0ff */
[----:B------:R-:W-:Y:S02]  /*2b110*/  IADD3.X R192, R192, UR5, RZ, P5, !PT ;  /* 0x00000005c0c07c10 */ /* 0x000fe4000affe4ff */
[----:B------:R-:W-:Y:S02]  /*2b120*/  IADD3 R193, P5, R193, UR34, RZ ;  /* 0x00000022c1c17c10 */ /* 0x000fe4000ffbe0ff */
        /* <DEDUP_REMOVED lines=15> */
[----:B---3--:R-:W-:Y:S02]  /*2b220*/  IADD3.X R189, R189, UR5, RZ, P2, !PT ;  /* 0x00000005bdbd7c10 */ /* 0x008fe400097fe4ff */
[----:B------:R-:W-:-:S03]  /*2b230*/  IADD3 R249, P2, R249, UR34, RZ ;  /* 0x00000022f9f97c10 */ /* 0x000fc6000ff5e0ff */
[----:B------:R-:W-:Y:S04]  /*2b240*/  STL [R1+0x6d0], R189 ;  /* 0x0006d0bd01007387 */ /* 0x000fe80000100800 */
[----:B------:R0:W-:Y:S04]  /*2b250*/  STL [R1+0x6a4], R249 ;  /* 0x0006a4f901007387 */ /* 0x0001e80000100800 */
[----:B0-----:R-:W3:Y:S04]  /*2b260*/  LDL.LU R249, [R1+0x1034] ;  /* 0x0010340001f97983 */ /* 0x001ee80000300800 */
[----:B------:R0:W-:Y:S01]  /*2b270*/  STL [R1+0x6c8], R0 ;  /* 0x0006c80001007387 */ /* 0x0001e20000100800 */
[----:B------:R-:W-:-:S02]  /*2b280*/  IADD3.X R200, R200, UR5, RZ, P2, !PT ;  /* 0x00000005c8c87c10 */ /* 0x000fc400097fe4ff */
[----:B------:R-:W-:Y:S01]  /*2b290*/  IADD3 R204, P2, R204, UR34, RZ ;  /* 0x00000022cccc7c10 */ /* 0x000fe2000ff5e0ff */
[----:B0-----:R0:W5:Y:S04]  /*2b2a0*/  LDL.LU R0, [R1+0x1030] ;  /* 0x0010300001007983 */ /* 0x0011680000300800 */
[----:B------:R1:W-:Y:S04]  /*2b2b0*/  STL [R1+0x69c], R232 ;  /* 0x00069ce801007387 */ /* 0x0003e80000100800 */
        /* <DEDUP_REMOVED lines=15> */
[----:B------:R0:W-:Y:S01]  /*2b3b0*/  STL [R1+0x65c], R223 ;  /* 0x00065cdf01007387 */ /* 0x0001e20000100800 */
[----:B------:R-:W-:-:S03]  /*2b3c0*/  IADD3.X R228, R228, UR5, RZ, P2, !PT ;  /* 0x00000005e4e47c10 */ /* 0x000fc600097fe4ff */
[----:B------:R0:W-:Y:S01]  /*2b3d0*/  STL [R1+0x680], R224 ;  /* 0x000680e001007387 */ /* 0x0001e20000100800 */
[----:B------:R-:W-:-:S03]  /*2b3e0*/  IADD3 R229, P2, R229, UR34, RZ ;  /* 0x00000022e5e57c10 */ /* 0x000fc6000ff5e0ff */
[----:B------:R0:W-:Y:S04]  /*2b3f0*/  STL [R1+0x654], R225 ;  /* 0x000654e101007387 */ /* 0x0001e80000100800 */
[----:B------:R0:W-:Y:S01]  /*2b400*/  STL [R1+0x678], R226 ;  /* 0x000678e201007387 */ /* 0x0001e20000100800 */
[----:B------:R-:W-:-:S03]  /*2b410*/  IADD3 R231, P3, R231, UR34, RZ ;  /* 0x00000022e7e77c10 */ /* 0x000fc6000ff7e0ff */
[----:B------:R0:W-:Y:S01]  /*2b420*/  STL [R1+0x64c], R227 ;  /* 0x00064ce301007387 */ /* 0x0001e20000100800 */
[----:B------:R-:W-:-:S03]  /*2b430*/  IADD3.X R222, R222, UR5, RZ, P4, !PT ;  /* 0x00000005dede7c10 */ /* 0x000fc6000a7fe4ff */
        /* <DEDUP_REMOVED lines=13> */
[----:B------:R-:W-:Y:S01]  /*2b510*/  IADD3 R212, P1, R212, UR34, RZ ;  /* 0x00000022d4d47c10 */ /* 0x000fe2000ff3e0ff */
[----:B------:R-:W0:Y:S01]  /*2b520*/  S2R R153, SR_TID.X ;  /* 0x0000000000997919 */ /* 0x000e220000002100 */
[----:B------:R-:W0:Y:S01]  /*2b530*/  S2R R154, SR_TID.X ;  /* 0x00000000009a7919 */ /* 0x000e220000002100 */
[----:B------:R-:W0:Y:S01]  /*2b540*/  S2R R155, SR_TID.X ;  /* 0x00000000009b7919 */ /* 0x000e220000002100 */
        /* <DEDUP_REMOVED lines=8> */
[----:B-1----:R-:W1:Y:S02]  /*2b5d0*/  S2R R232, SR_TID.X ;  /* 0x0000000000e87919 */ /* 0x002e640000002100 */
[----:B------:R0:W-:Y:S01]  /*2b5e0*/  STL [R1+0x61c], R212 ;  /* 0x00061cd401007387 */ /* 0x0001e20000100800 */
[----:B------:R-:W-:-:S03]  /*2b5f0*/  IADD3.X R205, R205, UR5, RZ, P4, !PT ;  /* 0x00000005cdcd7c10 */ /* 0x000fc6000a7fe4ff */
[----:B------:R0:W-:Y:S01]  /*2b600*/  STL [R1+0x640], R210 ;  /* 0x000640d201007387 */ /* 0x0001e20000100800 */
[----:B------:R-:W-:-:S03]  /*2b610*/  IADD3 R203, P4, R203, UR34, RZ ;  /* 0x00000022cbcb7c10 */ /* 0x000fc6000ff9e0ff */
[----:B------:R0:W-:Y:S01]  /*2b620*/  STL [R1+0x614], R209 ;  /* 0x000614d101007387 */ /* 0x0001e20000100800 */
[----:B------:R-:W-:-:S03]  /*2b630*/  IADD3.X R202, R202, UR5, RZ, P5, !PT ;  /* 0x00000005caca7c10 */ /* 0x000fc6000affe4ff */
        /* <DEDUP_REMOVED lines=10> */
[----:B------:R0:W-:Y:S04]  /*2b6e0*/  STL [R1+0x620], R201 ;  /* 0x000620c901007387 */ /* 0x0001e80000100800 */
[----:B------:R0:W-:Y:S04]  /*2b6f0*/  STL [R1+0x618], R199 ;  /* 0x000618c701007387 */ /* 0x0001e80000100800 */
[----:B------:R0:W-:Y:S04]  /*2b700*/  STL [R1+0x610], R198 ;  /* 0x000610c601007387 */ /* 0x0001e80000100800 */
[----:B------:R0:W-:Y:S04]  /*2b710*/  STL [R1+0x608], R196 ;  /* 0x000608c401007387 */ /* 0x0001e80000100800 */
[----:B------:R0:W-:Y:S01]  /*2b720*/  STL [R1+0x600], R195 ;  /* 0x000600c301007387 */ /* 0x0001e20000100800 */
[----:B------:R-:W-:-:S02]  /*2b730*/  IADD3 R252, P5, R252, UR34, RZ ;  /* 0x00000022fcfc7c10 */ /* 0x000fc4000ffbe0ff */
[----:B--2---:R-:W-:Y:S02]  /*2b740*/  IADD3 R250, P6, R250, UR34, RZ ;  /* 0x00000022fafa7c10 */ /* 0x004fe4000ffde0ff */
[----:B------:R-:W-:Y:S02]  /*2b750*/  IADD3 R248, P1, R248, UR34, RZ ;  /* 0x00000022f8f87c10 */ /* 0x000fe4000ff3e0ff */
[----:B------:R-:W-:Y:S02]  /*2b760*/  IADD3 R246, P2, R246, UR34, RZ ;  /* 0x00000022f6f67c10 */ /* 0x000fe4000ff5e0ff */
[----:B------:R-:W-:Y:S02]  /*2b770*/  IADD3.X R251, R251, UR5, RZ, P5, !PT ;  /* 0x00000005fbfb7c10 */ /* 0x000fe4000affe4ff */
[----:B------:R-:W-:Y:S02]  /*2b780*/  IADD3 R244, P3, R244, UR34, RZ ;  /* 0x00000022f4f47c10 */ /* 0x000fe4000ff7e0ff */
[----:B------:R-:W-:-:S02]  /*2b790*/  IADD3.X R247, R247, UR5, RZ, P1, !PT ;  /* 0x00000005f7f77c10 */ /* 0x000fc40008ffe4ff */
[----:B----4-:R-:W-:Y:S02]  /*2b7a0*/  IADD3 R242, P4, R242, UR34, RZ ;  /* 0x00000022f2f27c10 */ /* 0x010fe4000ff9e0ff */
[----:B------:R-:W-:Y:S02]  /*2b7b0*/  IADD3 R240, P5, R240, UR34, RZ ;  /* 0x00000022f0f07c10 */ /* 0x000fe4000ffbe0ff */
[----:B------:R-:W-:Y:S02]  /*2b7c0*/  IADD3 R236, P1, R236, UR34, RZ ;  /* 0x00000022ecec7c10 */ /* 0x000fe4000ff3e0ff */
[----:B0-----:R-:W-:Y:S02]  /*2b7d0*/  LOP3.LUT R153, R153, 0x7f, RZ, 0xc0, !PT ;  /* 0x0000007f99997812 */ /* 0x001fe400078ec0ff */
[----:B------:R-:W-:Y:S02]  /*2b7e0*/  LOP3.LUT R154, R154, 0x7f, RZ, 0xc0, !PT ;  /* 0x0000007f9a9a7812 */ /* 0x000fe400078ec0ff */
[----:B------:R-:W-:Y:S01]  /*2b7f0*/  LOP3.LUT R155, R155, 0x7f, RZ, 0xc0, !PT ;  /* 0x0000007f9b9b7812 */ /* 0x000fe200078ec0ff */
[----:B------:R-:W-:-:S02]  /*2b800*/  WARPGROUP.DEPBAR.LE gsb0, 0x0 ;  /* 0x00008000000079c5 */ /* 0x000fc40000010000 */
[----:B------:R-:W-:Y:S02]  /*2b810*/  IADD3.X R245, R245, UR5, RZ, P2, !PT ;  /* 0x00000005f5f57c10 */ /* 0x000fe400097fe4ff */
[----:B------:R-:W-:Y:S02]  /*2b820*/  IADD3.X R243, R243, UR5, RZ, P3, !PT ;  /* 0x00000005f3f37c10 */ /* 0x000fe40009ffe4ff */
[----:B------:R-:W-:Y:S02]  /*2b830*/  IADD3.X R241, R241, UR5, RZ, P4, !PT ;  /* 0x00000005f1f17c10 */ /* 0x000fe4000a7fe4ff */
[----:B------:R-:W-:Y:S02]  /*2b840*/  IADD3.X R239, R239, UR5, RZ, P5, !PT ;  /* 0x00000005efef7c10 */ /* 0x000fe4000affe4ff */
[----:B------:R-:W-:Y:S02]  /*2b850*/  IADD3.X R235, R235, UR5, RZ, P1, !PT ;  /* 0x00000005ebeb7c10 */ /* 0x000fe40008ffe4ff */
[----:B------:R-:W-:-:S02]  /*2b860*/  LOP3.LUT R153, R153, 0x30, RZ, 0x3c, !PT ;  /* 0x0000003099997812 */ /* 0x000fc400078e3cff */
[----:B------:R-:W-:Y:S02]  /*2b870*/  LOP3.LUT R154, R154, 0x20, RZ, 0x3c, !PT ;  /* 0x000000209a9a7812 */ /* 0x000fe400078e3cff */
[----:B------:R-:W-:Y:S02]  /*2b880*/  LOP3.LUT R155, R155, 0x10, RZ, 0x3c, !PT ;  /* 0x000000109b9b7812 */ /* 0x000fe400078e3cff */
[----:B-1----:R-:W-:Y:S02]  /*2b890*/  LOP3.LUT R232, R232, 0x7f, RZ, 0xc0, !PT ;  /* 0x0000007fe8e87812 */ /* 0x002fe400078ec0ff */
[----:B---3--:R-:W-:Y:S02]  /*2b8a0*/  IADD3.X R249, R249, UR5, RZ, P6, !PT ;  /* 0x00000005f9f97c10 */ /* 0x008fe4000b7fe4ff */
[----:B------:R-:W-:-:S04]  /*2b8b0*/  IADD3 R238, P6, R238, UR34, RZ ;  /* 0x00000022eeee7c10 */ /* 0x000fc8000ffde0ff */
[----:B------:R-:W-:Y:S01]  /*2b8c0*/  IADD3.X R237, R237, UR5, RZ, P6, !PT ;  /* 0x00000005eded7c10 */ /* 0x000fe2000b7fe4ff */
[----:B------:R-:W-:Y:S08]  /*2b8d0*/  @P0 BRA `(.L_x_2) ;  /* 0xfffffebc00000947 */ /* 0x000ff0000383ffff */
.L_x_1:
[----:B------:R-:W2:Y:S01]  /*2b8e0*/  LDL.LU R169, [R1+0x408] ;  /* 0x0004080001a97983 */ /* 0x000ea20000300800 */
[----:B------:R-:W-:Y:S01]  /*2b8f0*/  ULDC UR5, c[0x0][0x248] ;  /* 0x0000920000057ab9 */ /* 0x000fe20000000800 */
[----:B------:R-:W-:Y:S01]  /*2b900*/  MOV R153, UR33 ;  /* 0x0000002100997c02 */ /* 0x000fe20008000f00 */
[----:B------:R-:W-:Y:S01]  /*2b910*/  ULDC.64 UR6, c[0x0][0x228] ;  /* 0x00008a0000067ab9 */ /* 0x000fe20000000a00 */
[----:B------:R-:W3:Y:S01]  /*2b920*/  LDL.LU R168, [R1+0x40c] ;  /* 0x00040c0001a87983 */ /* 0x000ee20000300800 */
[----:B------:R-:W-:Y:S01]  /*2b930*/  MOV R152, UR32 ;  /* 0x0000002000987c02 */ /* 0x000fe20008000f00 */
[----:B------:R-:W-:Y:S01]  /*2b940*/  ULDC UR8, c[0x0][0x22c] ;  /* 0x00008b0000087ab9 */ /* 0x000fe20000000800 */
[----:B------:R-:W-:Y:S01]  /*2b950*/  LOP3.LUT R3, R3, 0xfeffffff, RZ, 0xc0, !PT ;  /* 0xfeffffff03037812 */ /* 0x000fe200078ec0ff */
[----:B------:R-:W4:Y:S01]  /*2b960*/  LDL.LU R167, [R1+0x418] ;  /* 0x0004180001a77983 */ /* 0x000f220000300800 */
[----:B------:R-:W-:Y:S01]  /*2b970*/  ULDC UR32, c[0x0][0x22c] ;  /* 0x00008b0000207ab9 */ /* 0x000fe20000000800 */
[----:B------:R-:W-:Y:S01]  /*2b980*/  ULDC UR61, c[0x0][0x22c] ;  /* 0x00008b00003d7ab9 */ /* 0x000fe20000000800 */
[----:B------:R-:W-:Y:S01]  /*2b990*/  ULDC UR33, c[0x0][0x22c] ;  /* 0x00008b0000217ab9 */ /* 0x000fe20000000800 */
[----:B------:R-:W4:Y:S01]  /*2b9a0*/  LDL.LU R166, [R1+0x41c] ;  /* 0x00041c0001a67983 */ /* 0x000f220000300800 */
[C---:B-----5:R-:W-:Y:S01]  /*2b9b0*/  VIADD R154, R0.reuse, 0x29 ;  /* 0x00000029009a7836 */ /* 0x060fe20000000000 */
[----:B------:R-:W-:Y:S01]  /*2b9c0*/  ULDC UR60, c[0x0][0x22c] ;  /* 0x00008b00003c7ab9 */ /* 0x000fe20000000800 */
[C---:B------:R-:W-:Y:S01]  /*2b9d0*/  VIADD R155, R0.reuse, 0x28 ;  /* 0x00000028009b7836 */ /* 0x040fe20000000000 */
[----:B------:R-:W4:Y:S01]  /*2b9e0*/  LDL.LU R165, [R1+0x428] ;  /* 0x0004280001a57983 */ /* 0x000f220000300800 */
[C---:B------:R-:W-:Y:S01]  /*2b9f0*/  VIADD R177, R0.reuse, 0x12 ;  /* 0x0000001200b17836 */ /* 0x040fe20000000000 */
        /* <DEDUP_REMOVED lines=66> */
[----:B0-----:R-:W4:Y:S01]  /*2be20*/  LDL.LU R16, [R1+0x4ac] ;  /* 0x0004ac0001107983 */ /* 0x001f220000300800 */
        /* <DEDUP_REMOVED lines=27> */
[----:B-1----:R-:W4:Y:S01]  /*2bfe0*/  LDL.LU R2, [R1+0x518] ;  /* 0x0005180001027983 */ /* 0x002f220000300800 */
[C---:B------:R-:W-:Y:S01]  /*2bff0*/  VIADD R225, R0.reuse, 0xd4 ;  /* 0x000000d400e17836 */ /* 0x040fe20000000000 */
[----:B------:R-:W-:Y:S01]  /*2c000*/  ULDC UR35, c[0x0][0x22c] ;  /* 0x00008b0000237ab9 */ /* 0x000fe20000000800 */
[C---:B------:R-:W-:Y:S01]  /*2c010*/  VIADD R226, R0.reuse, 0xd5 ;  /* 0x000000d500e27836 */ /* 0x040fe20000000000 */
[----:B------:R-:W-:Y:S01]  /*2c020*/  STL [R1+0x1080], R243 ;  /* 0x001080f301007387 */ /* 0x000fe20000100800 */
        /* <DEDUP_REMOVED lines=32> */
[----:B------:R-:W-:Y:S01]  /*2c230*/  VIADD R252, R0, 0xe8 ;  /* 0x000000e800fc7836 */ /* 0x000fe20000000000 */
[----:B------:R-:W-:Y:S01]  /*2c240*/  ULDC UR24, c[0x0][0x22c] ;  /* 0x00008b0000187ab9 */ /* 0x000fe20000000800 */
        /* <DEDUP_REMOVED lines=15> */
[----:B--2---:R-:W-:-:S02]  /*2c340*/  IMAD.MOV.U32 R173, RZ, RZ, R169 ;  /* 0x000000ffffad7224 */ /* 0x004fc400078e00a9 */
[----:B---3--:R-:W-:Y:S02]  /*2c350*/  IMAD.MOV.U32 R172, RZ, RZ, R168 ;  /* 0x000000ffffac7224 */ /* 0x008fe400078e00a8 */
[----:B------:R-:W-:Y:S02]  /*2c360*/  IMAD.MOV.U32 R174, RZ, RZ, R173 ;  /* 0x000000ffffae7224 */ /* 0x000fe400078e00ad */
[----:B----4-:R-:W-:Y:S02]  /*2c370*/  IMAD.MOV.U32 R171, RZ, RZ, R167 ;  /* 0x000000ffffab7224 */ /* 0x010fe400078e00a7 */
[----:B------:R-:W-:Y:S02]  /*2c380*/  IMAD.MOV.U32 R173, RZ, RZ, R172 ;  /* 0x000000ffffad7224 */ /* 0x000fe400078e00ac */
[----:B------:R-:W-:Y:S02]  /*2c390*/  IMAD.MOV.U32 R170, RZ, RZ, R166 ;  /* 0x000000ffffaa7224 */ /* 0x000fe400078e00a6 */
[----:B------:R-:W-:-:S02]  /*2c3a0*/  IMAD.MOV.U32 R172, RZ, RZ, R171 ;  /* 0x000000ffffac7224 */ /* 0x000fc400078e00ab */
[----:B------:R-:W-:Y:S02]  /*2c3b0*/  IMAD.MOV.U32 R169, RZ, RZ, R165 ;  /* 0x000000ffffa97224 */ /* 0x000fe400078e00a5 */
[----:B------:R-:W-:Y:S02]  /*2c3c0*/  IMAD.MOV.U32 R171, RZ, RZ, R170 ;  /* 0x000000ffffab7224 */ /* 0x000fe400078e00aa */
[----:B------:R-:W-:Y:S02]  /*2c3d0*/  IMAD.MOV.U32 R168, RZ, RZ, R164 ;  /* 0x000000ffffa87224 */ /* 0x000fe400078e00a4 */
        /* <DEDUP_REMOVED lines=38> */
[----:B------:R-:W-:Y:S01]  /*2c640*/  IMAD R13, R0, UR5, RZ ;  /* 0x00000005000d7c24 */ /* 0x000fe2000f8e02ff */
[----:B------:R-:W-:Y:S01]  /*2c650*/  ULDC UR5, c[0x0][0x248] ;  /* 0x0000920000057ab9 */ /* 0x000fe20000000800 */
[----:B------:R-:W-:-:S02]  /*2c660*/  IMAD.MOV.U32 R16, RZ, RZ, R12 ;  /* 0x000000ffff107224 */ /* 0x000fc400078e000c */
[----:B------:R-:W-:Y:S01]  /*2c670*/  VIADD R15, R13, UR5 ;  /* 0x000000050d0f7c36 */ /* 0x000fe20008000000 */
[----:B------:R-:W-:Y:S01]  /*2c680*/  ULDC UR5, c[0x0][0x248] ;  /* 0x0000920000057ab9 */ /* 0x000fe20000000800 */
[----:B------:R-:W-:Y:S02]  /*2c690*/  IMAD.MOV.U32 R14, RZ, RZ, R11 ;  /* 0x000000ffff0e7224 */ /* 0x000fe400078e000b */
[----:B------:R-:W-:Y:S01]  /*2c6a0*/  VIADD R11, R15, UR5 ;  /* 0x000000050f0b7c36 */ /* 0x000fe20008000000 */
[----:B------:R-:W-:Y:S01]  /*2c6b0*/  ULDC UR5, c[0x0][0x248] ;  /* 0x0000920000057ab9 */ /* 0x000fe20000000800 */
[----:B------:R-:W-:Y:S02]  /*2c6c0*/  IMAD.MOV.U32 R12, RZ, RZ, R10 ;  /* 0x000000ffff0c7224 */ /* 0x000fe400078e000a */
[----:B------:R-:W-:Y:S02]  /*2c6d0*/  IMAD.MOV.U32 R19, RZ, RZ, R18 ;  /* 0x000000ffff137224 */ /* 0x000fe400078e0012 */
[----:B------:R-:W-:-:S02]  /*2c6e0*/  IMAD.MOV.U32 R10, RZ, RZ, R2 ;  /* 0x000000ffff0a7224 */ /* 0x000fc400078e0002 */
[----:B------:R-:W-:Y:S01]  /*2c6f0*/  VIADD R2, R11, UR5 ;  /* 0x000000050b027c36 */ /* 0x000fe20008000000 */
[----:B------:R-:W-:Y:S01]  /*2c700*/  ULDC UR5, c[0x0][0x248] ;  /* 0x0000920000057ab9 */ /* 0x000fe20000000800 */
[----:B------:R-:W-:Y:S02]  /*2c710*/  IMAD.MOV.U32 R18, RZ, RZ, R17 ;  /* 0x000000ffff127224 */ /* 0x000fe400078e0011 */
[----:B------:R-:W-:Y:S01]  /*2c720*/  IMAD.MOV.U32 R17, RZ, RZ, R16 ;  /* 0x000000ffff117224 */ /* 0x000fe200078e0010 */
[----:B------:R0:W-:Y:S01]  /*2c730*/  STL [R1+0x600], R2 ;  /* 0x0006000201007387 */ /* 0x0001e20000100800 */
[----:B------:R-:W-:Y:S02]  /*2c740*/  IMAD.MOV.U32 R16, RZ, RZ, R14 ;  /* 0x000000ffff107224 */ /* 0x000fe400078e000e */
[----:B------:R-:W-:Y:S02]  /*2c750*/  IMAD.MOV.U32 R14, RZ, RZ, R12 ;  /* 0x000000ffff0e7224 */ /* 0x000fe400078e000c */
[----:B------:R-:W-:-:S02]  /*2c760*/  IMAD.MOV.U32 R12, RZ, RZ, R10 ;  /* 0x000000ffff0c7224 */ /* 0x000fc400078e000a */
[----:B0-----:R-:W-:Y:S01]  /*2c770*/  VIADD R2, R2, UR5 ;  /* 0x0000000502027c36 */ /* 0x001fe20008000000 */
[----:B------:R-:W-:-:S04]  /*2c780*/  ULDC UR5, c[0x0][0x248] ;  /* 0x0000920000057ab9 */ /* 0x000fc80000000800 */
[----:B------:R0:W-:Y:S02]  /*2c790*/  STL [R1+0x604], R2 ;  /* 0x0006040201007387 */ /* 0x0001e40000100800 */
        /* <DEDUP_REMOVED lines=782> */
[----:B------:R0:W-:Y:S04]  /*2f880*/  STL [R1+0x1020], R2 ;  /* 0x0010200201007387 */ /* 0x0001e80000100800 */
[----:B------:R-:W2:Y:S04]  /*2f890*/  LDL.LU R10, [R1+0x51c] ;  /* 0x00051c00010a7983 */ /* 0x000ea80000300800 */
[----:B------:R-:W3:Y:S01]  /*2f8a0*/  LDL.LU R176, [R1+0x400] ;  /* 0x0004000001b07983 */ /* 0x000ee20000300800 */
[----:B0-----:R-:W-:Y:S01]  /*2f8b0*/  VIADD R2, R2, UR5 ;  /* 0x0000000502027c36 */ /* 0x001fe20008000000 */
[----:B------:R-:W-:-:S02]  /*2f8c0*/  ULDC UR5, c[0x0][0x248] ;  /* 0x0000920000057ab9 */ /* 0x000fc40000000800 */
[----:B------:R-:W3:Y:S01]  /*2f8d0*/  LDL.LU R175, [R1+0x404] ;  /* 0x0004040001af7983 */ /* 0x000ee20000300800 */
[----:B------:R-:W-:Y:S02]  /*2f8e0*/  LOP3.LUT R9, R9, 0x7fffffff, RZ, 0xc0, !PT ;  /* 0x7fffffff09097812 */ /* 0x000fe400078ec0ff */
[----:B------:R-:W-:Y:S02]  /*2f8f0*/  LOP3.LUT R8, R8, 0x7fffffff, RZ, 0xc0, !PT ;  /* 0x7fffffff08087812 */ /* 0x000fe400078ec0ff */
[----:B------:R-:W-:Y:S02]  /*2f900*/  LOP3.LUT R7, R7, 0x7fffffff, RZ, 0xc0, !PT ;  /* 0x7fffffff07077812 */ /* 0x000fe400078ec0ff */
[----:B------:R-:W-:Y:S02]  /*2f910*/  LOP3.LUT R6, R6, 0x7fffffff, RZ, 0xc0, !PT ;  /* 0x7fffffff06067812 */ /* 0x000fe400078ec0ff */
[----:B------:R-:W-:Y:S02]  /*2f920*/  LOP3.LUT R5, R5, 0x7fffffff, RZ, 0xc0, !PT ;  /* 0x7fffffff05057812 */ /* 0x000fe400078ec0ff */
[----:B------:R-:W-:-:S02]  /*2f930*/  LOP3.LUT R4, R4, 0xfffffff7, RZ, 0xc0, !PT ;  /* 0xfffffff704047812 */ /* 0x000fc400078ec0ff */
[----:B------:R-:W-:Y:S01]  /*2f940*/  LOP3.LUT R242, R242, 0x7fffffff, RZ, 0xc0, !PT ;  /* 0x7ffffffff2f27812 */ /* 0x000fe200078ec0ff */
[----:B------:R-:W-:Y:S01]  /*2f950*/  BAR.SYNC.DEFER_BLOCKING 0x0 ;  /* 0x0000000000007b1d */ /* 0x000fe20000010000 */
[----:B---3--:R-:W-:Y:S01]  /*2f960*/  F2FP.SATFINITE.E5M2.F32.PACK_AB_MERGE_C R152, R175, R176, RZ ;  /* 0x000000b0af98723e */ /* 0x008fe200048060ff */
        /* <DEDUP_REMOVED lines=27> */
[----:B------:R-:W-:Y:S01]  /*2fb20*/  IMAD.MOV.U32 R16, RZ, RZ, R14 ;  /* 0x000000ffff107224 */ /* 0x000fe200078e000e */
[----:B------:R0:W-:Y:S01]  /*2fb30*/  STL [R1+0x848], R152 ;  /* 0x0008489801007387 */ /* 0x0001e20000100800 */
[----:B------:R-:W-:-:S02]  /*2fb40*/  IMAD.MOV.U32 R14, RZ, RZ, R12 ;  /* 0x000000ffff0e7224 */ /* 0x000fc400078e000c */
[----:B--2---:R-:W-:Y:S02]  /*2fb50*/  IMAD.MOV.U32 R12, RZ, RZ, R10 ;  /* 0x000000ffff0c7224 */ /* 0x004fe400078e000a */
[----:B------:R-:W2:Y:S01]  /*2fb60*/  LDL.LU R10, [R1+0x520] ;  /* 0x00052000010a7983 */ /* 0x000ea20000300800 */
[----:B0-----:R-:W-:Y:S01]  /*2fb70*/  F2FP.SATFINITE.E5M2.F32.PACK_AB_MERGE_C R152, R174, R175, RZ ;  /* 0x000000afae98723e */ /* 0x001fe200048060ff */
        /* <DEDUP_REMOVED lines=26> */
[----:B------:R-:W-:Y:S01]  /*2fd20*/  STL [R1+0x1024], R2 ;  /* 0x0010240201007387 */ /* 0x000fe20000100800 */
[----:B------:R-:W-:Y:S02]  /*2fd30*/  IMAD.MOV.U32 R16, RZ, RZ, R14 ;  /* 0x000000ffff107224 */ /* 0x000fe400078e000e */
[----:B------:R-:W-:Y:S01]  /*2fd40*/  IMAD.MOV.U32 R14, RZ, RZ, R12 ;  /* 0x000000ffff0e7224 */ /* 0x000fe200078e000c */
[----:B------:R0:W-:Y:S01]  /*2fd50*/  STL [R1+0x844], R152 ;  /* 0x0008449801007387 */ /* 0x0001e20000100800 */
[----:B--2---:R-:W-:-:S03]  /*2fd60*/  IMAD.MOV.U32 R12, RZ, RZ, R10 ;  /* 0x000000ffff0c7224 */ /* 0x004fc600078e000a */
[----:B------:R-:W2:Y:S04]  /*2fd70*/  LDL.LU R10, [R1+0x524] ;  /* 0x00052400010a7983 */ /* 0x000ea80000300800 */
[----:B------:R-:W0:Y:S04]  /*2fd80*/  LDL.LU R176, [R1+0x410] ;  /* 0x0004100001b07983 */ /* 0x000e280000300800 */
[----:B------:R-:W0:Y:S02]  /*2fd90*/  LDL.LU R175, [R1+0x414] ;  /* 0x0004140001af7983 */ /* 0x000e240000300800 */
[----:B0-----:R-:W-:Y:S01]  /*2fda0*/  F2FP.SATFINITE.E5M2.F32.PACK_AB_MERGE_C R152, R175, R176, RZ ;  /* 0x000000b0af98723e */ /* 0x001fe200048060ff */
        /* <DEDUP_REMOVED lines=27> */
[----:B------:R-:W-:Y:S01]  /*2ff60*/  IMAD.MOV.U32 R16, RZ, RZ, R14 ;  /* 0x000000ffff107224 */ /* 0x000fe200078e000e */
[----:B------:R0:W-:Y:S01]  /*2ff70*/  STL [R1+0x834], R152 ;  /* 0x0008349801007387 */ /* 0x0001e20000100800 */
[----:B------:R-:W-:Y:S02]  /*2ff80*/  IMAD.MOV.U32 R14, RZ, RZ, R12 ;  /* 0x000000ffff0e7224 */ /* 0x000fe400078e000c */
[----:B--2---:R-:W-:Y:S02]  /*2ff90*/  IMAD.MOV.U32 R12, RZ, RZ, R10 ;  /* 0x000000ffff0c7224 */ /* 0x004fe400078e000a */
[----:B------:R-:W2:Y:S01]  /*2ffa0*/  LDL.LU R10, [R1+0x528] ;  /* 0x00052800010a7983 */ /* 0x000ea20000300800 */
        /* <DEDUP_REMOVED lines=23> */
[----:B------:R-:W-:Y:S01]  /*30120*/  VIADD R2, R2, UR5 ;  /* 0x0000000502027c36 */ /* 0x000fe20008000000 */
[----:B------:R-:W-:Y:S01]  /*30130*/  ULDC UR5, c[0x0][0x248] ;  /* 0x0000920000057ab9 */ /* 0x000fe20000000800 */
[----:B------:R-:W-:Y:S02]  /*30140*/  IMAD.MOV.U32 R20, RZ, RZ, R19 ;  /* 0x000000ffff147224 */ /* 0x000fe400078e0013 */
[----:B------:R-:W-:-:S02]  /*30150*/  IMAD.MOV.U32 R19, RZ, RZ, R18 ;  /* 0x000000ffff137224 */ /* 0x000fc400078e0012 */
        /* <DEDUP_REMOVED lines=509> */
[----:B------:R-:W-:Y:S02]  /*32130*/  IMAD.MOV.U32 R168, RZ, RZ, R167 ;  /* 0x000000ffffa87224 */ /* 0x000fe400078e00a7 */
[----:B------:R-:W3:Y:S01]  /*32140*/  LDL.LU R167, [R1+0x4e8] ;  /* 0x0004e80001a77983 */ /* 0x000ee20000300800 */
[----:B------:R-:W-:Y:S01]  /*32150*/  VIADD R2, R2, UR5 ;  /* 0x0000000502027c36 */ /* 0x000fe20008000000 */
[----:B------:R-:W-:Y:S01]  /*32160*/  ULDC UR5, c[0x0][0x248] ;  /* 0x0000920000057ab9 */ /* 0x000fe20000000800 */
[----:B0-----:R-:W-:Y:S01]  /*32170*/  F2FP.SATFINITE.E5M2.F32.PACK_AB_MERGE_C R152, R174, R175, RZ ;  /* 0x000000afae98723e */ /* 0x001fe200048060ff */
[----:B------:R-:W-:Y:S02]  /*32180*/  IMAD.MOV.U32 R174, RZ, RZ, R173 ;  /* 0x000000ffffae7224 */ /* 0x000fe400078e00ad */
[----:B------:R-:W-:Y:S02]  /*32190*/  IMAD.MOV.U32 R173, RZ, RZ, R172 ;  /* 0x000000ffffad7224 */ /* 0x000fe400078e00ac */
[----:B------:R-:W-:-:S02]  /*321a0*/  IMAD.MOV.U32 R172, RZ, RZ, R171 ;  /* 0x000000ffffac7224 */ /* 0x000fc400078e00ab */
[----:B------:R-:W-:Y:S01]  /*321b0*/  IMAD.MOV.U32 R171, RZ, RZ, R170 ;  /* 0x000000ffffab7224 */ /* 0x000fe200078e00aa */
[----:B------:R0:W-:Y:S01]  /*321c0*/  STL [R1+0xfdc], R2 ;  /* 0x000fdc0201007387 */ /* 0x0001e20000100800 */
[----:B------:R-:W-:Y:S02]  /*321d0*/  IMAD.MOV.U32 R170, RZ, RZ, R169 ;  /* 0x000000ffffaa7224 */ /* 0x000fe400078e00a9 */
[----:B------:R-:W-:Y:S01]  /*321e0*/  IMAD.MOV.U32 R169, RZ, RZ, R168 ;  /* 0x000000ffffa97224 */ /* 0x000fe200078e00a8 */
[----:B------:R1:W-:Y:S01]  /*321f0*/  STL [R1+0x868], R152 ;  /* 0x0008689801007387 */ /* 0x0003e20000100800 */
[----:B---3--:R-:W-:-:S03]  /*32200*/  IMAD.MOV.U32 R168, RZ, RZ, R167 ;  /* 0x000000ffffa87224 */ /* 0x008fc600078e00a7 */
[----:B------:R-:W3:Y:S04]  /*32210*/  LDL.LU R167, [R1+0x4ec] ;  /* 0x0004ec0001a77983 */ /* 0x000ee80000300800 */
[----:B------:R-:W1:Y:S04]  /*32220*/  LDL.LU R176, [R1+0x4a0] ;  /* 0x0004a00001b07983 */ /* 0x000e680000300800 */
[----:B------:R-:W1:Y:S01]  /*32230*/  LDL.LU R175, [R1+0x4a4] ;  /* 0x0004a40001af7983 */ /* 0x000e620000300800 */
[----:B0-----:R-:W-:Y:S01]  /*32240*/  VIADD R2, R2, UR5 ;  /* 0x0000000502027c36 */ /* 0x001fe20008000000 */
[----:B------:R-:W-:Y:S01]  /*32250*/  ULDC UR5, c[0x0][0x248] ;  /* 0x0000920000057ab9 */ /* 0x000fe20000000800 */
[----:B-1----:R-:W-:Y:S01]  /*32260*/  F2FP.SATFINITE.E5M2.F32.PACK_AB_MERGE_C R152, R175, R176, RZ ;  /* 0x000000b0af98723e */ /* 0x002fe200048060ff */
[----:B------:R-:W-:-:S02]  /*32270*/  IMAD.MOV.U32 R175, RZ, RZ, R174 ;  /* 0x000000ffffaf7224 */ /* 0x000fc400078e00ae */
[----:B------:R-:W-:Y:S02]  /*32280*/  IMAD.MOV.U32 R174, RZ, RZ, R173 ;  /* 0x000000ffffae7224 */ /* 0x000fe400078e00ad */
[----:B------:R-:W-:Y:S01]  /*32290*/  IMAD.MOV.U32 R173, RZ, RZ, R172 ;  /* 0x000000ffffad7224 */ /* 0x000fe200078e00ac */
[----:B------:R0:W-:Y:S01]  /*322a0*/  STL [R1+0x894], R152 ;  /* 0x0008949801007387 */ /* 0x0001e20000100800 */
[----:B------:R-:W-:Y:S02]  /*322b0*/  IMAD.MOV.U32 R172, RZ, RZ, R171 ;  /* 0x000000ffffac7224 */ /* 0x000fe400078e00ab */
[----:B------:R-:W-:Y:S02]  /*322c0*/  IMAD.MOV.U32 R171, RZ, RZ, R170 ;  /* 0x000000ffffab7224 */ /* 0x000fe400078e00aa */
[----:B------:R-:W-:Y:S02]  /*322d0*/  IMAD.MOV.U32 R170, RZ, RZ, R169 ;  /* 0x000000ffffaa7224 */ /* 0x000fe400078e00a9 */
[----:B------:R-:W-:Y:S01]  /*322e0*/  IMAD.MOV.U32 R169, RZ, RZ, R168 ;  /* 0x000000ffffa97224 */ /* 0x000fe200078e00a8 */
[----:B0-----:R-:W-:Y:S01]  /*322f0*/  F2FP.SATFINITE.E5M2.F32.PACK_AB_MERGE_C R152, R174, R175, RZ ;  /* 0x000000afae98723e */ /* 0x001fe200048060ff */
[----:B---3--:R-:W-:-:S02]  /*32300*/  IMAD.MOV.U32 R168, RZ, RZ, R167 ;  /* 0x000000ffffa87224 */ /* 0x008fc400078e00a7 */
[----:B------:R-:W-:Y:S01]  /*32310*/  IMAD.MOV.U32 R174, RZ, RZ, R173 ;  /* 0x000000ffffae7224 */ /* 0x000fe200078e00ad */
[----:B------:R-:W3:Y:S01]  /*32320*/  LDL.LU R167, [R1+0x4f0] ;  /* 0x0004f00001a77983 */ /* 0x000ee20000300800 */
[----:B------:R-:W-:Y:S02]  /*32330*/  IMAD.MOV.U32 R173, RZ, RZ, R172 ;  /* 0x000000ffffad7224 */ /* 0x000fe400078e00ac */
[----:B------:R-:W-:Y:S01]  /*32340*/  IMAD.MOV.U32 R172, RZ, RZ, R171 ;  /* 0x000000ffffac7224 */ /* 0x000fe200078e00ab */
[----:B------:R-:W-:Y:S01]  /*32350*/  STL [R1+0xfd4], R2 ;  /* 0x000fd40201007387 */ /* 0x000fe20000100800 */
[----:B------:R-:W-:-:S03]  /*32360*/  IMAD.MOV.U32 R171, RZ, RZ, R170 ;  /* 0x000000ffffab7224 */ /* 0x000fc600078e00aa */
[----:B------:R0:W-:Y:S04]  /*32370*/  STL [R1+0x88c], R152 ;  /* 0x00088c9801007387 */ /* 0x0001e80000100800 */
[----:B------:R-:W4:Y:S04]  /*32380*/  LDL.LU R170, [R1+0x4d0] ;  /* 0x0004d00001aa7983 */ /* 0x000f280000300800 */
[----:B------:R-:W0:Y:S04]  /*32390*/  LDL.LU R176, [R1+0x4b0] ;  /* 0x0004b00001b07983 */ /* 0x000e280000300800 */
[----:B------:R-:W0:Y:S02]  /*323a0*/  LDL.LU R175, [R1+0x4b4] ;  /* 0x0004b40001af7983 */ /* 0x000e240000300800 */
[----:B0-----:R-:W-:Y:S01]  /*323b0*/  F2FP.SATFINITE.E5M2.F32.PACK_AB_MERGE_C R152, R175, R176, RZ ;  /* 0x000000b0af98723e */ /* 0x001fe200048060ff */
[----:B------:R-:W-:-:S02]  /*323c0*/  IMAD.MOV.U32 R175, RZ, RZ, R174 ;  /* 0x000000ffffaf7224 */ /* 0x000fc400078e00ae */
[----:B------:R-:W-:Y:S02]  /*323d0*/  IMAD.MOV.U32 R174, RZ, RZ, R173 ;  /* 0x000000ffffae7224 */ /* 0x000fe400078e00ad */
[----:B------:R-:W-:Y:S01]  /*323e0*/  IMAD.MOV.U32 R173, RZ, RZ, R172 ;  /* 0x000000ffffad7224 */ /* 0x000fe200078e00ac */
[----:B------:R0:W-:Y:S01]  /*323f0*/  STL [R1+0x880], R152 ;  /* 0x0008809801007387 */ /* 0x0001e20000100800 */
[----:B------:R-:W-:Y:S02]  /*32400*/  IMAD.MOV.U32 R172, RZ, RZ, R171 ;  /* 0x000000ffffac7224 */ /* 0x000fe400078e00ab */
[----:B----4-:R-:W-:Y:S02]  /*32410*/  IMAD.MOV.U32 R171, RZ, RZ, R170 ;  /* 0x000000ffffab7224 */ /* 0x010fe400078e00aa */
[----:B------:R-:W4:Y:S01]  /*32420*/  LDL.LU R170, [R1+0x4d4] ;  /* 0x0004d40001aa7983 */ /* 0x000f220000300800 */
[----:B------:R-:W-:Y:S01]  /*32430*/  VIADD R2, R2, UR5 ;  /* 0x0000000502027c36 */ /* 0x000fe20008000000 */
[----:B------:R-:W-:Y:S01]  /*32440*/  ULDC UR5, c[0x0][0x248] ;  /* 0x0000920000057ab9 */ /* 0x000fe20000000800 */
[----:B0-----:R-:W-:Y:S01]  /*32450*/  F2FP.SATFINITE.E5M2.F32.PACK_AB_MERGE_C R152, R174, R175, RZ ;  /* 0x000000afae98723e */ /* 0x001fe200048060ff */
[----:B------:R-:W-:-:S02]  /*32460*/  IMAD.MOV.U32 R174, RZ, RZ, R173 ;  /* 0x000000ffffae7224 */ /* 0x000fc400078e00ad */
[----:B------:R0:W-:Y:S01]  /*32470*/  STL [R1+0xfcc], R2 ;  /* 0x000fcc0201007387 */ /* 0x0001e20000100800 */
[----:B------:R-:W-:Y:S02]  /*32480*/  IMAD.MOV.U32 R173, RZ, RZ, R172 ;  /* 0x000000ffffad7224 */ /* 0x000fe400078e00ac */
[----:B------:R-:W-:Y:S01]  /*32490*/  IMAD.MOV.U32 R172, RZ, RZ, R171 ;  /* 0x000000ffffac7224 */ /* 0x000fe200078e00ab */
[----:B------:R1:W-:Y:S01]  /*324a0*/  STL [R1+0x878], R152 ;  /* 0x0008789801007387 */ /* 0x0003e20000100800 */
[----:B----4-:R-:W-:-:S03]  /*324b0*/  IMAD.MOV.U32 R171, RZ, RZ, R170 ;  /* 0x000000ffffab7224 */ /* 0x010fc600078e00aa */
[----:B------:R-:W4:Y:S04]  /*324c0*/  LDL.LU R170, [R1+0x4d8] ;  /* 0x0004d80001aa7983 */ /* 0x000f280000300800 */
        /* <DEDUP_REMOVED lines=10> */
[----:B----4-:R-:W-:Y:S02]  /*32570*/  IMAD.MOV.U32 R171, RZ, RZ, R170 ;  /* 0x000000ffffab7224 */ /* 0x010fe400078e00aa */
[----:B------:R-:W4:Y:S01]  /*32580*/  LDL.LU R170, [R1+0x4dc] ;  /* 0x0004dc0001aa7983 */ /* 0x000f220000300800 */
[----:B0-----:R-:W-:-:S03]  /*32590*/  F2FP.SATFINITE.E5M2.F32.PACK_AB_MERGE_C R152, R174, R175, RZ ;  /* 0x000000afae98723e */ /* 0x001fc600048060ff */
[----:B------:R-:W-:Y:S01]  /*325a0*/  STL [R1+0xfc4], R2 ;  /* 0x000fc40201007387 */ /* 0x000fe20000100800 */
[----:B------:R-:W-:Y:S02]  /*325b0*/  IMAD.MOV.U32 R175, RZ, RZ, R173 ;  /* 0x000000ffffaf7224 */ /* 0x000fe400078e00ad */
[----:B------:R-:W-:Y:S01]  /*325c0*/  IMAD.MOV.U32 R174, RZ, RZ, R172 ;  /* 0x000000ffffae7224 */ /* 0x000fe200078e00ac */
[----:B------:R0:W-:Y:S01]  /*325d0*/  STL [R1+0x89c], R152 ;  /* 0x00089c9801007387 */ /* 0x0001e20000100800 */
[----:B------:R-:W-:-:S03]  /*325e0*/  IMAD.MOV.U32 R173, RZ, RZ, R171 ;  /* 0x000000ffffad7224 */ /* 0x000fc600078e00ab */
[----:B------:R-:W2:Y:S01]  /*325f0*/  LDL.LU R171, [R1+0x4e0] ;  /* 0x0004e00001ab7983 */ /* 0x000ea20000300800 */
[----:B----4-:R-:W-:-:S03]  /*32600*/  IMAD.MOV.U32 R172, RZ, RZ, R170 ;  /* 0x000000ffffac7224 */ /* 0x010fc600078e00aa */
[----:B------:R-:W4:Y:S01]  /*32610*/  LDL.LU R170, [R1+0x4e4] ;  /* 0x0004e40001aa7983 */ /* 0x000f220000300800 */
[----:B0-----:R-:W-:Y:S01]  /*32620*/  F2FP.SATFINITE.E5M2.F32.PACK_AB_MERGE_C R152, R174, R175, RZ ;  /* 0x000000afae98723e */ /* 0x001fe200048060ff */
[----:B------:R-:W-:Y:S01]  /*32630*/  VIADD R2, R2, UR5 ;  /* 0x0000000502027c36 */ /* 0x000fe20008000000 */
[----:B------:R-:W-:Y:S01]  /*32640*/  ULDC UR5, c[0x0][0x248] ;  /* 0x0000920000057ab9 */ /* 0x000fe20000000800 */
[----:B------:R-:W-:Y:S02]  /*32650*/  IMAD.MOV.U32 R175, RZ, RZ, R172 ;  /* 0x000000ffffaf7224 */ /* 0x000fe400078e00ac */
[----:B------:R0:W-:Y:S01]  /*32660*/  STL [R1+0x890], R152 ;  /* 0x0008909801007387 */ /* 0x0001e20000100800 */
[----:B------:R-:W-:Y:S02]  /*32670*/  IMAD.MOV.U32 R176, RZ, RZ, R173 ;  /* 0x000000ffffb07224 */ /* 0x000fe400078e00ad */
[----:B------:R-:W-:Y:S01]  /*32680*/  IMAD.MOV.U32 R172, RZ, RZ, R169 ;  /* 0x000000ffffac7224 */ /* 0x000fe200078e00a9 */
[----:B------:R1:W-:Y:S01]  /*32690*/  STL [R1+0xfbc], R2 ;  /* 0x000fbc0201007387 */ /* 0x0003e20000100800 */
[----:B--2---:R-:W-:-:S02]  /*326a0*/  IMAD.MOV.U32 R174, RZ, RZ, R171 ;  /* 0x000000ffffae7224 */ /* 0x004fc400078e00ab */
[----:B------:R-:W-:Y:S01]  /*326b0*/  IMAD.MOV.U32 R171, RZ, RZ, R168 ;  /* 0x000000ffffab7224 */ /* 0x000fe200078e00a8 */
[----:B------:R-:W2:Y:S04]  /*326c0*/  LDL.LU R169, [R1+0x4f4] ;  /* 0x0004f40001a97983 */ /* 0x000ea80000300800 */
[----:B------:R-:W2:Y:S01]  /*326d0*/  LDL.LU R168, [R1+0x4f8] ;  /* 0x0004f80001a87983 */ /* 0x000ea20000300800 */
[----:B----4-:R-:W-:Y:S02]  /*326e0*/  IMAD.MOV.U32 R173, RZ, RZ, R170 ;  /* 0x000000ffffad7224 */ /* 0x010fe400078e00aa */
[----:B---3--:R-:W-:Y:S02]  /*326f0*/  IMAD.MOV.U32 R170, RZ, RZ, R167 ;  /* 0x000000ffffaa7224 */ /* 0x008fe400078e00a7 */
[----:B------:R-:W3:Y:S01]  /*32700*/  LDL.LU R167, [R1+0x4fc] ;  /* 0x0004fc0001a77983 */ /* 0x000ee20000300800 */
[----:B------:R-:W-:-:S02]  /*32710*/  F2FP.SATFINITE.E5M2.F32.PACK_AB_MERGE_C R153, R175, R176, RZ ;  /* 0x000000b0af99723e */ /* 0x000fc400048060ff */
[----:B0-----:R-:W-:Y:S01]  /*32720*/  F2FP.SATFINITE.E5M2.F32.PACK_AB_MERGE_C R152, R173, R174, RZ ;  /* 0x000000aead98723e */ /* 0x001fe200048060ff */
[----:B-1----:R-:W-:Y:S01]  /*32730*/  VIADD R2, R2, UR5 ;  /* 0x0000000502027c36 */ /* 0x002fe20008000000 */
[----:B------:R-:W-:Y:S01]  /*32740*/  ULDC UR5, c[0x0][0x248] ;  /* 0x0000920000057ab9 */ /* 0x000fe20000000800 */
[----:B------:R2:W-:Y:S04]  /*32750*/  STL [R1+0x888], R153 ;  /* 0x0008889901007387 */ /* 0x0005e80000100800 */
[----:B------:R0:W-:Y:S04]  /*32760*/  STL [R1+0x8b4], R152 ;  /* 0x0008b49801007387 */ /* 0x0001e80000100800 */
[----:B------:R1:W-:Y:S01]  /*32770*/  STL [R1+0xfb4], R2 ;  /* 0x000fb40201007387 */ /* 0x0003e20000100800 */
[----:B--2---:R-:W-:-:S02]  /*32780*/  F2FP.SATFINITE.E5M2.F32.PACK_AB_MERGE_C R153, R169, R170, RZ ;  /* 0x000000aaa999723e */ /* 0x004fc400048060ff */
[----:B0-----:R-:W-:Y:S01]  /*32790*/  F2FP.SATFINITE.E5M2.F32.PACK_AB_MERGE_C R152, R171, R172, RZ ;  /* 0x000000acab98723e */ /* 0x001fe200048060ff */
[----:B-1----:R-:W-:-:S04]  /*327a0*/  VIADD R2, R2, UR5 ;  /* 0x0000000502027c36 */ /* 0x002fc80008000000 */
[----:B------:R-:W-:Y:S01]  /*327b0*/  STL [R1+0x8ac], R152 ;  /* 0x0008ac9801007387 */ /* 0x000fe20000100800 */
[----:B------:R-:W-:-:S03]  /*327c0*/  ULDC UR5, c[0x0][0x248] ;  /* 0x0000920000057ab9 */ /* 0x000fc60000000800 */
[----:B------:R-:W-:Y:S04]  /*327d0*/  STL [R1+0x8a0], R153 ;  /* 0x0008a09901007387 */ /* 0x000fe80000100800 */
[----:B------:R0:W-:Y:S01]  /*327e0*/  STL [R1+0xfac], R2 ;  /* 0x000fac0201007387 */ /* 0x0001e20000100800 */
[----:B------:R-:W-:Y:S01]  /*327f0*/  IMAD.MOV.U32 R172, RZ, RZ, R166 ;  /* 0x000000ffffac7224 */ /* 0x000fe200078e00a6 */
[----:B------:R-:W-:Y:S01]  /*32800*/  F2FP.SATFINITE.E5M2.F32.PACK_AB_MERGE_C R10, R10, R12, RZ ;  /* 0x0000000c0a0a723e */ /* 0x000fe200048060ff */
[----:B------:R-:W-:Y:S02]  /*32810*/  IMAD.MOV.U32 R171, RZ, RZ, R165 ;  /* 0x000000ffffab7224 */ /* 0x000fe400078e00a5 */
[----:B------:R-:W-:Y:S02]  /*32820*/  IMAD.MOV.U32 R166, RZ, RZ, R160 ;  /* 0x000000ffffa67224 */ /* 0x000fe400078e00a0 */
[----:B0-----:R-:W-:Y:S01]  /*32830*/  VIADD R2, R2, UR5 ;  /* 0x0000000502027c36 */ /* 0x001fe20008000000 */
[----:B------:R-:W-:Y:S01]  /*32840*/  ULDC UR5, c[0x0][0x248] ;  /* 0x0000920000057ab9 */ /* 0x000fe20000000800 */
        /* <DEDUP_REMOVED lines=8> */
[----:B------:R-:W-:Y:S01]  /*328d0*/  IMAD.MOV.U32 R157, RZ, RZ, R19 ;  /* 0x000000ffff9d7224 */ /* 0x000fe200078e0013 */
[----:B---3--:R-:W-:-:S05]  /*328e0*/  F2FP.SATFINITE.E5M2.F32.PACK_AB_MERGE_C R152, R167, R168, RZ ;  /* 0x000000a8a798723e */ /* 0x008fca00048060ff */
[----:B------:R-:W-:Y:S04]  /*328f0*/  STL [R1+0x898], R152 ;  /* 0x0008989801007387 */ /* 0x000fe80000100800 */
[----:B------:R-:W2:Y:S04]  /*32900*/  LDL.LU R174, [R1+0x508] ;  /* 0x0005080001ae7983 */ /* 0x000ea80000300800 */
[----:B------:R-:W2:Y:S04]  /*32910*/  LDL.LU R173, [R1+0x50c] ;  /* 0x00050c0001ad7983 */ /* 0x000ea80000300800 */
[----:B------:R-:W-:Y:S01]  /*32920*/  STL [R1+0xfa4], R2 ;  /* 0x000fa40201007387 */ /* 0x000fe20000100800 */
[----:B------:R-:W-:-:S03]  /*32930*/  IMAD.MOV.U32 R168, RZ, RZ, R162 ;  /* 0x000000ffffa87224 */ /* 0x000fc600078e00a2 */
[----:B------:R-:W3:Y:S01]  /*32940*/  LDL.LU R22, [R1+0x560] ;  /* 0x0005600001167983 */ /* 0x000ee20000300800 */
[----:B------:R-:W-:-:S03]  /*32950*/  IMAD.MOV.U32 R167, RZ, RZ, R161 ;  /* 0x000000ffffa77224 */ /* 0x000fc600078e00a1 */
[----:B------:R-:W3:Y:S01]  /*32960*/  LDL.LU R21, [R1+0x564] ;  /* 0x0005640001157983 */ /* 0x000ee20000300800 */
[----:B------:R-:W-:-:S03]  /*32970*/  IMAD.MOV.U32 R162, RZ, RZ, R156 ;  /* 0x000000ffffa27224 */ /* 0x000fc600078e009c */
[----:B------:R0:W-:Y:S01]  /*32980*/  STL [R1+0x8c4], R10 ;  /* 0x0008c40a01007387 */ /* 0x0001e20000100800 */
[----:B------:R-:W-:Y:S02]  /*32990*/  IMAD.MOV.U32 R161, RZ, RZ, R23 ;  /* 0x000000ffffa17224 */ /* 0x000fe400078e0017 */
[----:B------:R-:W-:Y:S01]  /*329a0*/  IMAD.MOV.U32 R156, RZ, RZ, R18 ;  /* 0x000000ffff9c7224 */ /* 0x000fe200078e0012 */
[----:B------:R-:W4:Y:S01]  /*329b0*/  LDL.LU R20, [R1+0x568] ;  /* 0x0005680001147983 */ /* 0x000f220000300800 */
[----:B------:R-:W-:-:S03]  /*329c0*/  IMAD.MOV.U32 R23, RZ, RZ, R17 ;  /* 0x000000ffff177224 */ /* 0x000fc600078e0011 */
[----:B------:R-:W4:Y:S04]  /*329d0*/  LDL.LU R19, [R1+0x56c] ;  /* 0x00056c0001137983 */ /* 0x000f280000300800 */
[----:B------:R-:W4:Y:S04]  /*329e0*/  LDL.LU R18, [R1+0x570] ;  /* 0x0005700001127983 */ /* 0x000f280000300800 */
[----:B------:R-:W4:Y:S04]  /*329f0*/  LDL.LU R17, [R1+0x574] ;  /* 0x0005740001117983 */ /* 0x000f280000300800 */
[----:B------:R-:W4:Y:S04]  /*32a00*/  LDL.LU R12, [R1+0x578] ;  /* 0x00057800010c7983 */ /* 0x000f280000300800 */
[----:B0-----:R-:W4:Y:S01]  /*32a10*/  LDL.LU R10, [R1+0x57c] ;  /* 0x00057c00010a7983 */ /* 0x001f220000300800 */
[----:B------:R-:W-:Y:S01]  /*32a20*/  F2FP.SATFINITE.E5M2.F32.PACK_AB_MERGE_C R153, R171, R172, RZ ;  /* 0x000000acab99723e */ /* 0x000fe200048060ff */
[----:B------:R-:W-:Y:S01]  /*32a30*/  VIADD R2, R2, UR5 ;  /* 0x0000000502027c36 */ /* 0x000fe20008000000 */
[----:B------:R-:W-:Y:S01]  /*32a40*/  ULDC UR5, c[0x0][0x248] ;  /* 0x0000920000057ab9 */ /* 0x000fe20000000800 */
[----:B------:R-:W-:-:S02]  /*32a50*/  F2FP.SATFINITE.E5M2.F32.PACK_AB_MERGE_C R23, R23, R156, RZ ;  /* 0x0000009c1717723e */ /* 0x000fc400048060ff */
[----:B------:R-:W-:Y:S02]  /*32a60*/  F2FP.SATFINITE.E5M2.F32.PACK_AB_MERGE_C R14, R14, R16, RZ ;  /* 0x000000100e0e723e */ /* 0x000fe400048060ff */
[----:B--2---:R-:W-:-:S05]  /*32a70*/  F2FP.SATFINITE.E5M2.F32.PACK_AB_MERGE_C R152, R173, R174, RZ ;  /* 0x000000aead98723e */ /* 0x004fca00048060ff */
[----:B------:R0:W-:Y:S04]  /*32a80*/  STL [R1+0x8bc], R152 ;  /* 0x0008bc9801007387 */ /* 0x0001e80000100800 */
[----:B------:R1:W-:Y:S04]  /*32a90*/  STL [R1+0x8b0], R153 ;  /* 0x0008b09901007387 */ /* 0x0003e80000100800 */
[----:B------:R2:W-:Y:S01]  /*32aa0*/  STL [R1+0xf9c], R2 ;  /* 0x000f9c0201007387 */ /* 0x0005e20000100800 */
[----:B0-----:R-:W-:Y:S02]  /*32ab0*/  F2FP.SATFINITE.E5M2.F32.PACK_AB_MERGE_C R152, R169, R170, RZ ;  /* 0x000000aaa998723e */ /* 0x001fe400048060ff */
[----:B-1----:R-:W-:-:S03]  /*32ac0*/  F2FP.SATFINITE.E5M2.F32.PACK_AB_MERGE_C R153, R167, R168, RZ ;  /* 0x000000a8a799723e */ /* 0x002fc600048060ff */
[----:B------:R0:W-:Y:S01]  /*32ad0*/  STL [R1+0x8a8], R152 ;  /* 0x0008a89801007387 */ /* 0x0001e20000100800 */
[----:B--2---:R-:W-:Y:S01]  /*32ae0*/  VIADD R2, R2, UR5 ;  /* 0x0000000502027c36 */ /* 0x004fe20008000000 */
[----:B------:R-:W-:Y:S02]  /*32af0*/  ULDC UR5, c[0x0][0x248] ;  /* 0x0000920000057ab9 */ /* 0x000fe40000000800 */
        /* <DEDUP_REMOVED lines=14> */
[----:B------:R-:W-:Y:S04]  /*32be0*/  STL [R1+0x8e4], R153 ;  /* 0x0008e49901007387 */ /* 0x000fe80000100800 */
[----:B------:R1:W-:Y:S01]  /*32bf0*/  STL [R1+0xf84], R2 ;  /* 0x000f840201007387 */ /* 0x0003e20000100800 */
[----:B0-----:R-:W-:-:S05]  /*32c00*/  F2FP.SATFINITE.E5M2.F32.PACK_AB_MERGE_C R152, R157, R158, RZ ;  /* 0x0000009e9d98723e */ /* 0x001fca00048060ff */
[----:B------:R-:W-:Y:S01]  /*32c10*/  STL [R1+0x8dc], R152 ;  /* 0x0008dc9801007387 */ /* 0x000fe20000100800 */
[----:B-1----:R-:W-:-:S03]  /*32c20*/  VIADD R2, R2, UR5 ;  /* 0x0000000502027c36 */ /* 0x002fc60008000000 */
[----:B------:R-:W-:Y:S01]  /*32c30*/  STL [R1+0x8d0], R23 ;  /* 0x0008d01701007387 */ /* 0x000fe20000100800 */
[----:B------:R-:W-:-:S03]  /*32c40*/  ULDC UR5, c[0x0][0x248] ;  /* 0x0000920000057ab9 */ /* 0x000fc60000000800 */
[----:B------:R-:W-:Y:S04]  /*32c50*/  STL [R1+0xf7c], R2 ;  /* 0x000f7c0201007387 */ /* 0x000fe80000100800 */
[----:B------:R-:W2:Y:S04]  /*32c60*/  LDL.LU R16, [R1+0x580] ;  /* 0x0005800001107983 */ /* 0x000ea80000300800 */
[----:B------:R0:W-:Y:S04]  /*32c70*/  STL [R1+0x8c8], R14 ;  /* 0x0008c80e01007387 */ /* 0x0001e80000100800 */
[----:B0-----:R-:W2:Y:S01]  /*32c80*/  LDL.LU R14, [R1+0x584] ;  /* 0x00058400010e7983 */ /* 0x001ea20000300800 */
[----:B---3--:R-:W-:Y:S01]  /*32c90*/  F2FP.SATFINITE.E5M2.F32.PACK_AB_MERGE_C R21, R21, R22, RZ ;  /* 0x000000161515723e */ /* 0x008fe200048060ff */
[----:B------:R-:W-:Y:S01]  /*32ca0*/  VIADD R2, R2, UR5 ;  /* 0x0000000502027c36 */ /* 0x000fe20008000000 */
[----:B------:R-:W-:Y:S01]  /*32cb0*/  ULDC UR5, c[0x0][0x248] ;  /* 0x0000920000057ab9 */ /* 0x000fe20000000800 */
[----:B----4-:R-:W-:-:S02]  /*32cc0*/  F2FP.SATFINITE.E5M2.F32.PACK_AB_MERGE_C R19, R19, R20, RZ ;  /* 0x000000141313723e */ /* 0x010fc400048060ff */
[----:B------:R-:W-:Y:S01]  /*32cd0*/  STL [R1+0x8f4], R21 ;  /* 0x0008f41501007387 */ /* 0x000fe20000100800 */
[----:B------:R-:W-:-:S03]  /*32ce0*/  F2FP.SATFINITE.E5M2.F32.PACK_AB_MERGE_C R17, R17, R18, RZ ;  /* 0x000000121111723e */ /* 0x000fc600048060ff */
[----:B------:R0:W-:Y:S01]  /*32cf0*/  STL [R1+0xf74], R2 ;  /* 0x000f740201007387 */ /* 0x0001e20000100800 */
[----:B------:R-:W-:-:S03]  /*32d00*/  F2FP.SATFINITE.E5M2.F32.PACK_AB_MERGE_C R10, R10, R12, RZ ;  /* 0x0000000c0a0a723e */ /* 0x000fc600048060ff */
[----:B------:R-:W-:Y:S01]  /*32d10*/  STL [R1+0x8ec], R19 ;  /* 0x0008ec1301007387 */ /* 0x000fe20000100800 */
[----:B0-----:R-:W-:-:S03]  /*32d20*/  VIADD R2, R2, UR5 ;  /* 0x0000000502027c36 */ /* 0x001fc60008000000 */
[----:B------:R-:W-:Y:S01]  /*32d30*/  STL [R1+0x8e0], R17 ;  /* 0x0008e01101007387 */ /* 0x000fe20000100800 */
[----:B------:R-:W-:-:S03]  /*32d40*/  ULDC UR5, c[0x0][0x248] ;  /* 0x0000920000057ab9 */ /* 0x000fc60000000800 */
[----:B------:R0:W-:Y:S04]  /*32d50*/  STL [R1+0xf6c], R2 ;  /* 0x000f6c0201007387 */ /* 0x0001e80000100800 */
[----:B------:R1:W-:Y:S04]  /*32d60*/  STL [R1+0x8d8], R10 ;  /* 0x0008d80a01007387 */ /* 0x0003e80000100800 */
[----:B------:R-:W3:Y:S01]  /*32d70*/  LDL.LU R174, [R1+0x588] ;  /* 0x0005880001ae7983 */ /* 0x000ee20000300800 */
[----:B0-----:R-:W-:Y:S01]  /*32d80*/  VIADD R2, R2, UR5 ;  /* 0x0000000502027c36 */ /* 0x001fe20008000000 */
[----:B------:R-:W-:-:S02]  /*32d90*/  ULDC UR5, c[0x0][0x248] ;  /* 0x0000920000057ab9 */ /* 0x000fc40000000800 */
[----:B------:R-:W3:Y:S04]  /*32da0*/  LDL.LU R173, [R1+0x58c] ;  /* 0x00058c0001ad7983 */ /* 0x000ee80000300800 */
[----:B------:R-:W4:Y:S04]  /*32db0*/  LDL.LU R172, [R1+0x590] ;  /* 0x0005900001ac7983 */ /* 0x000f280000300800 */
[----:B------:R-:W4:Y:S04]  /*32dc0*/  LDL.LU R171, [R1+0x594] ;  /* 0x0005940001ab7983 */ /* 0x000f280000300800 */
[----:B------:R-:W4:Y:S04]  /*32dd0*/  LDL.LU R170, [R1+0x598] ;  /* 0x0005980001aa7983 */ /* 0x000f280000300800 */
[----:B------:R0:W-:Y:S04]  /*32de0*/  STL [R1+0xf64], R2 ;  /* 0x000f640201007387 */ /* 0x0001e80000100800 */
[----:B------:R-:W4:Y:S04]  /*32df0*/  LDL.LU R169, [R1+0x59c] ;  /* 0x00059c0001a97983 */ /* 0x000f280000300800 */
        /* <DEDUP_REMOVED lines=13> */
[----:B-1----:R-:W4:Y:S04]  /*32ed0*/  LDL.LU R10, [R1+0x5d4] ;  /* 0x0005d400010a7983 */ /* 0x002f280000300800 */
[----:B------:R-:W4:Y:S04]  /*32ee0*/  LDL.LU R156, [R1+0x5d8] ;  /* 0x0005d800019c7983 */ /* 0x000f280000300800 */
[----:B------:R-:W4:Y:S01]  /*32ef0*/  LDL.LU R23, [R1+0x5dc] ;  /* 0x0005dc0001177983 */ /* 0x000f220000300800 */
[----:B0-----:R-:W-:Y:S01]  /*32f00*/  VIADD R2, R2, UR5 ;  /* 0x0000000502027c36 */ /* 0x001fe20008000000 */
[----:B------:R-:W-:Y:S01]  /*32f10*/  ULDC UR5, c[0x0][0x248] ;  /* 0x0000920000057ab9 */ /* 0x000fe20000000800 */
[----:B--2---:R-:W-:-:S05]  /*32f20*/  F2FP.SATFINITE.E5M2.F32.PACK_AB_MERGE_C R14, R14, R16, RZ ;  /* 0x000000100e0e723e */ /* 0x004fca00048060ff */
[----:B------:R0:W-:Y:S04]  /*32f30*/  STL [R1+0x904], R14 ;  /* 0x0009040e01007387 */ /* 0x0001e80000100800 */
[----:B------:R-:W2:Y:S04]  /*32f40*/  LDL.LU R22, [R1+0x5e0] ;  /* 0x0005e00001167983 */ /* 0x000ea80000300800 */
[----:B------:R-:W2:Y:S04]  /*32f50*/  LDL.LU R21, [R1+0x5e4] ;  /* 0x0005e40001157983 */ /* 0x000ea80000300800 */
[----:B------:R-:W2:Y:S04]  /*32f60*/  LDL.LU R20, [R1+0x5e8] ;  /* 0x0005e80001147983 */ /* 0x000ea80000300800 */
[----:B------:R-:W2:Y:S04]  /*32f70*/  LDL.LU R19, [R1+0x5ec] ;  /* 0x0005ec0001137983 */ /* 0x000ea80000300800 */
[----:B------:R-:W2:Y:S04]  /*32f80*/  LDL.LU R18, [R1+0x5f0] ;  /* 0x0005f00001127983 */ /* 0x000ea80000300800 */
[----:B------:R-:W2:Y:S04]  /*32f90*/  LDL.LU R17, [R1+0x5f4] ;  /* 0x0005f40001117983 */ /* 0x000ea80000300800 */
[----:B------:R-:W2:Y:S04]  /*32fa0*/  LDL.LU R16, [R1+0x5f8] ;  /* 0x0005f80001107983 */ /* 0x000ea80000300800 */
[----:B0-----:R-:W2:Y:S01]  /*32fb0*/  LDL.LU R14, [R1+0x5fc] ;  /* 0x0005fc00010e7983 */ /* 0x001ea20000300800 */
[----:B---3--:R-:W-:-:S05]  /*32fc0*/  F2FP.SATFINITE.E5M2.F32.PACK_AB_MERGE_C R152, R173, R174, RZ ;  /* 0x000000aead98723e */ /* 0x008fca00048060ff */
[----:B------:R0:W-:Y:S01]  /*32fd0*/  STL [R1+0x8fc], R152 ;  /* 0x0008fc9801007387 */ /* 0x0001e20000100800 */
[----:B----4-:R-:W-:-:S05]  /*32fe0*/  F2FP.SATFINITE.E5M2.F32.PACK_AB_MERGE_C R153, R171, R172, RZ ;  /* 0x000000acab99723e */ /* 0x010fca00048060ff */
[----:B------:R1:W-:Y:S01]  /*32ff0*/  STL [R1+0x8f0], R153 ;  /* 0x0008f09901007387 */ /* 0x0003e20000100800 */
[----:B0-----:R-:W-:-:S03]  /*33000*/  F2FP.SATFINITE.E5M2.F32.PACK_AB_MERGE_C R152, R169, R170, RZ ;  /* 0x000000aaa998723e */ /* 0x001fc600048060ff */
[----:B------:R0:W-:Y:S04]  /*33010*/  STL [R1+0xf5c], R2 ;  /* 0x000f5c0201007387 */ /* 0x0001e80000100800 */
[----:B------:R3:W-:Y:S01]  /*33020*/  STL [R1+0x8e8], R152 ;  /* 0x0008e89801007387 */ /* 0x0007e20000100800 */
[----:B-1----:R-:W-:Y:S01]  /*33030*/  F2FP.SATFINITE.E5M2.F32.PACK_AB_MERGE_C R153, R167, R168, RZ ;  /* 0x000000a8a799723e */ /* 0x002fe200048060ff */
[----:B0-----:R-:W-:Y:S01]  /*33040*/  VIADD R2, R2, UR5 ;  /* 0x0000000502027c36 */ /* 0x001fe20008000000 */
[----:B------:R-:W-:-:S03]  /*33050*/  ULDC UR5, c[0x0][0x248] ;  /* 0x0000920000057ab9 */ /* 0x000fc60000000800 */
[----:B------:R0:W-:Y:S01]  /*33060*/  STL [R1+0x914], R153 ;  /* 0x0009149901007387 */ /* 0x0001e20000100800 */
[----:B---3--:R-:W-:-:S03]  /*33070*/  F2FP.SATFINITE.E5M2.F32.PACK_AB_MERGE_C R152, R165, R166, RZ ;  /* 0x000000a6a598723e */ /* 0x008fc600048060ff */
[----:B------:R1:W-:Y:S04]  /*33080*/  STL [R1+0xf54], R2 ;  /* 0x000f540201007387 */ /* 0x0003e80000100800 */
[----:B------:R3:W-:Y:S01]  /*33090*/  STL [R1+0x90c], R152 ;  /* 0x00090c9801007387 */ /* 0x0007e20000100800 */
[----:B0-----:R-:W-:Y:S01]  /*330a0*/  F2FP.SATFINITE.E5M2.F32.PACK_AB_MERGE_C R153, R163, R164, RZ ;  /* 0x000000a4a399723e */ /* 0x001fe200048060ff */
[----:B-1----:R-:W-:Y:S01]  /*330b0*/  VIADD R2, R2, UR5 ;  /* 0x0000000502027c36 */ /* 0x002fe20008000000 */
        /* <DEDUP_REMOVED lines=8> */
[----:B------:R-:W-:Y:S01]  /*33140*/  STL [R1+0x924], R153 ;  /* 0x0009249901007387 */ /* 0x000fe20000100800 */
[----:B---3--:R-:W-:-:S03]  /*33150*/  F2FP.SATFINITE.E5M2.F32.PACK_AB_MERGE_C R152, R157, R158, RZ ;  /* 0x0000009e9d98723e */ /* 0x008fc600048060ff */
[----:B------:R-:W-:Y:S04]  /*33160*/  STL [R1+0xf44], R2 ;  /* 0x000f440201007387 */ /* 0x000fe80000100800 */
[----:B------:R0:W-:Y:S02]  /*33170*/  STL [R1+0x91c], R152 ;  /* 0x00091c9801007387 */ /* 0x0001e40000100800 */
[----:B0-----:R-:W-:Y:S02]  /*33180*/  F2FP.SATFINITE.E5M2.F32.PACK_AB_MERGE_C R152, R10, R12, RZ ;  /* 0x0000000c0a98723e */ /* 0x001fe400048060ff */
[----:B------:R-:W3:Y:S04]  /*33190*/  LDL.LU R12, [R1+0x200] ;  /* 0x00020000010c7983 */ /* 0x000ee80000300800 */
[----:B------:R-:W3:Y:S01]  /*331a0*/  LDL.LU R10, [R1+0x204] ;  /* 0x00020400010a7983 */ /* 0x000ee20000300800 */
[----:B------:R-:W-:Y:S01]  /*331b0*/  VIADD R2, R2, UR5 ;  /* 0x0000000502027c36 */ /* 0x000fe20008000000 */
[----:B------:R-:W-:Y:S01]  /*331c0*/  ULDC UR5, c[0x0][0x248] ;  /* 0x0000920000057ab9 */ /* 0x000fe20000000800 */
[----:B------:R-:W-:Y:S01]  /*331d0*/  F2FP.SATFINITE.E5M2.F32.PACK_AB_MERGE_C R23, R23, R156, RZ ;  /* 0x0000009c1717723e */ /* 0x000fe200048060ff */
[----:B------:R-:W-:Y:S04]  /*331e0*/  STL [R1+0x910], R152 ;  /* 0x0009109801007387 */ /* 0x000fe80000100800 */
[----:B------:R0:W-:Y:S04]  /*331f0*/  STL [R1+0xf3c], R2 ;  /* 0x000f3c0201007387 */ /* 0x0001e80000100800 */
[----:B------:R-:W-:Y:S01]  /*33200*/  STL [R1+0x908], R23 ;  /* 0x0009081701007387 */ /* 0x000fe20000100800 */
[----:B0-----:R-:W-:Y:S01]  /*33210*/  VIADD R2, R2, UR5 ;  /* 0x0000000502027c36 */ /* 0x001fe20008000000 */
[----:B------:R-:W-:Y:S01]  /*33220*/  ULDC UR5, c[0x0][0x248] ;  /* 0x0000920000057ab9 */ /* 0x000fe20000000800 */
[----:B--2---:R-:W-:-:S05]  /*33230*/  F2FP.SATFINITE.E5M2.F32.PACK_AB_MERGE_C R21, R21, R22, RZ ;  /* 0x000000161515723e */ /* 0x004fca00048060ff */
[----:B------:R-:W-:Y:S01]  /*33240*/  STL [R1+0x934], R21 ;  /* 0x0009341501007387 */ /* 0x000fe20000100800 */
[----:B------:R-:W-:-:S03]  /*33250*/  F2FP.SATFINITE.E5M2.F32.PACK_AB_MERGE_C R19, R19, R20, RZ ;  /* 0x000000141313723e */ /* 0x000fc600048060ff */
[----:B------:R0:W-:Y:S01]  /*33260*/  STL [R1+0xf34], R2 ;  /* 0x000f340201007387 */ /* 0x0001e20000100800 */
[----:B------:R-:W-:Y:S01]  /*33270*/  F2FP.SATFINITE.E5M2.F32.PACK_AB_MERGE_C R17, R17, R18, RZ ;  /* 0x000000121111723e */ /* 0x000fe200048060ff */
[----:B0-----:R-:W-:Y:S02]  /*33280*/  VIADD R2, R2, UR5 ;  /* 0x0000000502027c36 */ /* 0x001fe40008000000 */
[----:B------:R-:W-:Y:S01]  /*33290*/  STL [R1+0x92c], R19 ;  /* 0x00092c1301007387 */ /* 0x000fe20000100800 */
[----:B------:R-:W-:Y:S01]  /*332a0*/  ULDC UR5, c[0x0][0x248] ;  /* 0x0000920000057ab9 */ /* 0x000fe20000000800 */
[----:B------:R-:W-:Y:S02]  /*332b0*/  F2FP.SATFINITE.E5M2.F32.PACK_AB_MERGE_C R14, R14, R16, RZ ;  /* 0x000000100e0e723e */ /* 0x000fe400048060ff */
[----:B------:R-:W-:Y:S04]  /*332c0*/  STL [R1+0x920], R17 ;  /* 0x0009201101007387 */ /* 0x000fe80000100800 */
[----:B------:R0:W-:Y:S04]  /*332d0*/  STL [R1+0xf2c], R2 ;  /* 0x000f2c0201007387 */ /* 0x0001e80000100800 */
[----:B------:R1:W-:Y:S04]  /*332e0*/  STL [R1+0x918], R14 ;  /* 0x0009180e01007387 */ /* 0x0003e80000100800 */
[----:B------:R-:W2:Y:S01]  /*332f0*/  LDL.LU R174, [R1+0x208] ;  /* 0x0002080001ae7983 */ /* 0x000ea20000300800 */
[----:B0-----:R-:W-:Y:S01]  /*33300*/  VIADD R2, R2, UR5 ;  /* 0x0000000502027c36 */ /* 0x001fe20008000000 */
[----:B------:R-:W-:-:S02]  /*33310*/  ULDC UR5, c[0x0][0x248] ;  /* 0x0000920000057ab9 */ /* 0x000fc40000000800 */
[----:B------:R-:W2:Y:S04]  /*33320*/  LDL.LU R173, [R1+0x20c] ;  /* 0x00020c0001ad7983 */ /* 0x000ea80000300800 */
[----:B------:R-:W4:Y:S04]  /*33330*/  LDL.LU R172, [R1+0x210] ;  /* 0x0002100001ac7983 */ /* 0x000f280000300800 */
[----:B------:R-:W4:Y:S04]  /*33340*/  LDL.LU R171, [R1+0x214] ;  /* 0x0002140001ab7983 */ /* 0x000f280000300800 */
[----:B------:R-:W4:Y:S04]  /*33350*/  LDL.LU R170, [R1+0x218] ;  /* 0x0002180001aa7983 */ /* 0x000f280000300800 */
[----:B------:R-:W-:Y:S04]  /*33360*/  STL [R1+0xf24], R2 ;  /* 0x000f240201007387 */ /* 0x000fe80000100800 */
        /* <DEDUP_REMOVED lines=12> */
[----:B-1----:R-:W4:Y:S01]  /*33430*/  LDL.LU R14, [R1+0x24c] ;  /* 0x00024c00010e7983 */ /* 0x002f220000300800 */
[----:B---3--:R-:W-:-:S03]  /*33440*/  F2FP.SATFINITE.E5M2.F32.PACK_AB_MERGE_C R10, R10, R12, RZ ;  /* 0x0000000c0a0a723e */ /* 0x008fc600048060ff */
[----:B------:R-:W3:Y:S04]  /*33450*/  LDL.LU R158, [R1+0x250] ;  /* 0x00025000019e7983 */ /* 0x000ee80000300800 */
[----:B------:R-:W3:Y:S04]  /*33460*/  LDL.LU R157, [R1+0x254] ;  /* 0x00025400019d7983 */ /* 0x000ee80000300800 */
[----:B------:R0:W-:Y:S04]  /*33470*/  STL [R1+0x944], R10 ;  /* 0x0009440a01007387 */ /* 0x0001e80000100800 */
[----:B------:R-:W3:Y:S04]  /*33480*/  LDL.LU R156, [R1+0x258] ;  /* 0x00025800019c7983 */ /* 0x000ee80000300800 */
        /* <DEDUP_REMOVED lines=8> */
[----:B0-----:R-:W3:Y:S01]  /*33510*/  LDL.LU R10, [R1+0x27c] ;  /* 0x00027c00010a7983 */ /* 0x001ee20000300800 */
[----:B------:R-:W-:Y:S01]  /*33520*/  VIADD R2, R2, UR5 ;  /* 0x0000000502027c36 */ /* 0x000fe20008000000 */
[----:B------:R-:W-:Y:S01]  /*33530*/  ULDC UR5, c[0x0][0x248] ;  /* 0x0000920000057ab9 */ /* 0x000fe20000000800 */
[----:B--2---:R-:W-:-:S05]  /*33540*/  F2FP.SATFINITE.E5M2.F32.PACK_AB_MERGE_C R152, R173, R174, RZ ;  /* 0x000000aead98723e */ /* 0x004fca00048060ff */
        /* <DEDUP_REMOVED lines=10> */
[----:B--2---:R-:W-:-:S03]  /*335f0*/  F2FP.SATFINITE.E5M2.F32.PACK_AB_MERGE_C R152, R165, R166, RZ ;  /* 0x000000a6a598723e */ /* 0x004fc600048060ff */
[----:B------:R1:W-:Y:S04]  /*33600*/  STL [R1+0xf14], R2 ;  /* 0x000f140201007387 */ /* 0x0003e80000100800 */
[----:B------:R2:W-:Y:S01]  /*33610*/  STL [R1+0x9b8], R152 ;  /* 0x0009b89801007387 */ /* 0x0005e20000100800 */
[----:B0-----:R-:W-:Y:S01]  /*33620*/  F2FP.SATFINITE.E5M2.F32.PACK_AB_MERGE_C R153, R163, R164, RZ ;  /* 0x000000a4a399723e */ /* 0x001fe200048060ff */
[----:B-1----:R-:W-:Y:S01]  /*33630*/  VIADD R2, R2, UR5 ;  /* 0x0000000502027c36 */ /* 0x002fe20008000000 */
[----:B------:R-:W-:-:S03]  /*33640*/  ULDC UR5, c[0x0][0x248] ;  /* 0x0000920000057ab9 */ /* 0x000fc60000000800 */
[----:B------:R-:W-:Y:S01]  /*33650*/  STL [R1+0x940], R153 ;  /* 0x0009409901007387 */ /* 0x000fe20000100800 */
[----:B--2---:R-:W-:-:S03]  /*33660*/  F2FP.SATFINITE.E5M2.F32.PACK_AB_MERGE_C R152, R161, R162, RZ ;  /* 0x000000a2a198723e */ /* 0x004fc600048060ff */
[----:B------:R0:W-:Y:S04]  /*33670*/  STL [R1+0xf0c], R2 ;  /* 0x000f0c0201007387 */ /* 0x0001e80000100800 */
[----:B------:R1:W-:Y:S01]  /*33680*/  STL [R1+0x938], R152 ;  /* 0x0009389801007387 */ /* 0x0003e20000100800 */
[----:B0-----:R-:W-:Y:S01]  /*33690*/  VIADD R2, R2, UR5 ;  /* 0x0000000502027c36 */ /* 0x001fe20008000000 */
[----:B------:R-:W-:Y:S01]  /*336a0*/  ULDC UR5, c[0x0][0x248] ;  /* 0x0000920000057ab9 */ /* 0x000fe20000000800 */
[----:B-1----:R-:W-:Y:S02]  /*336b0*/  F2FP.SATFINITE.E5M2.F32.PACK_AB_MERGE_C R152, R159, R160, RZ ;  /* 0x000000a09f98723e */ /* 0x002fe400048060ff */
[----:B------:R-:W-:-:S03]  /*336c0*/  F2FP.SATFINITE.E5M2.F32.PACK_AB_MERGE_C R14, R14, R16, RZ ;  /* 0x000000100e0e723e */ /* 0x000fc600048060ff */
[----:B------:R3:W-:Y:S04]  /*336d0*/  STL [R1+0xa2c], R152 ;  /* 0x000a2c9801007387 */ /* 0x0007e80000100800 */
[----:B------:R0:W-:Y:S04]  /*336e0*/  STL [R1+0xf04], R2 ;  /* 0x000f040201007387 */ /* 0x0001e80000100800 */
[----:B------:R-:W2:Y:S04]  /*336f0*/  LDL.LU R16, [R1+0x280] ;  /* 0x0002800001107983 */ /* 0x000ea80000300800 */
[----:B------:R1:W-:Y:S01]  /*33700*/  STL [R1+0x9f4], R14 ;  /* 0x0009f40e01007387 */ /* 0x0003e20000100800 */
[----:B---3--:R-:W-:Y:S01]  /*33710*/  F2FP.SATFINITE.E5M2.F32.PACK_AB_MERGE_C R152, R157, R158, RZ ;  /* 0x0000009e9d98723e */ /* 0x008fe200048060ff */
[----:B0-----:R-:W-:Y:S01]  /*33720*/  VIADD R2, R2, UR5 ;  /* 0x0000000502027c36 */ /* 0x001fe20008000000 */
[----:B------:R-:W-:Y:S01]  /*33730*/  ULDC UR5, c[0x0][0x248] ;  /* 0x0000920000057ab9 */ /* 0x000fe20000000800 */
[----:B-1----:R-:W2:Y:S01]  /*33740*/  LDL.LU R14, [R1+0x284] ;  /* 0x00028400010e7983 */ /* 0x002ea20000300800 */
[----:B------:R-:W-:-:S02]  /*33750*/  F2FP.SATFINITE.E5M2.F32.PACK_AB_MERGE_C R23, R23, R156, RZ ;  /* 0x0000009c1717723e */ /* 0x000fc400048060ff */
[----:B------:R-:W-:Y:S01]  /*33760*/  F2FP.SATFINITE.E5M2.F32.PACK_AB_MERGE_C R21, R21, R22, RZ ;  /* 0x000000161515723e */ /* 0x000fe200048060ff */
[----:B------:R-:W-:Y:S04]  /*33770*/  STL [R1+0x9b4], R152 ;  /* 0x0009b49801007387 */ /* 0x000fe80000100800 */
[----:B------:R0:W-:Y:S01]  /*33780*/  STL [R1+0xefc], R2 ;  /* 0x000efc0201007387 */ /* 0x0001e20000100800 */
[----:B------:R-:W-:-:S03]  /*33790*/  F2FP.SATFINITE.E5M2.F32.PACK_AB_MERGE_C R19, R19, R20, RZ ;  /* 0x000000141313723e */ /* 0x000fc600048060ff */
[----:B------:R-:W-:Y:S01]  /*337a0*/  STL [R1+0x97c], R23 ;  /* 0x00097c1701007387 */ /* 0x000fe20000100800 */
[----:B0-----:R-:W-:Y:S01]  /*337b0*/  VIADD R2, R2, UR5 ;  /* 0x0000000502027c36 */ /* 0x001fe20008000000 */
[----:B------:R-:W-:Y:S02]  /*337c0*/  ULDC UR5, c[0x0][0x248] ;  /* 0x0000920000057ab9 */ /* 0x000fe40000000800 */
        /* <DEDUP_REMOVED lines=47> */
[----:B---3--:R-:W-:-:S02]  /*33ac0*/  F2FP.SATFINITE.E5M2.F32.PACK_AB_MERGE_C R152, R173, R174, RZ ;  /* 0x000000aead98723e */ /* 0x008fc400048060ff */
[----:B----4-:R-:W-:-:S03]  /*33ad0*/  F2FP.SATFINITE.E5M2.F32.PACK_AB_MERGE_C R153, R171, R172, RZ ;  /* 0x000000acab99723e */ /* 0x010fc600048060ff */
[----:B------:R0:W-:Y:S04]  /*33ae0*/  STL [R1+0x9ec], R152 ;  /* 0x0009ec9801007387 */ /* 0x0001e80000100800 */
        /* <DEDUP_REMOVED lines=39> */
[----:B------:R0:W-:Y:S01]  /*33d60*/  STL [R1+0xe24], R2 ;  /* 0x000e240201007387 */ /* 0x0001e20000100800 */
[----:B------:R-:W-:-:S03]  /*33d70*/  F2FP.SATFINITE.E5M2.F32.PACK_AB_MERGE_C R17, R17, R18, RZ ;  /* 0x000000121111723e */ /* 0x000fc600048060ff */
[----:B------:R-:W-:Y:S01]  /*33d80*/  STL [R1+0x9e0], R19 ;  /* 0x0009e01301007387 */ /* 0x000fe20000100800 */
[----:B0-----:R-:W-:Y:S01]  /*33d90*/  VIADD R2, R2, UR5 ;  /* 0x0000000502027c36 */ /* 0x001fe20008000000 */
[----:B------:R-:W-:Y:S02]  /*33da0*/  F2FP.SATFINITE.E5M2.F32.PACK_AB_MERGE_C R14, R14, R16, RZ ;  /* 0x000000100e0e723e */ /* 0x000fe400048060ff */
[----:B------:R-:W-:Y:S01]  /*33db0*/  STL [R1+0x9a0], R17 ;  /* 0x0009a01101007387 */ /* 0x000fe20000100800 */
[----:B------:R-:W-:-:S03]  /*33dc0*/  ULDC UR5, c[0x0][0x248] ;  /* 0x0000920000057ab9 */ /* 0x000fc60000000800 */
        /* <DEDUP_REMOVED lines=57> */
[----:B------:R-:W-:Y:S04]  /*34160*/  STL [R1+0x998], R152 ;  /* 0x0009989801007387 */ /* 0x000fe80000100800 */
[----:B------:R0:W-:Y:S04]  /*34170*/  STL [R1+0xdfc], R2 ;  /* 0x000dfc0201007387 */ /* 0x0001e80000100800 */
[----:B------:R-:W2:Y:S01]  /*34180*/  LDL.LU R16, [R1+0x380] ;  /* 0x0003800001107983 */ /* 0x000ea20000300800 */
[----:B---3--:R-:W-:-:S03]  /*34190*/  F2FP.SATFINITE.E5M2.F32.PACK_AB_MERGE_C R153, R161, R162, RZ ;  /* 0x000000a2a199723e */ /* 0x008fc600048060ff */
[----:B------:R1:W-:Y:S01]  /*341a0*/  STL [R1+0x960], R14 ;  /* 0x0009600e01007387 */ /* 0x0003e20000100800 */
[----:B0-----:R-:W-:Y:S01]  /*341b0*/  VIADD R2, R2, UR5 ;  /* 0x0000000502027c36 */ /* 0x001fe20008000000 */
[----:B------:R-:W-:Y:S01]  /*341c0*/  ULDC UR5, c[0x0][0x248] ;  /* 0x0000920000057ab9 */ /* 0x000fe20000000800 */
[----:B------:R-:W-:Y:S01]  /*341d0*/  F2FP.SATFINITE.E5M2.F32.PACK_AB_MERGE_C R152, R159, R160, RZ ;  /* 0x000000a09f98723e */ /* 0x000fe200048060ff */
[----:B-1----:R-:W2:Y:S04]  /*341e0*/  LDL.LU R14, [R1+0x384] ;  /* 0x00038400010e7983 */ /* 0x002ea80000300800 */
[----:B------:R-:W-:Y:S04]  /*341f0*/  STL [R1+0xa0c], R153 ;  /* 0x000a0c9901007387 */ /* 0x000fe80000100800 */
[----:B------:R0:W-:Y:S04]  /*34200*/  STL [R1+0xdf4], R2 ;  /* 0x000df40201007387 */ /* 0x0001e80000100800 */
[----:B------:R1:W-:Y:S01]  /*34210*/  STL [R1+0x9d4], R152 ;  /* 0x0009d49801007387 */ /* 0x0003e20000100800 */
[----:B------:R-:W-:Y:S01]  /*34220*/  F2FP.SATFINITE.E5M2.F32.PACK_AB_MERGE_C R23, R23, R156, RZ ;  /* 0x0000009c1717723e */ /* 0x000fe200048060ff */
[----:B0-----:R-:W-:Y:S01]  /*34230*/  VIADD R2, R2, UR5 ;  /* 0x0000000502027c36 */ /* 0x001fe20008000000 */
[----:B------:R-:W-:Y:S01]  /*34240*/  ULDC UR5, c[0x0][0x248] ;  /* 0x0000920000057ab9 */ /* 0x000fe20000000800 */
[----:B-1----:R-:W-:-:S02]  /*34250*/  F2FP.SATFINITE.E5M2.F32.PACK_AB_MERGE_C R152, R157, R158, RZ ;  /* 0x0000009e9d98723e */ /* 0x002fc400048060ff */
[----:B------:R-:W-:-:S03]  /*34260*/  F2FP.SATFINITE.E5M2.F32.PACK_AB_MERGE_C R21, R21, R22, RZ ;  /* 0x000000161515723e */ /* 0x000fc600048060ff */
[----:B------:R-:W-:Y:S04]  /*34270*/  STL [R1+0x994], R152 ;  /* 0x0009949801007387 */ /* 0x000fe80000100800 */
[----:B------:R0:W-:Y:S01]  /*34280*/  STL [R1+0xdec], R2 ;  /* 0x000dec0201007387 */ /* 0x0001e20000100800 */
[----:B------:R-:W-:-:S03]  /*34290*/  F2FP.SATFINITE.E5M2.F32.PACK_AB_MERGE_C R19, R19, R20, RZ ;  /* 0x000000141313723e */ /* 0x000fc600048060ff */
[----:B------:R-:W-:Y:S01]  /*342a0*/  STL [R1+0x95c], R23 ;  /* 0x00095c1701007387 */ /* 0x000fe20000100800 */
[----:B------:R-:W-:Y:S01]  /*342b0*/  F2FP.SATFINITE.E5M2.F32.PACK_AB_MERGE_C R17, R17, R18, RZ ;  /* 0x000000121111723e */ /* 0x000fe200048060ff */
[----:B0-----:R-:W-:Y:S01]  /*342c0*/  VIADD R2, R2, UR5 ;  /* 0x0000000502027c36 */ /* 0x001fe20008000000 */
[----:B------:R-:W-:Y:S01]  /*342d0*/  ULDC UR5, c[0x0][0x248] ;  /* 0x0000920000057ab9 */ /* 0x000fe20000000800 */
[----:B------:R-:W-:Y:S01]  /*342e0*/  STL [R1+0xa08], R21 ;  /* 0x000a081501007387 */ /* 0x000fe20000100800 */
[----:B------:R-:W-:-:S03]  /*342f0*/  F2FP.SATFINITE.E5M2.F32.PACK_AB_MERGE_C R10, R10, R12, RZ ;  /* 0x0000000c0a0a723e */ /* 0x000fc600048060ff */
[----:B------:R0:W-:Y:S04]  /*34300*/  STL [R1+0xde4], R2 ;  /* 0x000de40201007387 */ /* 0x0001e80000100800 */
        /* <DEDUP_REMOVED lines=54> */
[----:B---3--:R-:W-:-:S03]  /*34670*/  F2FP.SATFINITE.E5M2.F32.PACK_AB_MERGE_C R152, R165, R166, RZ ;  /* 0x000000a6a598723e */ /* 0x008fc600048060ff */
[----:B------:R-:W-:Y:S04]  /*34680*/  STL [R1+0xdc4], R2 ;  /* 0x000dc40201007387 */ /* 0x000fe80000100800 */
[----:B------:R0:W-:Y:S02]  /*34690*/  STL [R1+0x9c8], R152 ;  /* 0x0009c89801007387 */ /* 0x0001e40000100800 */
[----:B0-----:R-:W-:Y:S02]  /*346a0*/  F2FP.SATFINITE.E5M2.F32.PACK_AB_MERGE_C R152, R10, R12, RZ ;  /* 0x0000000c0a98723e */ /* 0x001fe400048060ff */
[----:B------:R-:W3:Y:S04]  /*346b0*/  LDL.LU R12, [R1] ;  /* 0x00000000010c7983 */ /* 0x000ee80000300800 */
[----:B------:R-:W3:Y:S01]  /*346c0*/  LDL.LU R10, [R1+0x4] ;  /* 0x00000400010a7983 */ /* 0x000ee20000300800 */
[----:B------:R-:W-:Y:S01]  /*346d0*/  VIADD R2, R2, UR5 ;  /* 0x0000000502027c36 */ /* 0x000fe20008000000 */
[----:B------:R-:W-:-:S02]  /*346e0*/  ULDC UR5, c[0x0][0x248] ;  /* 0x0000920000057ab9 */ /* 0x000fc40000000800 */
[----:B------:R0:W-:Y:S04]  /*346f0*/  STL [R1+0x988], R152 ;  /* 0x0009889801007387 */ /* 0x0001e80000100800 */
[----:B------:R1:W-:Y:S01]  /*34700*/  STL [R1+0xdbc], R2 ;  /* 0x000dbc0201007387 */ /* 0x0003e20000100800 */
[----:B0-----:R-:W-:Y:S01]  /*34710*/  F2FP.SATFINITE.E5M2.F32.PACK_AB_MERGE_C R152, R163, R164, RZ ;  /* 0x000000a4a398723e */ /* 0x001fe200048060ff */
[----:B-1----:R-:W-:-:S04]  /*34720*/  VIADD R2, R2, UR5 ;  /* 0x0000000502027c36 */ /* 0x002fc80008000000 */
[----:B------:R0:W-:Y:S01]  /*34730*/  STL [R1+0x950], R152 ;  /* 0x0009509801007387 */ /* 0x0001e20000100800 */
[----:B------:R-:W-:Y:S01]  /*34740*/  ULDC UR5, c[0x0][0x248] ;  /* 0x0000920000057ab9 */ /* 0x000fe20000000800 */
[----:B--2---:R-:W-:-:S05]  /*34750*/  F2FP.SATFINITE.E5M2.F32.PACK_AB_MERGE_C R153, R161, R162, RZ ;  /* 0x000000a2a199723e */ /* 0x004fca00048060ff */
[----:B------:R-:W-:Y:S01]  /*34760*/  STL [R1+0x9fc], R153 ;  /* 0x0009fc9901007387 */ /* 0x000fe20000100800 */
[----:B0-----:R-:W-:-:S03]  /*34770*/  F2FP.SATFINITE.E5M2.F32.PACK_AB_MERGE_C R152, R159, R160, RZ ;  /* 0x000000a09f98723e */ /* 0x001fc600048060ff */
[----:B------:R0:W-:Y:S04]  /*34780*/  STL [R1+0xdb4], R2 ;  /* 0x000db40201007387 */ /* 0x0001e80000100800 */
[----:B------:R1:W-:Y:S01]  /*34790*/  STL [R1+0x9c4], R152 ;  /* 0x0009c49801007387 */ /* 0x0003e20000100800 */
[----:B0-----:R-:W-:Y:S01]  /*347a0*/  VIADD R2, R2, UR5 ;  /* 0x0000000502027c36 */ /* 0x001fe20008000000 */
[----:B------:R-:W-:Y:S01]  /*347b0*/  ULDC UR5, c[0x0][0x248] ;  /* 0x0000920000057ab9 */ /* 0x000fe20000000800 */
[----:B-1----:R-:W-:Y:S02]  /*347c0*/  F2FP.SATFINITE.E5M2.F32.PACK_AB_MERGE_C R152, R157, R158, RZ ;  /* 0x0000009e9d98723e */ /* 0x002fe400048060ff */
[----:B------:R-:W-:-:S03]  /*347d0*/  F2FP.SATFINITE.E5M2.F32.PACK_AB_MERGE_C R23, R23, R156, RZ ;  /* 0x0000009c1717723e */ /* 0x000fc600048060ff */
[----:B------:R-:W-:Y:S04]  /*347e0*/  STL [R1+0x984], R152 ;  /* 0x0009849801007387 */ /* 0x000fe80000100800 */
[----:B------:R0:W-:Y:S01]  /*347f0*/  STL [R1+0xdac], R2 ;  /* 0x000dac0201007387 */ /* 0x0001e20000100800 */
[----:B------:R-:W-:-:S03]  /*34800*/  F2FP.SATFINITE.E5M2.F32.PACK_AB_MERGE_C R21, R21, R22, RZ ;  /* 0x000000161515723e */ /* 0x000fc600048060ff */
[----:B------:R-:W-:Y:S01]  /*34810*/  STL [R1+0x94c], R23 ;  /* 0x00094c1701007387 */ /* 0x000fe20000100800 */
[----:B0-----:R-:W-:Y:S01]  /*34820*/  VIADD R2, R2, UR5 ;  /* 0x0000000502027c36 */ /* 0x001fe20008000000 */
[----:B------:R-:W-:Y:S01]  /*34830*/  ULDC UR5, c[0x0][0x248] ;  /* 0x0000920000057ab9 */ /* 0x000fe20000000800 */
[----:B------:R-:W-:Y:S01]  /*34840*/  F2FP.SATFINITE.E5M2.F32.PACK_AB_MERGE_C R19, R19, R20, RZ ;  /* 0x000000141313723e */ /* 0x000fe200048060ff */
[----:B------:R-:W-:Y:S01]  /*34850*/  STL [R1+0x9f8], R21 ;  /* 0x0009f81501007387 */ /* 0x000fe20000100800 */
[----:B------:R-:W-:-:S03]  /*34860*/  F2FP.SATFINITE.E5M2.F32.PACK_AB_MERGE_C R17, R17, R18, RZ ;  /* 0x000000121111723e */ /* 0x000fc600048060ff */
[----:B------:R0:W-:Y:S04]  /*34870*/  STL [R1+0xda4], R2 ;  /* 0x000da40201007387 */ /* 0x0001e80000100800 */
[----:B------:R-:W-:Y:S01]  /*34880*/  STL [R1+0x9c0], R19 ;  /* 0x0009c01301007387 */ /* 0x000fe20000100800 */
[----:B------:R-:W-:Y:S01]  /*34890*/  F2FP.SATFINITE.E5M2.F32.PACK_AB_MERGE_C R14, R14, R16, RZ ;  /* 0x000000100e0e723e */ /* 0x000fe200048060ff */
[----:B0-----:R-:W-:Y:S02]  /*348a0*/  VIADD R2, R2, UR5 ;  /* 0x0000000502027c36 */ /* 0x001fe40008000000 */
        /* <DEDUP_REMOVED lines=17> */
[----:B------:R-:W4:Y:S01]  /*349c0*/  LDL.LU R164, [R1+0x30] ;  /* 0x0000300001a47983 */ /* 0x000f220000300800 */
[----:B---3--:R-:W-:-:S03]  /*349d0*/  F2FP.SATFINITE.E5M2.F32.PACK_AB_MERGE_C R10, R10, R12, RZ ;  /* 0x0000000c0a0a723e */ /* 0x008fc600048060ff */
        /* <DEDUP_REMOVED lines=17> */
[----:B-1----:R-:W3:Y:S04]  /*34af0*/  LDL.LU R14, [R1+0x74] ;  /* 0x00007400010e7983 */ /* 0x002ee80000300800 */
[----:B------:R-:W3:Y:S04]  /*34b00*/  LDL.LU R12, [R1+0x78] ;  /* 0x00007800010c7983 */ /* 0x000ee80000300800 */
[----:B0-----:R-:W3:Y:S01]  /*34b10*/  LDL.LU R10, [R1+0x7c] ;  /* 0x00007c00010a7983 */ /* 0x001ee20000300800 */
[----:B------:R-:W-:Y:S01]  /*34b20*/  VIADD R2, R2, UR5 ;  /* 0x0000000502027c36 */ /* 0x000fe20008000000 */
[----:B------:R-:W-:Y:S01]  /*34b30*/  ULDC UR5, c[0x0][0x248] ;  /* 0x0000920000057ab9 */ /* 0x000fe20000000800 */
[----:B--2---:R-:W-:-:S05]  /*34b40*/  F2FP.SATFINITE.E5M2.F32.PACK_AB_MERGE_C R152, R173, R174, RZ ;  /* 0x000000aead98723e */ /* 0x004fca00048060ff */
[----:B------:R0:W-:Y:S01]  /*34b50*/  STL [R1+0x490], R152 ;  /* 0x0004909801007387 */ /* 0x0001e20000100800 */
[----:B----4-:R-:W-:-:S05]  /*34b60*/  F2FP.SATFINITE.E5M2.F32.PACK_AB_MERGE_C R153, R171, R172, RZ ;  /* 0x000000acab99723e */ /* 0x010fca00048060ff */
        /* <DEDUP_REMOVED lines=10> */
[----:B---3--:R-:W-:-:S03]  /*34c10*/  F2FP.SATFINITE.E5M2.F32.PACK_AB_MERGE_C R153, R163, R164, RZ ;  /* 0x000000a4a399723e */ /* 0x008fc600048060ff */
[----:B------:R-:W-:Y:S01]  /*34c20*/  STL [R1+0x1030], R232 ;  /* 0x001030e801007387 */ /* 0x000fe20000100800 */
[----:B0-----:R-:W-:Y:S01]  /*34c30*/  VIADD R2, R2, UR5 ;  /* 0x0000000502027c36 */ /* 0x001fe20008000000 */
[----:B------:R-:W-:Y:S01]  /*34c40*/  ULDC UR5, c[0x0][0x248] ;  /* 0x0000920000057ab9 */ /* 0x000fe20000000800 */
[----:B------:R-:W-:Y:S01]  /*34c50*/  F2FP.SATFINITE.E5M2.F32.PACK_AB_MERGE_C R152, R161, R162, RZ ;  /* 0x000000a2a198723e */ /* 0x000fe200048060ff */
[----:B------:R0:W-:Y:S04]  /*34c60*/  STL [R1+0x478], R153 ;  /* 0x0004789901007387 */ /* 0x0001e80000100800 */
[----:B------:R1:W-:Y:S01]  /*34c70*/  STL [R1+0xd58], R2 ;  /* 0x000d580201007387 */ /* 0x0003e20000100800 */
[----:B0-----:R-:W-:-:S03]  /*34c80*/  F2FP.SATFINITE.E5M2.F32.PACK_AB_MERGE_C R153, R159, R160, RZ ;  /* 0x000000a09f99723e */ /* 0x001fc600048060ff */
[----:B------:R0:W-:Y:S01]  /*34c90*/  STL [R1+0x474], R152 ;  /* 0x0004749801007387 */ /* 0x0001e20000100800 */
[----:B-1----:R-:W-:Y:S01]  /*34ca0*/  VIADD R2, R2, UR5 ;  /* 0x0000000502027c36 */ /* 0x002fe20008000000 */
[----:B------:R-:W-:Y:S02]  /*34cb0*/  ULDC UR5, c[0x0][0x248] ;  /* 0x0000920000057ab9 */ /* 0x000fe40000000800 */
[----:B------:R-:W-:Y:S04]  /*34cc0*/  STL [R1+0x4a8], R153 ;  /* 0x0004a89901007387 */ /* 0x000fe80000100800 */
[----:B------:R1:W-:Y:S01]  /*34cd0*/  STL [R1+0xd40], R2 ;  /* 0x000d400201007387 */ /* 0x0003e20000100800 */
[----:B0-----:R-:W-:Y:S02]  /*34ce0*/  F2FP.SATFINITE.E5M2.F32.PACK_AB_MERGE_C R152, R157, R158, RZ ;  /* 0x0000009e9d98723e */ /* 0x001fe400048060ff */
[----:B------:R-:W-:-:S03]  /*34cf0*/  F2FP.SATFINITE.E5M2.F32.PACK_AB_MERGE_C R23, R23, R156, RZ ;  /* 0x0000009c1717723e */ /* 0x000fc600048060ff */
[----:B------:R-:W-:Y:S01]  /*34d00*/  STL [R1+0x4a0], R152 ;  /* 0x0004a09801007387 */ /* 0x000fe20000100800 */
[----:B-1----:R-:W-:Y:S01]  /*34d10*/  VIADD R2, R2, UR5 ;  /* 0x0000000502027c36 */ /* 0x002fe20008000000 */
[----:B------:R-:W-:Y:S01]  /*34d20*/  ULDC UR5, c[0x0][0x248] ;  /* 0x0000920000057ab9 */ /* 0x000fe20000000800 */
[----:B------:R-:W-:Y:S01]  /*34d30*/  F2FP.SATFINITE.E5M2.F32.PACK_AB_MERGE_C R21, R21, R22, RZ ;  /* 0x000000161515723e */ /* 0x000fe200048060ff */
[----:B------:R-:W-:Y:S04]  /*34d40*/  STL [R1+0x498], R23 ;  /* 0x0004981701007387 */ /* 0x000fe80000100800 */
[----:B------:R0:W-:Y:S01]  /*34d50*/  STL [R1+0xd30], R2 ;  /* 0x000d300201007387 */ /* 0x0001e20000100800 */
[----:B------:R-:W-:-:S03]  /*34d60*/  F2FP.SATFINITE.E5M2.F32.PACK_AB_MERGE_C R19, R19, R20, RZ ;  /* 0x000000141313723e */ /* 0x000fc600048060ff */
[----:B------:R-:W-:Y:S01]  /*34d70*/  STL [R1+0x48c], R21 ;  /* 0x00048c1501007387 */ /* 0x000fe20000100800 */
[----:B0-----:R-:W-:Y:S01]  /*34d80*/  VIADD R2, R2, UR5 ;  /* 0x0000000502027c36 */ /* 0x001fe20008000000 */
[----:B------:R-:W-:Y:S01]  /*34d90*/  ULDC UR5, c[0x0][0x248] ;  /* 0x0000920000057ab9 */ /* 0x000fe20000000800 */
[----:B------:R-:W-:Y:S01]  /*34da0*/  F2FP.SATFINITE.E5M2.F32.PACK_AB_MERGE_C R17, R17, R18, RZ ;  /* 0x000000121111723e */ /* 0x000fe200048060ff */
[----:B------:R-:W-:Y:S04]  /*34db0*/  STL [R1+0x4b8], R19 ;  /* 0x0004b81301007387 */ /* 0x000fe80000100800 */
[----:B------:R0:W-:Y:S01]  /*34dc0*/  STL [R1+0xd20], R2 ;  /* 0x000d200201007387 */ /* 0x0001e20000100800 */
[----:B------:R-:W-:-:S03]  /*34dd0*/  F2FP.SATFINITE.E5M2.F32.PACK_AB_MERGE_C R14, R14, R16, RZ ;  /* 0x000000100e0e723e */ /* 0x000fc600048060ff */
[----:B------:R-:W-:Y:S01]  /*34de0*/  STL [R1+0x4b0], R17 ;  /* 0x0004b01101007387 */ /* 0x000fe20000100800 */
[----:B------:R-:W-:Y:S01]  /*34df0*/  F2FP.SATFINITE.E5M2.F32.PACK_AB_MERGE_C R10, R10, R12, RZ ;  /* 0x0000000c0a0a723e */ /* 0x000fe200048060ff */
[----:B0-----:R-:W-:Y:S02]  /*34e00*/  VIADD R2, R2, UR5 ;  /* 0x0000000502027c36 */ /* 0x001fe40008000000 */
[----:B------:R-:W-:Y:S01]  /*34e10*/  STL [R1+0x4a4], R14 ;  /* 0x0004a40e01007387 */ /* 0x000fe20000100800 */
[----:B------:R-:W-:-:S03]  /*34e20*/  ULDC UR5, c[0x0][0x248] ;  /* 0x0000920000057ab9 */ /* 0x000fc60000000800 */
[----:B------:R0:W-:Y:S04]  /*34e30*/  STL [R1+0xd08], R2 ;  /* 0x000d080201007387 */ /* 0x0001e80000100800 */
[----:B------:R1:W-:Y:S04]  /*34e40*/  STL [R1+0x49c], R10 ;  /* 0x00049c0a01007387 */ /* 0x0003e80000100800 */
[----:B------:R-:W2:Y:S04]  /*34e50*/  LDL.LU R176, [R1+0x80] ;  /* 0x0000800001b07983 */ /* 0x000ea80000300800 */
[----:B------:R-:W2:Y:S01]  /*34e60*/  LDL.LU R175, [R1+0x84] ;  /* 0x0000840001af7983 */ /* 0x000ea20000300800 */
[----:B0-----:R-:W-:Y:S01]  /*34e70*/  VIADD R2, R2, UR5 ;  /* 0x0000000502027c36 */ /* 0x001fe20008000000 */
[----:B------:R-:W-:-:S02]  /*34e80*/  ULDC UR5, c[0x0][0x248] ;  /* 0x0000920000057ab9 */ /* 0x000fc40000000800 */
[----:B------:R-:W3:Y:S04]  /*34e90*/  LDL.LU R174, [R1+0x88] ;  /* 0x0000880001ae7983 */ /* 0x000ee80000300800 */
        /* <DEDUP_REMOVED lines=30> */
[----:B0-----:R-:W-:Y:S01]  /*35080*/  VIADD R2, R2, UR5 ;  /* 0x0000000502027c36 */ /* 0x001fe20008000000 */
[----:B------:R-:W-:Y:S01]  /*35090*/  ULDC UR5, c[0x0][0x248] ;  /* 0x0000920000057ab9 */ /* 0x000fe20000000800 */
[----:B--2---:R-:W-:-:S05]  /*350a0*/  F2FP.SATFINITE.E5M2.F32.PACK_AB_MERGE_C R153, R175, R176, RZ ;  /* 0x000000b0af99723e */ /* 0x004fca00048060ff */
[----:B------:R4:W-:Y:S01]  /*350b0*/  STL [R1+0x4c8], R153 ;  /* 0x0004c89901007387 */ /* 0x0009e20000100800 */
[----:B---3--:R-:W-:Y:S02]  /*350c0*/  F2FP.SATFINITE.E5M2.F32.PACK_AB_MERGE_C R152, R173, R174, RZ ;  /* 0x000000aead98723e */ /* 0x008fe400048060ff */
[----:B----4-:R-:W-:-:S03]  /*350d0*/  F2FP.SATFINITE.E5M2.F32.PACK_AB_MERGE_C R153, R171, R172, RZ ;  /* 0x000000acab99723e */ /* 0x010fc600048060ff */
[----:B------:R0:W-:Y:S04]  /*350e0*/  STL [R1+0x4c0], R152 ;  /* 0x0004c09801007387 */ /* 0x0001e80000100800 */
[----:B------:R-:W-:Y:S04]  /*350f0*/  STL [R1+0x4b4], R153 ;  /* 0x0004b49901007387 */ /* 0x000fe80000100800 */
[----:B------:R1:W-:Y:S01]  /*35100*/  STL [R1+0xce8], R2 ;  /* 0x000ce80201007387 */ /* 0x0003e20000100800 */
[----:B0-----:R-:W-:Y:S01]  /*35110*/  F2FP.SATFINITE.E5M2.F32.PACK_AB_MERGE_C R152, R169, R170, RZ ;  /* 0x000000aaa998723e */ /* 0x001fe200048060ff */
[----:B-1----:R-:W-:Y:S01]  /*35120*/  VIADD R2, R2, UR5 ;  /* 0x0000000502027c36 */ /* 0x002fe20008000000 */
[----:B------:R-:W-:-:S03]  /*35130*/  F2FP.SATFINITE.E5M2.F32.PACK_AB_MERGE_C R153, R167, R168, RZ ;  /* 0x000000a8a799723e */ /* 0x000fc600048060ff */
[----:B------:R0:W-:Y:S01]  /*35140*/  STL [R1+0x4ac], R152 ;  /* 0x0004ac9801007387 */ /* 0x0001e20000100800 */
[----:B------:R-:W-:-:S03]  /*35150*/  ULDC UR5, c[0x0][0x248] ;  /* 0x0000920000057ab9 */ /* 0x000fc60000000800 */
[----:B------:R1:W-:Y:S04]  /*35160*/  STL [R1+0x4d8], R153 ;  /* 0x0004d89901007387 */ /* 0x0003e80000100800 */
[----:B------:R2:W-:Y:S01]  /*35170*/  STL [R1+0xcd8], R2 ;  /* 0x000cd80201007387 */ /* 0x0005e20000100800 */
[----:B0-----:R-:W-:Y:S02]  /*35180*/  F2FP.SATFINITE.E5M2.F32.PACK_AB_MERGE_C R152, R165, R166, RZ ;  /* 0x000000a6a598723e */ /* 0x001fe400048060ff */
[----:B-1----:R-:W-:Y:S01]  /*35190*/  F2FP.SATFINITE.E5M2.F32.PACK_AB_MERGE_C R153, R163, R164, RZ ;  /* 0x000000a4a399723e */ /* 0x002fe200048060ff */
[----:B--2---:R-:W-:Y:S02]  /*351a0*/  VIADD R2, R2, UR5 ;  /* 0x0000000502027c36 */ /* 0x004fe40008000000 */
[----:B------:R0:W-:Y:S01]  /*351b0*/  STL [R1+0x4d0], R152 ;  /* 0x0004d09801007387 */ /* 0x0001e20000100800 */
[----:B------:R-:W-:-:S03]  /*351c0*/  ULDC UR5, c[0x0][0x248] ;  /* 0x0000920000057ab9 */ /* 0x000fc60000000800 */
        /* <DEDUP_REMOVED lines=203> */
[----:B------:R-:W-:Y:S01]  /*35e80*/  F2FP.SATFINITE.E5M2.F32.PACK_AB_MERGE_C R10, R10, R12, RZ ;  /* 0x0000000c0a0a723e */ /* 0x000fe200048060ff */
[----:B------:R-:W-:Y:S01]  /*35e90*/  ULDC UR5, c[0x0][0x248] ;  /* 0x0000920000057ab9 */ /* 0x000fe20000000800 */
[----:B------:R-:W-:Y:S01]  /*35ea0*/  STL [R1+0x564], R14 ;  /* 0x0005640e01007387 */ /* 0x000fe20000100800 */
[----:B------:R-:W-:-:S03]  /*35eb0*/  F2FP.SATFINITE.E5M2.F32.PACK_AB_MERGE_C R12, R25, R24, RZ ;  /* 0x00000018190c723e */ /* 0x000fc600048060ff */
[----:B------:R0:W-:Y:S04]  /*35ec0*/  STL [R1+0xcb4], R2 ;  /* 0x000cb40201007387 */ /* 0x0001e80000100800 */
[----:B------:R1:W-:Y:S01]  /*35ed0*/  STL [R1+0x55c], R10 ;  /* 0x00055c0a01007387 */ /* 0x0003e20000100800 */
[----:B0-----:R-:W-:Y:S01]  /*35ee0*/  VIADD R2, R2, UR5 ;  /* 0x0000000502027c36 */ /* 0x001fe20008000000 */
[----:B------:R-:W-:Y:S01]  /*35ef0*/  ULDC UR5, c[0x0][0x248] ;  /* 0x0000920000057ab9 */ /* 0x000fe20000000800 */
[----:B-1----:R-:W-:Y:S01]  /*35f00*/  F2FP.SATFINITE.E5M2.F32.PACK_AB_MERGE_C R10, R27, R26, RZ ;  /* 0x0000001a1b0a723e */ /* 0x002fe200048060ff */
[----:B------:R0:W-:Y:S04]  /*35f10*/  STL [R1+0x588], R12 ;  /* 0x0005880c01007387 */ /* 0x0001e80000100800 */
[----:B------:R1:W-:Y:S04]  /*35f20*/  STL [R1+0xcbc], R2 ;  /* 0x000cbc0201007387 */ /* 0x0003e80000100800 */
[----:B------:R2:W-:Y:S01]  /*35f30*/  STL [R1+0x580], R10 ;  /* 0x0005800a01007387 */ /* 0x0005e20000100800 */
[----:B0-----:R-:W-:Y:S01]  /*35f40*/  F2FP.SATFINITE.E5M2.F32.PACK_AB_MERGE_C R12, R29, R28, RZ ;  /* 0x0000001c1d0c723e */ /* 0x001fe200048060ff */
[----:B-1----:R-:W-:Y:S01]  /*35f50*/  VIADD R2, R2, UR5 ;  /* 0x0000000502027c36 */ /* 0x002fe20008000000 */
[----:B------:R-:W-:Y:S01]  /*35f60*/  ULDC UR5, c[0x0][0x248] ;  /* 0x0000920000057ab9 */ /* 0x000fe20000000800 */
[----:B--2---:R-:W-:-:S02]  /*35f70*/  F2FP.SATFINITE.E5M2.F32.PACK_AB_MERGE_C R10, R31, R30, RZ ;  /* 0x0000001e1f0a723e */ /* 0x004fc400048060ff */
        /* <DEDUP_REMOVED lines=186> */
[----:B-1----:R-:W-:-:S04]  /*36b20*/  VIADD R2, R2, UR5 ;  /* 0x0000000502027c36 */ /* 0x002fc80008000000 */
[----:B------:R0:W-:Y:S01]  /*36b30*/  STL [R1+0x7f4], R12 ;  /* 0x0007f40c01007387 */ /* 0x0001e20000100800 */
[----:B------:R-:W-:Y:S01]  /*36b40*/  ULDC UR5, c[0x0][0x248] ;  /* 0x0000920000057ab9 */ /* 0x000fe20000000800 */
[----:B--2---:R-:W-:Y:S02]  /*36b50*/  F2FP.SATFINITE.E5M2.F32.PACK_AB_MERGE_C R10, R139, R138, RZ ;  /* 0x0000008a8b0a723e */ /* 0x004fe400048060ff */
[----:B------:R1:W-:Y:S04]  /*36b60*/  STL [R1+0xca0], R2 ;  /* 0x000ca00201007387 */ /* 0x0003e80000100800 */
[----:B------:R2:W-:Y:S04]  /*36b70*/  STL [R1+0x7bc], R10 ;  /* 0x0007bc0a01007387 */ /* 0x0005e80000100800 */
[----:B0-----:R-:W3:Y:S01]  /*36b80*/  LDL.LU R12, [R1+0x102c] ;  /* 0x00102c00010c7983 */ /* 0x001ee20000300800 */
[----:B-1----:R-:W-:Y:S01]  /*36b90*/  VIADD R2, R2, UR5 ;  /* 0x0000000502027c36 */ /* 0x002fe20008000000 */
[----:B------:R-:W-:Y:S01]  /*36ba0*/  ULDC UR5, c[0x0][0x248] ;  /* 0x0000920000057ab9 */ /* 0x000fe20000000800 */
[----:B--2---:R-:W-:-:S02]  /*36bb0*/  F2FP.SATFINITE.E5M2.F32.PACK_AB_MERGE_C R10, R141, R140, RZ ;  /* 0x0000008c8d0a723e */ /* 0x004fc400048060ff */
[----:B------:R-:W-:-:S03]  /*36bc0*/  F2FP.SATFINITE.E5M2.F32.PACK_AB_MERGE_C R14, R143, R142, RZ ;  /* 0x0000008e8f0e723e */ /* 0x000fc600048060ff */
[----:B------:R0:W-:Y:S04]  /*36bd0*/  STL [R1+0x5c8], R10 ;  /* 0x0005c80a01007387 */ /* 0x0001e80000100800 */
[----:B------:R1:W-:Y:S01]  /*36be0*/  STL [R1+0xc38], R2 ;  /* 0x000c380201007387 */ /* 0x0003e20000100800 */
[----:B0-----:R-:W-:-:S03]  /*36bf0*/  VIADD R10, R2, UR5 ;  /* 0x00000005020a7c36 */ /* 0x001fc60008000000 */
[----:B------:R-:W-:Y:S01]  /*36c00*/  STL [R1+0x590], R14 ;  /* 0x0005900e01007387 */ /* 0x000fe20000100800 */
[----:B------:R-:W-:Y:S01]  /*36c10*/  ULDC UR5, c[0x0][0x248] ;  /* 0x0000920000057ab9 */ /* 0x000fe20000000800 */
[----:B-1----:R-:W-:-:S05]  /*36c20*/  F2FP.SATFINITE.E5M2.F32.PACK_AB_MERGE_C R2, R145, R144, RZ ;  /* 0x000000909102723e */ /* 0x002fca00048060ff */
[----:B------:R0:W-:Y:S02]  /*36c30*/  STL [R1+0x7f0], R2 ;  /* 0x0007f00201007387 */ /* 0x0001e40000100800 */
[----:B0-----:R-:W0:Y:S01]  /*36c40*/  S2R R2, SR_TID.X ;  /* 0x0000000000027919 */ /* 0x001e220000002100 */
[----:B------:R-:W-:Y:S02]  /*36c50*/  F2FP.SATFINITE.E5M2.F32.PACK_AB_MERGE_C R14, R147, R146, RZ ;  /* 0x00000092930e723e */ /* 0x000fe400048060ff */
[----:B------:R-:W-:Y:S01]  /*36c60*/  F2FP.SATFINITE.E5M2.F32.PACK_AB_MERGE_C R16, R149, R148, RZ ;  /* 0x000000949510723e */ /* 0x000fe200048060ff */
[----:B------:R-:W-:Y:S04]  /*36c70*/  STL [R1+0xc10], R10 ;  /* 0x000c100a01007387 */ /* 0x000fe80000100800 */
[----:B------:R1:W-:Y:S04]  /*36c80*/  STL [R1+0x7b8], R14 ;  /* 0x0007b80e01007387 */ /* 0x0003e80000100800 */
[----:B------:R-:W-:Y:S01]  /*36c90*/  STL [R1+0x5c4], R16 ;  /* 0x0005c41001007387 */ /* 0x000fe20000100800 */
[----:B-1----:R-:W-:Y:S01]  /*36ca0*/  VIADD R14, R10, UR5 ;  /* 0x000000050a0e7c36 */ /* 0x002fe20008000000 */
[----:B------:R-:W-:-:S04]  /*36cb0*/  ULDC UR5, c[0x0][0x248] ;  /* 0x0000920000057ab9 */ /* 0x000fc80000000800 */
[----:B------:R1:W-:Y:S02]  /*36cc0*/  STL [R1+0xb94], R14 ;  /* 0x000b940e01007387 */ /* 0x0003e40000100800 */
[----:B-1----:R-:W-:Y:S01]  /*36cd0*/  VIADD R14, R14, UR5 ;  /* 0x000000050e0e7c36 */ /* 0x002fe20008000000 */
[----:B------:R-:W-:Y:S01]  /*36ce0*/  ULDC UR5, c[0x0][0x248] ;  /* 0x0000920000057ab9 */ /* 0x000fe20000000800 */
[C---:B0-----:R-:W-:Y:S02]  /*36cf0*/  IMAD.SHL.U32 R10, R2.reuse, 0x10, RZ ;  /* 0x00000010020a7824 */ /* 0x041fe400078e00ff */
[----:B------:R-:W-:Y:S01]  /*36d00*/  IMAD.SHL.U32 R2, R2, 0x40, RZ ;  /* 0x0000004002027824 */ /* 0x000fe200078e00ff */
[----:B------:R0:W-:Y:S02]  /*36d10*/  STL [R1+0xb90], R14 ;  /* 0x000b900e01007387 */ /* 0x0001e40000100800 */
[----:B------:R-:W-:Y:S02]  /*36d20*/  LOP3.LUT R10, R10, 0xf0, RZ, 0xc0, !PT ;  /* 0x000000f00a0a7812 */ /* 0x000fe400078ec0ff */
[----:B------:R-:W-:Y:S01]  /*36d30*/  LOP3.LUT R2, R2, 0x400, RZ, 0xc0, !PT ;  /* 0x0000040002027812 */ /* 0x000fe200078ec0ff */
[----:B0-----:R-:W-:Y:S01]  /*36d40*/  VIADD R14, R14, UR5 ;  /* 0x000000050e0e7c36 */ /* 0x001fe20008000000 */
[----:B------:R-:W-:Y:S01]  /*36d50*/  ULDC UR5, c[0x0][0x248] ;  /* 0x0000920000057ab9 */ /* 0x000fe20000000800 */
[----:B------:R-:W-:-:S03]  /*36d60*/  F2FP.SATFINITE.E5M2.F32.PACK_AB_MERGE_C R16, R151, R150, RZ ;  /* 0x000000969710723e */ /* 0x000fc600048060ff */
[----:B------:R0:W-:Y:S01]  /*36d70*/  STL [R1+0xbbc], R14 ;  /* 0x000bbc0e01007387 */ /* 0x0001e20000100800 */
[----:B------:R-:W-:Y:S02]  /*36d80*/  IADD3 R232, R2, UR4, R10 ;  /* 0x0000000402e87c10 */ /* 0x000fe4000fffe00a */
[----:B------:R-:W-:Y:S01]  /*36d90*/  MOV R2, UR4 ;  /* 0x0000000400027c02 */ /* 0x000fe20008000f00 */
[----:B------:R-:W-:Y:S01]  /*36da0*/  STL [R1+0x58c], R16 ;  /* 0x00058c1001007387 */ /* 0x000fe20000100800 */
[----:B---3--:R-:W-:Y:S01]  /*36db0*/  ISETP.GE.AND P6, PT, R12, UR6, PT ;  /* 0x000000060c007c0c */ /* 0x008fe2000bfc6270 */
[----:B0-----:R-:W-:Y:S01]  /*36dc0*/  VIADD R14, R14, UR5 ;  /* 0x000000050e0e7c36 */ /* 0x001fe20008000000 */
[----:B------:R-:W-:Y:S01]  /*36dd0*/  ULDC UR5, c[0x0][0x248] ;  /* 0x0000920000057ab9 */ /* 0x000fe20000000800 */
[----:B------:R-:W-:Y:S01]  /*36de0*/  STL [R1+0x1040], R232 ;  /* 0x001040e801007387 */ /* 0x000fe20000100800 */
[----:B------:R-:W-:Y:S01]  /*36df0*/  ULDC UR6, c[0x0][0x22c] ;  /* 0x00008b0000067ab9 */ /* 0x000fe20000000800 */
[----:B------:R-:W-:Y:S01]  /*36e00*/  VIADD R10, R14, UR5 ;  /* 0x000000050e0a7c36 */ /* 0x000fe20008000000 */
[----:B------:R-:W-:Y:S01]  /*36e10*/  ULDC UR5, c[0x0][0x248] ;  /* 0x0000920000057ab9 */ /* 0x000fe20000000800 */
[----:B------:R0:W-:Y:S01]  /*36e20*/  STL [R1+0xbb8], R14 ;  /* 0x000bb80e01007387 */ /* 0x0001e20000100800 */
[----:B------:R-:W-:Y:S01]  /*36e30*/  VIADD R248, R0, 0x19d ;  /* 0x0000019d00f87836 */ /* 0x000fe20000000000 */
[----:B------:R-:W-:-:S02]  /*36e40*/  ULDC UR4, c[0x0][0x22c] ;  /* 0x00008b0000047ab9 */ /* 0x000fc40000000800 */
[----:B------:R-:W-:Y:S04]  /*36e50*/  STL [R1+0x46c], R2 ;  /* 0x00046c0201007387 */ /* 0x000fe80000100800 */
[----:B------:R1:W-:Y:S01]  /*36e60*/  STL [R1+0xc14], R10 ;  /* 0x000c140a01007387 */ /* 0x0003e20000100800 */
[----:B0-----:R-:W-:Y:S01]  /*36e70*/  VIADD R14, R10, UR5 ;  /* 0x000000050a0e7c36 */ /* 0x001fe20008000000 */
[----:B------:R-:W-:Y:S01]  /*36e80*/  ULDC UR5, c[0x0][0x248] ;  /* 0x0000920000057ab9 */ /* 0x000fe20000000800 */
[----:B-1----:R-:W-:-:S03]  /*36e90*/  VIADD R10, R0, 0xb1 ;  /* 0x000000b1000a7836 */ /* 0x002fc60000000000 */
[----:B------:R0:W-:Y:S01]  /*36ea0*/  STL [R1+0xc3c], R14 ;  /* 0x000c3c0e01007387 */ /* 0x0001e20000100800 */
[----:B------:R-:W-:Y:S01]  /*36eb0*/  VIADD R2, R0, 0x1ff ;  /* 0x000001ff00027836 */ /* 0x000fe20000000000 */
[----:B------:R-:W-:Y:S01]  /*36ec0*/  ISETP.LT.AND P0, PT, R10, UR7, !P6 ;  /* 0x000000070a007c0c */ /* 0x000fe2000f701270 */
[----:B0-----:R-:W-:Y:S01]  /*36ed0*/  VIADD R14, R14, UR5 ;  /* 0x000000050e0e7c36 */ /* 0x001fe20008000000 */
[----:B------:R-:W-:Y:S02]  /*36ee0*/  ULDC UR5, c[0x0][0x248] ;  /* 0x0000920000057ab9 */ /* 0x000fe40000000800 */
[----:B------:R-:W-:Y:S01]  /*36ef0*/  ISETP.LT.AND P5, PT, R2, UR8, !P6 ;  /* 0x0000000802007c0c */ /* 0x000fe2000f7a1270 */
[----:B------:R-:W-:Y:S01]  /*36f00*/  VIADD R2, R0, 0xb0 ;  /* 0x000000b000027836 */ /* 0x000fe20000000000 */
[----:B------:R-:W-:Y:S01]  /*36f10*/  ULDC UR8, c[0x0][0x22c] ;  /* 0x00008b0000087ab9 */ /* 0x000fe20000000800 */
[----:B------:R0:W-:Y:S06]  /*36f20*/  STL [R1+0xca4], R14 ;  /* 0x000ca40e01007387 */ /* 0x0001ec0000100800 */
[----:B------:R-:W-:-:S02]  /*36f30*/  @P0 LOP3.LUT R3, R3, 0x1000000, RZ, 0xfc, !PT ;  /* 0x0100000003030812 */ /* 0x000fc400078efcff */
[----:B------:R-:W-:Y:S01]  /*36f40*/  ISETP.LT.AND P0, PT, R2, UR6, !P6 ;  /* 0x0000000602007c0c */ /* 0x000fe2000f701270 */
[----:B0-----:R-:W-:Y:S01]  /*36f50*/  VIADD R14, R14, UR5 ;  /* 0x000000050e0e7c36 */ /* 0x001fe20008000000 */
[----:B------:R-:W-:Y:S01]  /*36f60*/  ULDC UR5, c[0x0][0x248] ;  /* 0x0000920000057ab9 */ /* 0x000fe20000000800 */
[----:B------:R-:W-:Y:S01]  /*36f70*/  VIADD R2, R0, 0xaf ;  /* 0x000000af00027836 */ /* 0x000fe20000000000 */
[----:B------:R-:W-:Y:S01]  /*36f80*/  LOP3.LUT R3, R3, 0xff7fffff, RZ, 0xc0, !PT ;  /* 0xff7fffff03037812 */ /* 0x000fe200078ec0ff */
[----:B------:R-:W-:Y:S01]  /*36f90*/  VIADD R10, R14, UR5 ;  /* 0x000000050e0a7c36 */ /* 0x000fe20008000000 */
[----:B------:R-:W-:Y:S01]  /*36fa0*/  STL [R1+0xccc], R14 ;  /* 0x000ccc0e01007387 */ /* 0x000fe20000100800 */
[----:B------:R-:W-:Y:S01]  /*36fb0*/  ULDC UR5, c[0x0][0x248] ;  /* 0x0000920000057ab9 */ /* 0x000fe20000000800 */
[----:B------:R-:W-:Y:S02]  /*36fc0*/  ULDC UR6, c[0x0][0x22c] ;  /* 0x00008b0000067ab9 */ /* 0x000fe40000000800 */
[----:B------:R0:W-:Y:S03]  /*36fd0*/  STL [R1+0xd1c], R10 ;  /* 0x000d1c0a01007387 */ /* 0x0001e60000100800 */
[----:B------:R-:W-:Y:S01]  /*36fe0*/  @P0 LOP3.LUT R3, R3, 0x800000, RZ, 0xfc, !PT ;  /* 0x0080000003030812 */ /* 0x000fe200078efcff */
[----:B0-----:R-:W-:Y:S01]  /*36ff0*/  VIADD R10, R10, UR5 ;  /* 0x000000050a0a7c36 */ /* 0x001fe20008000000 */
[----:B------:R-:W-:-:S04]  /*37000*/  ULDC UR5, c[0x0][0x248] ;  /* 0x0000920000057ab9 */ /* 0x000fc80000000800 */
[----:B------:R0:W-:Y:S01]  /*37010*/  STL [R1+0xd4c], R10 ;  /* 0x000d4c0a01007387 */ /* 0x0001e20000100800 */
[----:B------:R-:W-:Y:S01]  /*37020*/  ISETP.LT.AND P0, PT, R2, UR6, !P6 ;  /* 0x0000000602007c0c */ /* 0x000fe2000f701270 */
[----:B------:R-:W-:Y:S01]  /*37030*/  ULDC UR6, c[0x0][0x248] ;  /* 0x0000920000067ab9 */ /* 0x000fe20000000800 */
[----:B0-----:R-:W-:Y:S01]  /*37040*/  VIADD R10, R10, UR5 ;  /* 0x000000050a0a7c36 */ /* 0x001fe20008000000 */
[----:B------:R-:W-:-:S04]  /*37050*/  ULDC UR5, c[0x0][0x244] ;  /* 0x0000910000057ab9 */ /* 0x000fc80000000800 */
[----:B------:R0:W-:Y:S02]  /*37060*/  STL [R1+0xd74], R10 ;  /* 0x000d740a01007387 */ /* 0x0001e40000100800 */
[----:B0-----:R-:W-:Y:S01]  /*37070*/  VIADD R10, R10, UR6 ;  /* 0x000000060a0a7c36 */ /* 0x001fe20008000000 */
[----:B------:R-:W-:-:S03]  /*37080*/  ULDC UR6, c[0x0][0x248] ;  /* 0x0000920000067ab9 */ /* 0x000fc60000000800 */
[----:B------:R-:W-:Y:S01]  /*37090*/  VIADD R14, R10, UR6 ;  /* 0x000000060a0e7c36 */ /* 0x000fe20008000000 */
[----:B------:R0:W-:Y:S01]  /*370a0*/  STL [R1+0xe28], R10 ;  /* 0x000e280a01007387 */ /* 0x0001e20000100800 */
[----:B------:R-:W-:Y:S01]  /*370b0*/  LOP3.LUT R3, R3, 0xffbfffff, RZ, 0xc0, !PT ;  /* 0xffbfffff03037812 */ /* 0x000fe200078ec0ff */
[----:B------:R-:W-:Y:S01]  /*370c0*/  IMAD R2, R12, UR5, RZ ;  /* 0x000000050c027c24 */ /* 0x000fe2000f8e02ff */
[----:B------:R-:W-:Y:S01]  /*370d0*/  ULDC UR5, c[0x0][0x248] ;  /* 0x0000920000057ab9 */ /* 0x000fe20000000800 */
[----:B------:R1:W-:Y:S01]  /*370e0*/  STL [R1+0xe2c], R14 ;  /* 0x000e2c0e01007387 */ /* 0x0003e20000100800 */
[----:B------:R-:W-:-:S03]  /*370f0*/  ULDC.64 UR6, c[0x0][0x220] ;  /* 0x0000880000067ab9 */ /* 0x000fc60000000a00 */
[----:B------:R-:W2:Y:S01]  /*37100*/  LDL.LU R19, [R1+0x1028] ;  /* 0x0010280001137983 */ /* 0x000ea20000300800 */
[----:B------:R-:W-:Y:S01]  /*37110*/  @P0 LOP3.LUT R3, R3, 0x400000, RZ, 0xfc, !PT ;  /* 0x0040000003030812 */ /* 0x000fe200078efcff */
[----:B------:R-:W-:Y:S01]  /*37120*/  VIADD R12, R0, 0xae ;  /* 0x000000ae000c7836 */ /* 0x000fe20000000000 */
[----:B0-----:R-:W-:Y:S01]  /*37130*/  IADD3 R10, P0, R2, UR6, RZ ;  /* 0x00000006020a7c10 */ /* 0x001fe2000ff1e0ff */
[----:B------:R-:W-:Y:S01]  /*37140*/  ULDC UR6, c[0x0][0x248] ;  /* 0x0000920000067ab9 */ /* 0x000fe20000000800 */
[----:B-1----:R-:W-:Y:S01]  /*37150*/  VIADD R14, R14, UR5 ;  /* 0x000000050e0e7c36 */ /* 0x002fe20008000000 */
[----:B------:R-:W-:Y:S01]  /*37160*/  ULDC UR5, c[0x0][0x248] ;  /* 0x0000920000057ab9 */ /* 0x000fe20000000800 */
[----:B------:R-:W-:Y:S01]  /*37170*/  ISETP.LT.AND P1, PT, R12, UR8, !P6 ;  /* 0x000000080c007c0c */ /* 0x000fe2000f721270 */
[----:B------:R-:W-:Y:S01]  /*37180*/  VIADD R249, R0, 0x1bd ;  /* 0x000001bd00f97836 */ /* 0x000fe20000000000 */
[----:B------:R-:W-:Y:S01]  /*37190*/  LEA.HI.X.SX32 R2, R2, UR7, 0x1, P0 ;  /* 0x0000000702027c11 */ /* 0x000fe200080f0eff */
[----:B------:R0:W-:Y:S01]  /*371a0*/  STL [R1+0xe30], R14 ;  /* 0x000e300e01007387 */ /* 0x0001e20000100800 */
[----:B------:R-:W-:Y:S01]  /*371b0*/  IADD3 R12, P0, R13, R10, RZ ;  /* 0x0000000a0d0c7210 */ /* 0x000fe20007f1e0ff */
[----:B------:R-:W-:Y:S01]  /*371c0*/  ULDC UR7, c[0x0][0x22c] ;  /* 0x00008b0000077ab9 */ /* 0x000fe20000000800 */
[----:B------:R-:W-:Y:S01]  /*371d0*/  LOP3.LUT R3, R3, 0xffdfffff, RZ, 0xc0, !PT ;  /* 0xffdfffff03037812 */ /* 0x000fe200078ec0ff */
[C---:B------:R-:W-:Y:S01]  /*371e0*/  VIADD R143, R0.reuse, 0xac ;  /* 0x000000ac008f7836 */ /* 0x040fe20000000000 */
[----:B------:R-:W-:Y:S01]  /*371f0*/  LEA.HI.X.SX32 R13, R13, R2, 0x1, P0 ;  /* 0x000000020d0d7211 */ /* 0x000fe200000f0eff */
[----:B------:R-:W-:Y:S01]  /*37200*/  VIADD R27, R0, 0xab ;  /* 0x000000ab001b7836 */ /* 0x000fe20000000000 */
[----:B------:R-:W-:Y:S01]  /*37210*/  ULDC UR8, c[0x0][0x22c] ;  /* 0x00008b0000087ab9 */ /* 0x000fe20000000800 */
[----:B0-----:R-:W-:Y:S01]  /*37220*/  VIADD R14, R14, UR5 ;  /* 0x000000050e0e7c36 */ /* 0x001fe20008000000 */
[----:B------:R-:W-:-:S03]  /*37230*/  ULDC UR5, c[0x0][0x248] ;  /* 0x0000920000057ab9 */ /* 0x000fc60000000800 */
[----:B------:R-:W-:Y:S01]  /*37240*/  VIADD R16, R14, UR5 ;  /* 0x000000050e107c36 */ /* 0x000fe20008000000 */
[----:B------:R0:W-:Y:S01]  /*37250*/  STL [R1+0xe34], R14 ;  /* 0x000e340e01007387 */ /* 0x0001e20000100800 */
[----:B------:R-:W-:Y:S02]  /*37260*/  ULDC UR5, c[0x0][0x248] ;  /* 0x0000920000057ab9 */ /* 0x000fe40000000800 */
[----:B------:R-:W-:Y:S01]  /*37270*/  VIADD R18, R16, UR6 ;  /* 0x0000000610127c36 */ /* 0x000fe20008000000 */
[----:B------:R1:W-:Y:S01]  /*37280*/  STL [R1+0x1038], R12 ;  /* 0x0010380c01007387 */ /* 0x0003e20000100800 */
[----:B------:R-:W-:Y:S01]  /*37290*/  @P1 LOP3.LUT R3, R3, 0x200000, RZ, 0xfc, !PT ;  /* 0x0020000003031812 */ /* 0x000fe200078efcff */
[----:B------:R-:W-:Y:S01]  /*372a0*/  VIADD R138, R0, 0xaa ;  /* 0x000000aa008a7836 */ /* 0x000fe20000000000 */
[----:B------:R-:W-:Y:S01]  /*372b0*/  ULDC UR6, c[0x0][0x22c] ;  /* 0x00008b0000067ab9 */ /* 0x000fe20000000800 */
[C---:B0-----:R-:W-:Y:S01]  /*372c0*/  IADD3 R14, P0, R15.reuse, R10, RZ ;  /* 0x0000000a0f0e7210 */ /* 0x041fe20007f1e0ff */
[----:B------:R-:W-:Y:S03]  /*372d0*/  STL [R1+0x1034], R13 ;  /* 0x0010340d01007387 */ /* 0x000fe60000100800 */
[----:B------:R-:W-:Y:S01]  /*372e0*/  LEA.HI.X.SX32 R15, R15, R2, 0x1, P0 ;  /* 0x000000020f0f7211 */ /* 0x000fe200000f0eff */
[----:B------:R0:W-:Y:S01]  /*372f0*/  STL [R1+0xe38], R16 ;  /* 0x000e381001007387 */ /* 0x0001e20000100800 */
[----:B-1----:R-:W-:Y:S01]  /*37300*/  VIADD R12, R18, UR5 ;  /* 0x00000005120c7c36 */ /* 0x002fe20008000000 */
[----:B------:R-:W-:-:S02]  /*37310*/  ULDC UR5, c[0x0][0x248] ;  /* 0x0000920000057ab9 */ /* 0x000fc40000000800 */
[----:B------:R-:W-:Y:S01]  /*37320*/  STL [R1+0x1044], R14 ;  /* 0x0010440e01007387 */ /* 0x000fe20000100800 */
[----:B0-----:R-:W-:-:S03]  /*37330*/  IADD3 R16, P0, R11, R10, RZ ;  /* 0x0000000a0b107210 */ /* 0x001fc60007f1e0ff */
[----:B------:R-:W-:Y:S01]  /*37340*/  STL [R1+0xe3c], R18 ;  /* 0x000e3c1201007387 */ /* 0x000fe20000100800 */
[----:B------:R-:W-:-:S03]  /*37350*/  LEA.HI.X.SX32 R17, R11, R2, 0x1, P0 ;  /* 0x000000020b117211 */ /* 0x000fc600000f0eff */
[----:B------:R-:W-:Y:S04]  /*37360*/  STL [R1+0x103c], R15 ;  /* 0x00103c0f01007387 */ /* 0x000fe80000100800 */
[----:B------:R0:W-:Y:S04]  /*37370*/  STL [R1+0x1048], R10 ;  /* 0x0010480a01007387 */ /* 0x0001e80000100800 */
[----:B------:R-:W-:Y:S04]  /*37380*/  STL [R1+0xe40], R12 ;  /* 0x000e400c01007387 */ /* 0x000fe80000100800 */
[----:B------:R-:W-:Y:S01]  /*37390*/  STL [R1+0x1054], R16 ;  /* 0x0010541001007387 */ /* 0x000fe20000100800 */
[----:B0-----:R-:W-:Y:S01]  /*373a0*/  VIADD R10, R12, UR5 ;  /* 0x000000050c0a7c36 */ /* 0x001fe20008000000 */
[----:B------:R-:W-:-:S02]  /*373b0*/  ULDC UR5, c[0x0][0x248] ;  /* 0x0000920000057ab9 */ /* 0x000fc40000000800 */
[----:B------:R-:W-:Y:S04]  /*373c0*/  STL [R1+0x1050], R17 ;  /* 0x0010501101007387 */ /* 0x000fe80000100800 */
[----:B------:R0:W-:Y:S04]  /*373d0*/  STL [R1+0x104c], R2 ;  /* 0x00104c0201007387 */ /* 0x0001e80000100800 */
[----:B------:R1:W-:Y:S01]  /*373e0*/  STL [R1+0xe44], R10 ;  /* 0x000e440a01007387 */ /* 0x0003e20000100800 */
[----:B0-----:R-:W-:Y:S01]  /*373f0*/  VIADD R2, R10, UR5 ;  /* 0x000000050a027c36 */ /* 0x001fe20008000000 */
[----:B------:R-:W-:Y:S01]  /*37400*/  ULDC UR5, c[0x0][0x248] ;  /* 0x0000920000057ab9 */ /* 0x000fe20000000800 */
[----:B------:R-:W-:-:S02]  /*37410*/  VIADD R12, R0, 0xeb ;  /* 0x000000eb000c7836 */ /* 0x000fc40000000000 */
[----:B-1----:R-:W-:Y:S01]  /*37420*/  VIADD R10, R0, 0xea ;  /* 0x000000ea000a7836 */ /* 0x002fe20000000000 */
[----:B--2---:R-:W-:-:S05]  /*37430*/  LOP3.LUT R13, R19, 0x300, RZ, 0xc0, !PT ;  /* 0x00000300130d7812 */ /* 0x004fca00078ec0ff */
[----:B------:R-:W-:Y:S04]  /*37440*/  STL [R1+0x1058], R13 ;  /* 0x0010580d01007387 */ /* 0x000fe80000100800 */
        /* <DEDUP_REMOVED lines=80> */
[----:B------:R-:W-:Y:S01]  /*37950*/  LOP3.LUT R3, R3, 0xffefffff, RZ, 0xc0, !PT ;  /* 0xffefffff03037812 */ /* 0x000fe200078ec0ff */
[C---:B------:R-:W-:Y:S01]  /*37960*/  VIADD R18, R0.reuse, 0xad ;  /* 0x000000ad00127836 */ /* 0x040fe20000000000 */
[----:B------:R-:W-:Y:S02]  /*37970*/  ULDC UR5, c[0x0][0x22c] ;  /* 0x00008b0000057ab9 */ /* 0x000fe40000000800 */
[----:B------:R0:W-:Y:S02]  /*37980*/  STL [R1+0xeb4], R2 ;  /* 0x000eb40201007387 */ /* 0x0001e40000100800 */
[----:B0-----:R-:W-:-:S05]  /*37990*/  VIADD R2, R0, 0xe9 ;  /* 0x000000e900027836 */ /* 0x001fca0000000000 */
[----:B------:R0:W-:Y:S04]  /*379a0*/  STL [R1], R2 ;  /* 0x0000000201007387 */ /* 0x0001e80000100800 */
[----:B------:R1:W-:Y:S01]  /*379b0*/  STL [R1+0x4], R10 ;  /* 0x0000040a01007387 */ /* 0x0003e20000100800 */
[----:B0-----:R-:W-:-:S03]  /*379c0*/  VIADD R2, R0, 0xec ;  /* 0x000000ec00027836 */ /* 0x001fc60000000000 */
[----:B------:R0:W-:Y:S01]  /*379d0*/  STL [R1+0x8], R12 ;  /* 0x0000080c01007387 */ /* 0x0001e20000100800 */
[----:B-1----:R-:W-:-:S03]  /*379e0*/  VIADD R10, R0, 0xed ;  /* 0x000000ed000a7836 */ /* 0x002fc60000000000 */
[----:B------:R1:W-:Y:S01]  /*379f0*/  STL [R1+0xc], R2 ;  /* 0x00000c0201007387 */ /* 0x0003e20000100800 */
[----:B0-----:R-:W-:-:S03]  /*37a00*/  VIADD R12, R0, 0xee ;  /* 0x000000ee000c7836 */ /* 0x001fc60000000000 */
[----:B------:R0:W-:Y:S01]  /*37a10*/  STL [R1+0x10], R10 ;  /* 0x0000100a01007387 */ /* 0x0001e20000100800 */
[----:B-1----:R-:W-:-:S03]  /*37a20*/  VIADD R2, R0, 0xef ;  /* 0x000000ef00027836 */ /* 0x002fc60000000000 */
[----:B------:R1:W-:Y:S04]  /*37a30*/  STL [R1+0x14], R12 ;  /* 0x0000140c01007387 */ /* 0x0003e80000100800 */
[----:B------:R2:W-:Y:S01]  /*37a40*/  STL [R1+0x18], R2 ;  /* 0x0000180201007387 */ /* 0x0005e20000100800 */
[C---:B0-----:R-:W-:Y:S02]  /*37a50*/  VIADD R10, R0.reuse, 0xf0 ;  /* 0x000000f0000a7836 */ /* 0x041fe40000000000 */
[----:B-1----:R-:W-:-:S03]  /*37a60*/  VIADD R12, R0, 0xf1 ;  /* 0x000000f1000c7836 */ /* 0x002fc60000000000 */
[----:B------:R0:W-:Y:S01]  /*37a70*/  STL [R1+0x1c], R10 ;  /* 0x00001c0a01007387 */ /* 0x0001e20000100800 */
[----:B--2---:R-:W-:-:S03]  /*37a80*/  VIADD R2, R0, 0xf2 ;  /* 0x000000f200027836 */ /* 0x004fc60000000000 */
        /* <DEDUP_REMOVED lines=23> */
[----:B--2---:R-:W-:-:S05]  /*37c00*/  VIADD R2, R0, 0xfe ;  /* 0x000000fe00027836 */ /* 0x004fca0000000000 */
        /* <DEDUP_REMOVED lines=8> */
[----:B------:R1:W-:Y:S01]  /*37c90*/  STL [R1+0x64], R12 ;  /* 0x0000640c01007387 */ /* 0x0003e20000100800 */
[----:B0-----:R-:W-:-:S03]  /*37ca0*/  VIADD R2, R0, 0x104 ;  /* 0x0000010400027836 */ /* 0x001fc60000000000 */
[----:B------:R0:W-:Y:S04]  /*37cb0*/  STL [R1+0x68], R10 ;  /* 0x0000680a01007387 */ /* 0x0001e80000100800 */
[----:B------:R2:W-:Y:S01]  /*37cc0*/  STL [R1+0x6c], R2 ;  /* 0x00006c0201007387 */ /* 0x0005e20000100800 */
[C---:B-1----:R-:W-:Y:S02]  /*37cd0*/  VIADD R12, R0.reuse, 0x105 ;  /* 0x00000105000c7836 */ /* 0x042fe40000000000 */
[----:B0-----:R-:W-:-:S03]  /*37ce0*/  VIADD R10, R0, 0x106 ;  /* 0x00000106000a7836 */ /* 0x001fc60000000000 */
        /* <DEDUP_REMOVED lines=47> */
[C---:B-1----:R-:W-:Y:S02]  /*37fe0*/  VIADD R10, R0.reuse, 0x11e ;  /* 0x0000011e000a7836 */ /* 0x042fe40000000000 */
[----:B--2---:R-:W-:-:S03]  /*37ff0*/  VIADD R2, R0, 0x120 ;  /* 0x0000012000027836 */ /* 0x004fc60000000000 */
[----:B------:R0:W-:Y:S04]  /*38000*/  STL [R1+0xd4], R10 ;  /* 0x0000d40a01007387 */ /* 0x0001e80000100800 */
        /* <DEDUP_REMOVED lines=243> */
[----:B------:R-:W-:Y:S01]  /*38f40*/  STL [R1+0x1064], R248 ;  /* 0x001064f801007387 */ /* 0x000fe20000100800 */
[----:B0-----:R-:W-:-:S03]  /*38f50*/  VIADD R12, R0, 0x19f ;  /* 0x0000019f000c7836 */ /* 0x001fc60000000000 */
[----:B------:R0:W-:Y:S01]  /*38f60*/  STL [R1+0x2cc], R2 ;  /* 0x0002cc0201007387 */ /* 0x0001e20000100800 */
[C---:B-1----:R-:W-:Y:S02]  /*38f70*/  VIADD R10, R0.reuse, 0x1a0 ;  /* 0x000001a0000a7836 */ /* 0x042fe40000000000 */
[----:B0-----:R-:W-:-:S05]  /*38f80*/  VIADD R2, R0, 0x19e ;  /* 0x0000019e00027836 */ /* 0x001fca0000000000 */
        /* <DEDUP_REMOVED lines=55> */
[----:B------:R-:W-:Y:S04]  /*39300*/  STL [R1+0x344], R12 ;  /* 0x0003440c01007387 */ /* 0x000fe80000100800 */
[----:B------:R1:W-:Y:S01]  /*39310*/  STL [R1+0x348], R10 ;  /* 0x0003480a01007387 */ /* 0x0003e20000100800 */
[----:B0-----:R-:W-:-:S03]  /*39320*/  VIADD R2, R0, 0x1bc ;  /* 0x000001bc00027836 */ /* 0x001fc60000000000 */
[----:B------:R-:W-:Y:S01]  /*39330*/  STL [R1+0x1068], R249 ;  /* 0x001068f901007387 */ /* 0x000fe20000100800 */
[----:B-1----:R-:W-:-:S03]  /*39340*/  VIADD R10, R0, 0x1be ;  /* 0x000001be000a7836 */ /* 0x002fc60000000000 */
[----:B------:R0:W-:Y:S01]  /*39350*/  STL [R1+0x34c], R2 ;  /* 0x00034c0201007387 */ /* 0x0001e20000100800 */
[----:B------:R-:W-:-:S03]  /*39360*/  VIADD R12, R0, 0x1c0 ;  /* 0x000001c0000c7836 */ /* 0x000fc60000000000 */
[----:B------:R1:W-:Y:S01]  /*39370*/  STL [R1+0x354], R10 ;  /* 0x0003540a01007387 */ /* 0x0003e20000100800 */
[C---:B0-----:R-:W-:Y:S02]  /*39380*/  VIADD R2, R0.reuse, 0x1bf ;  /* 0x000001bf00027836 */ /* 0x041fe40000000000 */
[----:B-1----:R-:W-:-:S03]  /*39390*/  VIADD R10, R0, 0x1c1 ;  /* 0x000001c1000a7836 */ /* 0x002fc60000000000 */
        /* <DEDUP_REMOVED lines=85> */
[----:B------:R1:W-:Y:S01]  /*398f0*/  STL [R1+0x404], R12 ;  /* 0x0004040c01007387 */ /* 0x0003e20000100800 */
[----:B------:R-:W-:-:S03]  /*39900*/  ISETP.LT.AND P0, PT, R18, UR7, !P6 ;  /* 0x0000000712007c0c */ /* 0x000fc6000f701270 */
[----:B------:R2:W-:Y:S01]  /*39910*/  STL [R1+0x408], R10 ;  /* 0x0004080a01007387 */ /* 0x0005e20000100800 */
[C---:B0-----:R-:W-:Y:S01]  /*39920*/  VIADD R2, R0.reuse, 0x1ec ;  /* 0x000001ec00027836 */ /* 0x041fe20000000000 */
[----:B------:R-:W-:Y:S01]  /*39930*/  MOV R248, UR4 ;  /* 0x0000000400f87c02 */ /* 0x000fe20008000f00 */
[----:B------:R-:W-:Y:S01]  /*39940*/  ULDC UR4, c[0x0][0x22c] ;  /* 0x00008b0000047ab9 */ /* 0x000fe20000000800 */
[C---:B-1----:R-:W-:Y:S02]  /*39950*/  VIADD R12, R0.reuse, 0x1ed ;  /* 0x000001ed000c7836 */ /* 0x042fe40000000000 */
[----:B------:R0:W-:Y:S01]  /*39960*/  STL [R1+0x40c], R2 ;  /* 0x00040c0201007387 */ /* 0x0001e20000100800 */
[C---:B------:R-:W-:Y:S02]  /*39970*/  VIADD R13, R0.reuse, 0x1f6 ;  /* 0x000001f6000d7836 */ /* 0x040fe40000000000 */
[C---:B------:R-:W-:Y:S01]  /*39980*/  VIADD R136, R0.reuse, 0xa9 ;  /* 0x000000a900887836 */ /* 0x040fe20000000000 */
[----:B------:R-:W-:Y:S01]  /*39990*/  MOV R249, UR33 ;  /* 0x0000002100f97c02 */ /* 0x000fe20008000f00 */
[C---:B--2---:R-:W-:Y:S01]  /*399a0*/  VIADD R10, R0.reuse, 0x1ee ;  /* 0x000001ee000a7836 */ /* 0x044fe20000000000 */
[----:B------:R1:W-:Y:S01]  /*399b0*/  STL [R1+0x410], R12 ;  /* 0x0004100c01007387 */ /* 0x0003e20000100800 */
[----:B------:R-:W-:Y:S01]  /*399c0*/  @P0 LOP3.LUT R3, R3, 0x100000, RZ, 0xfc, !PT ;  /* 0x0010000003030812 */ /* 0x000fe200078efcff */
[----:B------:R-:W-:Y:S01]  /*399d0*/  ULDC UR33, c[0x0][0x22c] ;  /* 0x00008b0000217ab9 */ /* 0x000fe20000000800 */
[C---:B------:R-:W-:Y:S01]  /*399e0*/  VIADD R28, R0.reuse, 0xa8 ;  /* 0x000000a8001c7836 */ /* 0x040fe20000000000 */
[----:B------:R2:W-:Y:S01]  /*399f0*/  STL [R1+0x414], R10 ;  /* 0x0004140a01007387 */ /* 0x0005e20000100800 */
[C---:B0-----:R-:W-:Y:S01]  /*39a00*/  VIADD R2, R0.reuse, 0x1ef ;  /* 0x000001ef00027836 */ /* 0x041fe20000000000 */
[----:B------:R-:W-:Y:S01]  /*39a10*/  ULDC UR7, c[0x0][0x22c] ;  /* 0x00008b0000077ab9 */ /* 0x000fe20000000800 */
[----:B-1----:R-:W-:-:S03]  /*39a20*/  VIADD R12, R0, 0x1f0 ;  /* 0x000001f0000c7836 */ /* 0x002fc60000000000 */
[----:B------:R0:W-:Y:S01]  /*39a30*/  STL [R1+0x418], R2 ;  /* 0x0004180201007387 */ /* 0x0001e20000100800 */
[----:B--2---:R-:W-:-:S03]  /*39a40*/  VIADD R10, R0, 0x1f1 ;  /* 0x000001f1000a7836 */ /* 0x004fc60000000000 */
[----:B------:R1:W-:Y:S01]  /*39a50*/  STL [R1+0x41c], R12 ;  /* 0x00041c0c01007387 */ /* 0x0003e20000100800 */
[----:B------:R-:W-:Y:S01]  /*39a60*/  ISETP.LT.AND P0, PT, R143, UR4, !P6 ;  /* 0x000000048f007c0c */ /* 0x000fe2000f701270 */
[----:B------:R-:W-:Y:S02]  /*39a70*/  ULDC UR4, c[0x0][0x22c] ;  /* 0x00008b0000047ab9 */ /* 0x000fe40000000800 */
[----:B------:R2:W-:Y:S01]  /*39a80*/  STL [R1+0x420], R10 ;  /* 0x0004200a01007387 */ /* 0x0005e20000100800 */
[C---:B0-----:R-:W-:Y:S02]  /*39a90*/  VIADD R2, R0.reuse, 0x1f2 ;  /* 0x000001f200027836 */ /* 0x041fe40000000000 */
[----:B-1----:R-:W-:-:S03]  /*39aa0*/  VIADD R12, R0, 0x1f3 ;  /* 0x000001f3000c7836 */ /* 0x002fc60000000000 */
[----:B------:R0:W-:Y:S01]  /*39ab0*/  STL [R1+0x424], R2 ;  /* 0x0004240201007387 */ /* 0x0001e20000100800 */
[----:B--2---:R-:W-:-:S03]  /*39ac0*/  VIADD R10, R0, 0x1f4 ;  /* 0x000001f4000a7836 */ /* 0x004fc60000000000 */
[----:B------:R-:W-:Y:S04]  /*39ad0*/  STL [R1+0x428], R12 ;  /* 0x0004280c01007387 */ /* 0x000fe80000100800 */
[----:B------:R-:W-:Y:S01]  /*39ae0*/  STL [R1+0x42c], R10 ;  /* 0x00042c0a01007387 */ /* 0x000fe20000100800 */
[----:B0-----:R-:W-:-:S03]  /*39af0*/  VIADD R2, R0, 0x1f5 ;  /* 0x000001f500027836 */ /* 0x001fc60000000000 */
[----:B------:R0:W-:Y:S01]  /*39b00*/  STL [R1+0x106c], R13 ;  /* 0x00106c0d01007387 */ /* 0x0001e20000100800 */
[----:B------:R-:W-:-:S03]  /*39b10*/  LOP3.LUT R3, R3, 0xfff7ffff, RZ, 0xc0, !PT ;  /* 0xfff7ffff03037812 */ /* 0x000fc600078ec0ff */
[----:B------:R-:W-:Y:S01]  /*39b20*/  STL [R1+0x430], R2 ;  /* 0x0004300201007387 */ /* 0x000fe20000100800 */
[----:B0-----:R-:W-:Y:S01]  /*39b30*/  MOV R13, UR32 ;  /* 0x00000020000d7c02 */ /* 0x001fe20008000f00 */
[----:B------:R-:W-:Y:S01]  /*39b40*/  ULDC UR32, c[0x0][0x22c] ;  /* 0x00008b0000207ab9 */ /* 0x000fe20000000800 */
[----:B------:R-:W-:-:S03]  /*39b50*/  @P0 LOP3.LUT R3, R3, 0x80000, RZ, 0xfc, !PT ;  /* 0x0008000003030812 */ /* 0x000fc600078efcff */
[----:B------:R0:W-:Y:S01]  /*39b60*/  STL [R1+0x460], R13 ;  /* 0x0004600d01007387 */ /* 0x0001e20000100800 */
[----:B------:R-:W-:Y:S01]  /*39b70*/  ISETP.LT.AND P2, PT, R138, UR32, !P6 ;  /* 0x000000208a007c0c */ /* 0x000fe2000f741270 */
[C---:B------:R-:W-:Y:S01]  /*39b80*/  VIADD R30, R0.reuse, 0xa7 ;  /* 0x000000a7001e7836 */ /* 0x040fe20000000000 */
[----:B------:R-:W-:Y:S01]  /*39b90*/  LOP3.LUT R3, R3, 0xfffbffff, RZ, 0xc0, !PT ;  /* 0xfffbffff03037812 */ /* 0x000fe200078ec0ff */
[----:B------:R-:W-:Y:S01]  /*39ba0*/  VIADD R24, R0, 0xa6 ;  /* 0x000000a600187836 */ /* 0x000fe20000000000 */
[----:B------:R-:W-:Y:S01]  /*39bb0*/  ISETP.LT.AND P1, PT, R136, UR33, !P6 ;  /* 0x0000002188007c0c */ /* 0x000fe2000f721270 */
[----:B------:R-:W-:Y:S01]  /*39bc0*/  ULDC UR32, c[0x0][0x22c] ;  /* 0x00008b0000207ab9 */ /* 0x000fe20000000800 */
[C---:B------:R-:W-:Y:S01]  /*39bd0*/  VIADD R29, R0.reuse, 0xa5 ;  /* 0x000000a5001d7836 */ /* 0x040fe20000000000 */
[----:B------:R-:W-:Y:S01]  /*39be0*/  ULDC UR33, c[0x0][0x22c] ;  /* 0x00008b0000217ab9 */ /* 0x000fe20000000800 */
[C---:B------:R-:W-:Y:S01]  /*39bf0*/  VIADD R31, R0.reuse, 0xa4 ;  /* 0x000000a4001f7836 */ /* 0x040fe20000000000 */
[----:B0-----:R-:W-:Y:S01]  /*39c00*/  MOV R13, UR61 ;  /* 0x0000003d000d7c02 */ /* 0x001fe20008000f00 */
[----:B------:R-:W-:Y:S01]  /*39c10*/  ULDC UR61, c[0x0][0x22c] ;  /* 0x00008b00003d7ab9 */ /* 0x000fe20000000800 */
[C---:B------:R-:W-:Y:S01]  /*39c20*/  VIADD R34, R0.reuse, 0xa3 ;  /* 0x000000a300227836 */ /* 0x040fe20000000000 */
[----:B------:R-:W-:Y:S01]  /*39c30*/  ISETP.LT.AND P0, PT, R27, UR61, !P6 ;  /* 0x0000003d1b007c0c */ /* 0x000fe2000f701270 */
[----:B------:R-:W-:Y:S01]  /*39c40*/  ULDC UR61, c[0x0][0x22c] ;  /* 0x00008b00003d7ab9 */ /* 0x000fe20000000800 */
[C---:B------:R-:W-:Y:S01]  /*39c50*/  VIADD R32, R0.reuse, 0xa2 ;  /* 0x000000a200207836 */ /* 0x040fe20000000000 */
[----:B------:R-:W2:Y:S01]  /*39c60*/  LDL.LU R143, [R1+0x10] ;  /* 0x00001000018f7983 */ /* 0x000ea20000300800 */
[----:B------:R-:W-:-:S02]  /*39c70*/  VIADD R33, R0, 0xa1 ;  /* 0x000000a100217836 */ /* 0x000fc40000000000 */
[C---:B------:R-:W-:Y:S01]  /*39c80*/  VIADD R35, R0.reuse, 0xa0 ;  /* 0x000000a000237836 */ /* 0x040fe20000000000 */
[----:B------:R-:W3:Y:S01]  /*39c90*/  LDL.LU R27, [R1+0xc] ;  /* 0x00000c00011b7983 */ /* 0x000ee20000300800 */
[C---:B------:R-:W-:Y:S02]  /*39ca0*/  VIADD R38, R0.reuse, 0x9f ;  /* 0x0000009f00267836 */ /* 0x040fe40000000000 */
[----:B------:R-:W-:Y:S01]  /*39cb0*/  VIADD R36, R0, 0x9e ;  /* 0x0000009e00247836 */ /* 0x000fe20000000000 */
[----:B------:R-:W4:Y:S02]  /*39cc0*/  LDL.LU R138, [R1] ;  /* 0x00000000018a7983 */ /* 0x000f240000300800 */
[----:B------:R-:W-:-:S04]  /*39cd0*/  @P0 LOP3.LUT R3, R3, 0x40000, RZ, 0xfc, !PT ;  /* 0x0004000003030812 */ /* 0x000fc800078efcff */
[----:B------:R-:W-:-:S04]  /*39ce0*/  LOP3.LUT R3, R3, 0xfffdffff, RZ, 0xc0, !PT ;  /* 0xfffdffff03037812 */ /* 0x000fc800078ec0ff */
[----:B------:R-:W-:Y:S02]  /*39cf0*/  @P2 LOP3.LUT R3, R3, 0x20000, RZ, 0xfc, !PT ;  /* 0x0002000003032812 */ /* 0x000fe400078efcff */
[----:B------:R-:W-:Y:S01]  /*39d00*/  ISETP.LT.AND P0, PT, R28, UR4, !P6 ;  /* 0x000000041c007c0c */ /* 0x000fe2000f701270 */
[----:B------:R-:W-:Y:S01]  /*39d10*/  ULDC UR4, c[0x0][0x22c] ;  /* 0x00008b0000047ab9 */ /* 0x000fe20000000800 */
[----:B------:R-:W-:-:S04]  /*39d20*/  LOP3.LUT R3, R3, 0xfffeffff, RZ, 0xc0, !PT ;  /* 0xfffeffff03037812 */ /* 0x000fc800078ec0ff */
[----:B------:R-:W-:-:S04]  /*39d30*/  @P1 LOP3.LUT R3, R3, 0x10000, RZ, 0xfc, !PT ;  /* 0x0001000003031812 */ /* 0x000fc800078efcff */
[----:B------:R-:W-:-:S04]  /*39d40*/  LOP3.LUT R3, R3, 0xffff7fff, RZ, 0xc0, !PT ;  /* 0xffff7fff03037812 */ /* 0x000fc800078ec0ff */
[----:B------:R-:W-:Y:S02]  /*39d50*/  @P0 LOP3.LUT R3, R3, 0x8000, RZ, 0xfc, !PT ;  /* 0x0000800003030812 */ /* 0x000fe400078efcff */
[----:B------:R-:W-:Y:S01]  /*39d60*/  ISETP.LT.AND P0, PT, R30, UR61, !P6 ;  /* 0x0000003d1e007c0c */ /* 0x000fe2000f701270 */
[----:B------:R-:W-:Y:S01]  /*39d70*/  ULDC UR61, c[0x0][0x22c] ;  /* 0x00008b00003d7ab9 */ /* 0x000fe20000000800 */
[----:B------:R-:W-:Y:S01]  /*39d80*/  ISETP.LT.AND P2, PT, R24, UR32, !P6 ;  /* 0x0000002018007c0c */ /* 0x000fe2000f741270 */
[----:B------:R-:W-:Y:S01]  /*39d90*/  ULDC UR32, c[0x0][0x22c] ;  /* 0x00008b0000207ab9 */ /* 0x000fe20000000800 */
[----:B------:R-:W-:Y:S01]  /*39da0*/  LOP3.LUT R3, R3, 0xffffbfff, RZ, 0xc0, !PT ;  /* 0xffffbfff03037812 */ /* 0x000fe200078ec0ff */
[C---:B------:R-:W-:Y:S01]  /*39db0*/  VIADD R37, R0.reuse, 0x9d ;  /* 0x0000009d00257836 */ /* 0x040fe20000000000 */
[----:B------:R-:W-:Y:S01]  /*39dc0*/  ISETP.LT.AND P1, PT, R29, UR33, !P6 ;  /* 0x000000211d007c0c */ /* 0x000fe2000f721270 */
[----:B------:R-:W-:Y:S01]  /*39dd0*/  ULDC UR33, c[0x0][0x22c] ;  /* 0x00008b0000217ab9 */ /* 0x000fe20000000800 */
[C---:B------:R-:W-:Y:S01]  /*39de0*/  VIADD R39, R0.reuse, 0x9c ;  /* 0x0000009c00277836 */ /* 0x040fe20000000000 */
[----:B------:R-:W2:Y:S04]  /*39df0*/  LDL.LU R24, [R1+0x8] ;  /* 0x0000080001187983 */ /* 0x000ea80000300800 */
[----:B------:R-:W-:Y:S01]  /*39e00*/  @P0 LOP3.LUT R3, R3, 0x4000, RZ, 0xfc, !PT ;  /* 0x0000400003030812 */ /* 0x000fe200078efcff */
[----:B------:R-:W-:Y:S01]  /*39e10*/  VIADD R42, R0, 0x9b ;  /* 0x0000009b002a7836 */ /* 0x000fe20000000000 */
[----:B------:R-:W3:Y:S02]  /*39e20*/  LDL.LU R29, [R1+0x4] ;  /* 0x00000400011d7983 */ /* 0x000ee40000300800 */
[----:B------:R-:W-:-:S02]  /*39e30*/  LOP3.LUT R3, R3, 0xffffdfff, RZ, 0xc0, !PT ;  /* 0xffffdfff03037812 */ /* 0x000fc400078ec0ff */
[----:B------:R-:W-:Y:S01]  /*39e40*/  ISETP.LT.AND P0, PT, R31, UR4, !P6 ;  /* 0x000000041f007c0c */ /* 0x000fe2000f701270 */
[----:B------:R-:W-:Y:S01]  /*39e50*/  ULDC UR4, c[0x0][0x22c] ;  /* 0x00008b0000047ab9 */ /* 0x000fe20000000800 */
[----:B------:R-:W-:Y:S01]  /*39e60*/  @P2 LOP3.LUT R3, R3, 0x2000, RZ, 0xfc, !PT ;  /* 0x0000200003032812 */ /* 0x000fe200078efcff */
[----:B------:R-:W-:Y:S01]  /*39e70*/  VIADD R43, R0, 0x98 ;  /* 0x00000098002b7836 */ /* 0x000fe20000000000 */
[----:B------:R-:W3:Y:S02]  /*39e80*/  LDL.LU R30, [R1+0x14] ;  /* 0x00001400011e7983 */ /* 0x000ee40000300800 */
[----:B------:R-:W-:Y:S02]  /*39e90*/  LOP3.LUT R3, R3, 0xffffefff, RZ, 0xc0, !PT ;  /* 0xffffefff03037812 */ /* 0x000fe400078ec0ff */
[----:B------:R-:W-:Y:S01]  /*39ea0*/  ISETP.LT.AND P2, PT, R32, UR32, !P6 ;  /* 0x0000002020007c0c */ /* 0x000fe2000f741270 */
[----:B------:R-:W-:Y:S01]  /*39eb0*/  ULDC UR32, c[0x0][0x22c] ;  /* 0x00008b0000207ab9 */ /* 0x000fe20000000800 */
        /* <DEDUP_REMOVED lines=8> */
[----:B------:R-:W-:Y:S01]  /*39f40*/  ISETP.LT.AND P0, PT, R34, UR61, !P6 ;  /* 0x0000003d22007c0c */ /* 0x000fe2000f701270 */
[----:B------:R-:W-:Y:S01]  /*39f50*/  ULDC UR61, c[0x0][0x22c] ;  /* 0x00008b00003d7ab9 */ /* 0x000fe20000000800 */
[----:B------:R-:W-:Y:S01]  /*39f60*/  LOP3.LUT R3, R3, 0xfffffbff, RZ, 0xc0, !PT ;  /* 0xfffffbff03037812 */ /* 0x000fe200078ec0ff */
[----:B------:R-:W-:Y:S01]  /*39f70*/  VIADD R41, R0, 0x99 ;  /* 0x0000009900297836 */ /* 0x000fe20000000000 */
[----:B------:R-:W3:Y:S09]  /*39f80*/  LDL.LU R136, [R1+0x1c] ;  /* 0x00001c0001887983 */ /* 0x000ef20000300800 */
        /* <DEDUP_REMOVED lines=13> */
[----:B------:R-:W-:Y:S02]  /*3a060*/  LOP3.LUT R3, R3, 0xffffffbf, RZ, 0xc0, !PT ;  /* 0xffffffbf03037812 */ /* 0x000fe400078ec0ff */
[----:B------:R-:W-:Y:S01]  /*3a070*/  ISETP.LT.AND P1, PT, R37, UR33, !P6 ;  /* 0x0000002125007c0c */ /* 0x000fe2000f721270 */
[----:B------:R-:W-:-:S06]  /*3a080*/  ULDC UR33, c[0x0][0x22c] ;  /* 0x00008b0000217ab9 */ /* 0x000fcc0000000800 */
        /* <DEDUP_REMOVED lines=11> */
[----:B------:R-:W-:Y:S02]  /*3a140*/  LOP3.LUT R3, R3, 0xfffffffb, RZ, 0xc0, !PT ;  /* 0xfffffffb03037812 */ /* 0x000fe400078ec0ff */
[----:B------:R-:W-:Y:S01]  /*3a150*/  ISETP.LT.AND P2, PT, R40, UR32, !P6 ;  /* 0x0000002028007c0c */ /* 0x000fe2000f741270 */
[C---:B------:R-:W-:Y:S01]  /*3a160*/  VIADD R44, R0.reuse, 0x96 ;  /* 0x00000096002c7836 */ /* 0x040fe20000000000 */
[----:B------:R-:W-:Y:S01]  /*3a170*/  ISETP.LT.AND P1, PT, R41, UR33, !P6 ;  /* 0x0000002129007c0c */ /* 0x000fe2000f721270 */
[----:B------:R-:W-:Y:S01]  /*3a180*/  ULDC UR32, c[0x0][0x22c] ;  /* 0x00008b0000207ab9 */ /* 0x000fe20000000800 */
[----:B------:R-:W-:Y:S01]  /*3a190*/  VIADD R45, R0, 0x95 ;  /* 0x00000095002d7836 */ /* 0x000fe20000000000 */
[----:B------:R-:W-:-:S04]  /*3a1a0*/  ULDC UR33, c[0x0][0x22c] ;  /* 0x00008b0000217ab9 */ /* 0x000fc80000000800 */
[----:B------:R-:W-:Y:S02]  /*3a1b0*/  @P0 LOP3.LUT R3, R3, 0x4, RZ, 0xfc, !PT ;  /* 0x0000000403030812 */ /* 0x000fe400078efcff */
[----:B------:R-:W-:Y:S01]  /*3a1c0*/  ISETP.LT.AND P0, PT, R43, UR4, !P6 ;  /* 0x000000042b007c0c */ /* 0x000fe2000f701270 */
[----:B------:R-:W-:Y:S01]  /*3a1d0*/  VIADD R47, R0, 0x94 ;  /* 0x00000094002f7836 */ /* 0x000fe20000000000 */
[----:B------:R-:W-:Y:S01]  /*3a1e0*/  LOP3.LUT R3, R3, 0xfffffffd, RZ, 0xc0, !PT ;  /* 0xfffffffd03037812 */ /* 0x000fe200078ec0ff */
[----:B------:R-:W-:-:S10]  /*3a1f0*/  ULDC UR4, c[0x0][0x22c] ;  /* 0x00008b0000047ab9 */ /* 0x000fd40000000800 */
[----:B------:R-:W-:Y:S02]  /*3a200*/  @P0 LOP3.LUT R9, R9, 0x80000000, RZ, 0xfc, !PT ;  /* 0x8000000009090812 */ /* 0x000fe400078efcff */
[----:B------:R-:W-:Y:S01]  /*3a210*/  ISETP.LT.AND P0, PT, R46, UR61, !P6 ;  /* 0x0000003d2e007c0c */ /* 0x000fe2000f701270 */
[----:B------:R-:W-:Y:S01]  /*3a220*/  VIADD R50, R0, 0x93 ;  /* 0x0000009300327836 */ /* 0x000fe20000000000 */
[----:B------:R-:W-:Y:S01]  /*3a230*/  @P2 LOP3.LUT R3, R3, 0x2, RZ, 0xfc, !PT ;  /* 0x0000000203032812 */ /* 0x000fe200078efcff */
[----:B------:R-:W-:Y:S01]  /*3a240*/  ULDC UR61, c[0x0][0x22c] ;  /* 0x00008b00003d7ab9 */ /* 0x000fe20000000800 */
[----:B------:R-:W-:Y:S01]  /*3a250*/  ISETP.LT.AND P2, PT, R44, UR32, !P6 ;  /* 0x000000202c007c0c */ /* 0x000fe2000f741270 */
[----:B------:R-:W-:Y:S01]  /*3a260*/  VIADD R48, R0, 0x92 ;  /* 0x0000009200307836 */ /* 0x000fe20000000000 */
[----:B------:R-:W-:Y:S01]  /*3a270*/  LOP3.LUT R9, R9, 0xbfffffff, RZ, 0xc0, !PT ;  /* 0xbfffffff09097812 */ /* 0x000fe200078ec0ff */
[----:B------:R-:W-:Y:S01]  /*3a280*/  ULDC UR32, c[0x0][0x22c] ;  /* 0x00008b0000207ab9 */ /* 0x000fe20000000800 */
[----:B------:R-:W-:-:S05]  /*3a290*/  LOP3.LUT R3, R3, 0xfffffffe, RZ, 0xc0, !PT ;  /* 0xfffffffe03037812 */ /* 0x000fca00078ec0ff */
[----:B------:R-:W-:Y:S02]  /*3a2a0*/  @P0 LOP3.LUT R9, R9, 0x40000000, RZ, 0xfc, !PT ;  /* 0x4000000009090812 */ /* 0x000fe400078efcff */
[----:B------:R-:W-:Y:S02]  /*3a2b0*/  @P1 LOP3.LUT R3, R3, 0x1, RZ, 0xfc, !PT ;  /* 0x0000000103031812 */ /* 0x000fe400078efcff */
[----:B------:R-:W-:Y:S01]  /*3a2c0*/  ISETP.LT.AND P1, PT, R45, UR33, !P6 ;  /* 0x000000212d007c0c */ /* 0x000fe2000f721270 */
[----:B------:R-:W-:Y:S01]  /*3a2d0*/  VIADD R49, R0, 0x91 ;  /* 0x0000009100317836 */ /* 0x000fe20000000000 */
[----:B------:R-:W-:Y:S01]  /*3a2e0*/  LOP3.LUT R9, R9, 0xdfffffff, RZ, 0xc0, !PT ;  /* 0xdfffffff09097812 */ /* 0x000fe200078ec0ff */
[----:B------:R-:W-:-:S03]  /*3a2f0*/  ULDC UR33, c[0x0][0x22c] ;  /* 0x00008b0000217ab9 */ /* 0x000fc60000000800 */
[----:B------:R-:W-:Y:S02]  /*3a300*/  @P2 LOP3.LUT R9, R9, 0x20000000, RZ, 0xfc, !PT ;  /* 0x2000000009092812 */ /* 0x000fe400078efcff */
[----:B------:R-:W-:Y:S01]  /*3a310*/  ISETP.LT.AND P0, PT, R47, UR4, !P6 ;  /* 0x000000042f007c0c */ /* 0x000fe2000f701270 */
[----:B------:R-:W-:Y:S01]  /*3a320*/  VIADD R52, R0, 0x90 ;  /* 0x0000009000347836 */ /* 0x000fe20000000000 */
[----:B------:R-:W-:Y:S01]  /*3a330*/  LOP3.LUT R9, R9, 0xefffffff, RZ, 0xc0, !PT ;  /* 0xefffffff09097812 */ /* 0x000fe200078ec0ff */
[----:B------:R-:W-:-:S03]  /*3a340*/  ULDC UR4, c[0x0][0x22c] ;  /* 0x00008b0000047ab9 */ /* 0x000fc60000000800 */
[----:B------:R-:W-:-:S04]  /*3a350*/  @P1 LOP3.LUT R9, R9, 0x10000000, RZ, 0xfc, !PT ;  /* 0x1000000009091812 */ /* 0x000fc800078efcff */
[----:B------:R-:W-:-:S04]  /*3a360*/  LOP3.LUT R9, R9, 0xf7ffffff, RZ, 0xc0, !PT ;  /* 0xf7ffffff09097812 */ /* 0x000fc800078ec0ff */
[----:B------:R-:W-:Y:S02]  /*3a370*/  @P0 LOP3.LUT R9, R9, 0x8000000, RZ, 0xfc, !PT ;  /* 0x0800000009090812 */ /* 0x000fe400078efcff */
[----:B------:R-:W-:Y:S01]  /*3a380*/  ISETP.LT.AND P0, PT, R50, UR61, !P6 ;  /* 0x0000003d32007c0c */ /* 0x000fe2000f701270 */
[----:B------:R-:W-:Y:S01]  /*3a390*/  VIADD R54, R0, 0x8f ;  /* 0x0000008f00367836 */ /* 0x000fe20000000000 */
[----:B------:R-:W-:Y:S01]  /*3a3a0*/  ISETP.LT.AND P2, PT, R48, UR32, !P6 ;  /* 0x0000002030007c0c */ /* 0x000fe2000f741270 */
[----:B------:R-:W-:Y:S01]  /*3a3b0*/  ULDC UR61, c[0x0][0x22c] ;  /* 0x00008b00003d7ab9 */ /* 0x000fe20000000800 */
[----:B------:R-:W-:Y:S01]  /*3a3c0*/  LOP3.LUT R9, R9, 0xfbffffff, RZ, 0xc0, !PT ;  /* 0xfbffffff09097812 */ /* 0x000fe200078ec0ff */
[C---:B------:R-:W-:Y:S01]  /*3a3d0*/  VIADD R51, R0.reuse, 0x8e ;  /* 0x0000008e00337836 */ /* 0x040fe20000000000 */
[----:B------:R-:W-:Y:S01]  /*3a3e0*/  ISETP.LT.AND P1, PT, R49, UR33, !P6 ;  /* 0x0000002131007c0c */ /* 0x000fe2000f721270 */
[----:B------:R-:W-:Y:S01]  /*3a3f0*/  ULDC UR32, c[0x0][0x22c] ;  /* 0x00008b0000207ab9 */ /* 0x000fe20000000800 */
[----:B------:R-:W-:Y:S01]  /*3a400*/  VIADD R53, R0, 0x8d ;  /* 0x0000008d00357836 */ /* 0x000fe20000000000 */
[----:B------:R-:W-:-:S04]  /*3a410*/  ULDC UR33, c[0x0][0x22c] ;  /* 0x00008b0000217ab9 */ /* 0x000fc80000000800 */
[----:B------:R-:W-:-:S04]  /*3a420*/  @P0 LOP3.LUT R9, R9, 0x4000000, RZ, 0xfc, !PT ;  /* 0x0400000009090812 */ /* 0x000fc800078efcff */
[----:B------:R-:W-:-:S04]  /*3a430*/  LOP3.LUT R9, R9, 0xfdffffff, RZ, 0xc0, !PT ;  /* 0xfdffffff09097812 */ /* 0x000fc800078ec0ff */
        /* <DEDUP_REMOVED lines=9> */
[C---:B------:R-:W-:Y:S01]  /*3a4d0*/  VIADD R58, R0.reuse, 0x8b ;  /* 0x0000008b003a7836 */ /* 0x040fe20000000000 */
        /* <DEDUP_REMOVED lines=85> */
[C---:B------:R-:W-:Y:S01]  /*3aa30*/  VIADD R72, R0.reuse, 0x7a ;  /* 0x0000007a00487836 */ /* 0x040fe20000000000 */
[----:B------:R-:W-:Y:S01]  /*3aa40*/  ULDC UR32, c[0x0][0x22c] ;  /* 0x00008b0000207ab9 */ /* 0x000fe20000000800 */
[----:B------:R-:W-:Y:S01]  /*3aa50*/  VIADD R79, R0, 0x77 ;  /* 0x00000077004f7836 */ /* 0x000fe20000000000 */
[----:B------:R-:W-:-:S03]  /*3aa60*/  ULDC UR33, c[0x0][0x22c] ;  /* 0x00008b0000217ab9 */ /* 0x000fc60000000800 */
        /* <DEDUP_REMOVED lines=10> */
[----:B------:R-:W-:Y:S01]  /*3ab10*/  VIADD R73, R0, 0x79 ;  /* 0x0000007900497836 */ /* 0x000fe20000000000 */
[----:B------:R-:W-:Y:S01]  /*3ab20*/  LOP3.LUT R9, R9, 0xfffffffb, RZ, 0xc0, !PT ;  /* 0xfffffffb09097812 */ /* 0x000fe200078ec0ff */
[----:B------:R-:W-:Y:S01]  /*3ab30*/  ULDC UR61, c[0x0][0x22c] ;  /* 0x00008b00003d7ab9 */ /* 0x000fe20000000800 */
        /* <DEDUP_REMOVED lines=100> */
[----:B------:R-:W-:Y:S01]  /*3b180*/  VIADD R95, R0, 0x62 ;  /* 0x00000062005f7836 */ /* 0x000fe20000000000 */
        /* <DEDUP_REMOVED lines=59> */
[----:B------:R-:W-:Y:S01]  /*3b540*/  VIADD R107, R0, 0x56 ;  /* 0x00000056006b7836 */ /* 0x000fe20000000000 */
        /* <DEDUP_REMOVED lines=220> */
[----:B------:R-:W-:-:S05]  /*3c310*/  ULDC UR33, c[0x0][0x22c] ;  /* 0x00008b0000217ab9 */ /* 0x000fca0000000800 */
        /* <DEDUP_REMOVED lines=110> */
[----:B------:R-:W-:Y:S01]  /*3ca00*/  ULDC UR32, c[0x0][0x22c] ;  /* 0x00008b0000207ab9 */ /* 0x000fe20000000800 */
[----:B------:R-:W-:Y:S02]  /*3ca10*/  LOP3.LUT R5, R5, 0xbfffffff, RZ, 0xc0, !PT ;  /* 0xbfffffff05057812 */ /* 0x000fe400078ec0ff */
[----:B------:R-:W-:-:S05]  /*3ca20*/  LOP3.LUT R6, R6, 0xfffffffe, RZ, 0xc0, !PT ;  /* 0xfffffffe06067812 */ /* 0x000fca00078ec0ff */
[----:B------:R-:W-:Y:S02]  /*3ca30*/  @P0 LOP3.LUT R5, R5, 0x40000000, RZ, 0xfc, !PT ;  /* 0x4000000005050812 */ /* 0x000fe400078efcff */
[----:B------:R-:W-:Y:S02]  /*3ca40*/  @P1 LOP3.LUT R6, R6, 0x1, RZ, 0xfc, !PT ;  /* 0x0000000106061812 */ /* 0x000fe400078efcff */
[----:B------:R-:W-:Y:S01]  /*3ca50*/  ISETP.LT.AND P1, PT, R174, UR33, !P6 ;  /* 0x00000021ae007c0c */ /* 0x000fe2000f721270 */
[----:B------:R-:W-:Y:S01]  /*3ca60*/  ULDC UR33, c[0x0][0x22c] ;  /* 0x00008b0000217ab9 */ /* 0x000fe20000000800 */
        /* <DEDUP_REMOVED lines=29> */
[----:B------:R-:W-:Y:S01]  /*3cc40*/  ULDC UR32, c[0x0][0x22c] ;  /* 0x00008b0000207ab9 */ /* 0x000fe20000000800 */
        /* <DEDUP_REMOVED lines=34> */
[----:B------:R-:W-:Y:S02]  /*3ce70*/  @P0 LOP3.LUT R5, R5, 0x4000, RZ, 0xfc, !PT ;  /* 0x0000400005050812 */ /* 0x000fe400078efcff */
[----:B------:R-:W-:Y:S01]  /*3ce80*/  ISETP.LT.AND P0, PT, R190, UR4, !P6 ;  /* 0x00000004be007c0c */ /* 0x000fe2000f701270 */
[----:B------:R-:W-:Y:S01]  /*3ce90*/  VIADD R56, R0, 0xb2 ;  /* 0x000000b200387836 */ /* 0x000fe20000000000 */
[----:B------:R-:W-:Y:S01]  /*3cea0*/  LOP3.LUT R5, R5, 0xffffdfff, RZ, 0xc0, !PT ;  /* 0xffffdfff05057812 */ /* 0x000fe200078ec0ff */
[----:B------:R-:W-:-:S03]  /*3ceb0*/  ULDC UR4, c[0x0][0x22c] ;  /* 0x00008b0000047ab9 */ /* 0x000fc60000000800 */
[----:B------:R-:W-:Y:S02]  /*3cec0*/  @P2 LOP3.LUT R5, R5, 0x2000, RZ, 0xfc, !PT ;  /* 0x0000200005052812 */ /* 0x000fe400078efcff */
[----:B------:R-:W-:Y:S01]  /*3ced0*/  ISETP.LT.AND P2, PT, R191, UR61, !P6 ;  /* 0x0000003dbf007c0c */ /* 0x000fe2000f741270 */
[----:B------:R-:W-:Y:S01]  /*3cee0*/  ULDC UR61, c[0x0][0x22c] ;  /* 0x00008b00003d7ab9 */ /* 0x000fe20000000800 */
[----:B------:R-:W-:-:S03]  /*3cef0*/  LOP3.LUT R5, R5, 0xffffefff, RZ, 0xc0, !PT ;  /* 0xffffefff05057812 */ /* 0x000fc600078ec0ff */
        /* <DEDUP_REMOVED lines=20> */
[----:B------:R-:W-:Y:S02]  /*3d040*/  LOP3.LUT R5, R5, 0xfffffbff, RZ, 0xc0, !PT ;  /* 0xfffffbff05057812 */ /* 0x000fe400078ec0ff */
[----:B------:R-:W-:Y:S01]  /*3d050*/  ISETP.LT.AND P4, PT, R0, UR4, !P6 ;  /* 0x0000000400007c0c */ /* 0x000fe2000f781270 */
[----:B------:R-:W-:Y:S01]  /*3d060*/  ULDC UR4, c[0x0][0x22c] ;  /* 0x00008b0000047ab9 */ /* 0x000fe20000000800 */
        /* <DEDUP_REMOVED lines=30> */
[----:B------:R-:W-:Y:S01]  /*3d250*/  VIADD R18, R0, 0xc6 ;  /* 0x000000c600127836 */ /* 0x000fe20000000000 */
[----:B------:R-:W-:-:S05]  /*3d260*/  ULDC UR33, c[0x0][0x22c] ;  /* 0x00008b0000217ab9 */ /* 0x000fca0000000800 */
[----:B------:R-:W-:-:S04]  /*3d270*/  @P0 LOP3.LUT R5, R5, 0x8, RZ, 0xfc, !PT ;  /* 0x0000000805050812 */ /* 0x000fc800078efcff */
[----:B------:R-:W-:-:S04]  /*3d280*/  LOP3.LUT R5, R5, 0xfffffffb, RZ, 0xc0, !PT ;  /* 0xfffffffb05057812 */ /* 0x000fc800078ec0ff */
[----:B------:R-:W-:Y:S02]  /*3d290*/  @P2 LOP3.LUT R5, R5, 0x4, RZ, 0xfc, !PT ;  /* 0x0000000405052812 */ /* 0x000fe400078efcff */
[----:B------:R-:W-:Y:S01]  /*3d2a0*/  ISETP.LT.AND P0, PT, R204, UR4, !P6 ;  /* 0x00000004cc007c0c */ /* 0x000fe2000f701270 */
[C---:B------:R-:W-:Y:S01]  /*3d2b0*/  VIADD R26, R0.reuse, 0xde ;  /* 0x000000de001a7836 */ /* 0x040fe20000000000 */
[----:B------:R-:W-:Y:S01]  /*3d2c0*/  LOP3.LUT R5, R5, 0xfffffffd, RZ, 0xc0, !PT ;  /* 0xfffffffd05057812 */ /* 0x000fe200078ec0ff */
[C---:B------:R-:W-:Y:S01]  /*3d2d0*/  VIADD R11, R0.reuse, 0xe6 ;  /* 0x000000e6000b7836 */ /* 0x040fe20000000000 */
[----:B------:R-:W-:Y:S01]  /*3d2e0*/  ISETP.LT.AND P2, PT, R205, UR32, !P6 ;  /* 0x00000020cd007c0c */ /* 0x000fe2000f741270 */
[C---:B------:R-:W-:Y:S01]  /*3d2f0*/  VIADD R243, R0.reuse, 0xfd ;  /* 0x000000fd00f37836 */ /* 0x040fe20000000000 */
[----:B------:R-:W-:Y:S01]  /*3d300*/  @P1 LOP3.LUT R5, R5, 0x2, RZ, 0xfc, !PT ;  /* 0x0000000205051812 */ /* 0x000fe200078efcff */
[C---:B------:R-:W-:Y:S01]  /*3d310*/  VIADD R244, R0.reuse, 0x11d ;  /* 0x0000011d00f47836 */ /* 0x040fe20000000000 */
[----:B------:R-:W-:Y:S01]  /*3d320*/  ULDC UR4, c[0x0][0x22c] ;  /* 0x00008b0000047ab9 */ /* 0x000fe20000000800 */
[C---:B------:R-:W-:Y:S01]  /*3d330*/  VIADD R245, R0.reuse, 0x13d ;  /* 0x0000013d00f57836 */ /* 0x040fe20000000000 */
[----:B------:R-:W-:Y:S01]  /*3d340*/  LOP3.LUT R5, R5, 0xfffffffe, RZ, 0xc0, !PT ;  /* 0xfffffffe05057812 */ /* 0x000fe200078ec0ff */
[----:B------:R-:W-:Y:S01]  /*3d350*/  VIADD R246, R0, 0x15d ;  /* 0x0000015d00f67836 */ /* 0x000fe20000000000 */
[----:B------:R-:W-:-:S02]  /*3d360*/  ULDC UR32, c[0x0][0x22c] ;  /* 0x00008b0000207ab9 */ /* 0x000fc40000000800 */
[----:B------:R-:W-:Y:S02]  /*3d370*/  @P0 LOP3.LUT R5, R5, 0x1, RZ, 0xfc, !PT ;  /* 0x0000000105050812 */ /* 0x000fe400078efcff */
[----:B------:R-:W-:Y:S01]  /*3d380*/  ISETP.LT.AND P0, PT, R25, UR61, !P6 ;  /* 0x0000003d19007c0c */ /* 0x000fe2000f701270 */
[C---:B------:R-:W-:Y:S02]  /*3d390*/  VIADD R247, R0.reuse, 0x17d ;  /* 0x0000017d00f77836 */ /* 0x040fe40000000000 */
[C---:B------:R-:W-:Y:S02]  /*3d3a0*/  VIADD R16, R0.reuse, 0x1f7 ;  /* 0x000001f700107836 */ /* 0x040fe40000000000 */
[C---:B------:R-:W-:Y:S02]  /*3d3b0*/  VIADD R17, R0.reuse, 0x1f8 ;  /* 0x000001f800117836 */ /* 0x040fe40000000000 */
[C---:B------:R-:W-:Y:S02]  /*3d3c0*/  VIADD R2, R0.reuse, 0x1f9 ;  /* 0x000001f900027836 */ /* 0x040fe40000000000 */
[----:B------:R-:W-:-:S02]  /*3d3d0*/  VIADD R10, R0, 0x1fa ;  /* 0x000001fa000a7836 */ /* 0x000fc40000000000 */
[C---:B------:R-:W-:Y:S02]  /*3d3e0*/  VIADD R14, R0.reuse, 0x1fb ;  /* 0x000001fb000e7836 */ /* 0x040fe40000000000 */
[C---:B------:R-:W-:Y:S02]  /*3d3f0*/  VIADD R232, R0.reuse, 0x1fc ;  /* 0x000001fc00e87836 */ /* 0x040fe40000000000 */
[C---:B------:R-:W-:Y:S02]  /*3d400*/  VIADD R15, R0.reuse, 0x1fd ;  /* 0x000001fd000f7836 */ /* 0x040fe40000000000 */
[C---:B------:R-:W-:Y:S01]  /*3d410*/  VIADD R12, R0.reuse, 0x1fe ;  /* 0x000001fe000c7836 */ /* 0x040fe20000000000 */
[----:B------:R-:W-:Y:S01]  /*3d420*/  LOP3.LUT R0, R0, 0x7fffffff, RZ, 0xc0, !PT ;  /* 0x7fffffff00007812 */ /* 0x000fe200078ec0ff */
[----:B------:R-:W-:-:S03]  /*3d430*/  ULDC UR61, c[0x0][0x22c] ;  /* 0x00008b00003d7ab9 */ /* 0x000fc60000000800 */
        /* <DEDUP_REMOVED lines=127> */
[----:B------:R-:W-:Y:S01]  /*3dc30*/  ISETP.LT.AND P1, PT, R237, UR33, !P6 ;  /* 0x00000021ed007c0c */ /* 0x000fe2000f721270 */
[----:B------:R-:W-:-:S08]  /*3dc40*/  ULDC UR33, c[0x0][0x22c] ;  /* 0x00008b0000217ab9 */ /* 0x000fd00000000800 */
        /* <DEDUP_REMOVED lines=35> */
[----:B----4-:R-:W-:Y:S01]  /*3de80*/  ISETP.LT.AND P0, PT, R138, UR4, !P6 ;  /* 0x000000048a007c0c */ /* 0x010fe2000f701270 */
[----:B------:R-:W-:Y:S01]  /*3de90*/  ULDC UR4, c[0x0][0x22c] ;  /* 0x00008b0000047ab9 */ /* 0x000fe20000000800 */
[----:B------:R-:W-:Y:S01]  /*3dea0*/  LOP3.LUT R242, R242, 0xffdfffff, RZ, 0xc0, !PT ;  /* 0xffdffffff2f27812 */ /* 0x000fe200078ec0ff */
[----:B------:R-:W4:Y:S03]  /*3deb0*/  LDL.LU R138, [R1+0x20] ;  /* 0x00002000018a7983 */ /* 0x000f260000300800 */
[----:B------:R-:W-:-:S04]  /*3dec0*/  @P1 LOP3.LUT R242, R242, 0x200000, RZ, 0xfc, !PT ;  /* 0x00200000f2f21812 */ /* 0x000fc800078efcff */
[----:B------:R-:W-:Y:S02]  /*3ded0*/  LOP3.LUT R242, R242, 0xffefffff, RZ, 0xc0, !PT ;  /* 0xffeffffff2f27812 */ /* 0x000fe400078ec0ff */
[----:B--2---:R-:W-:Y:S01]  /*3dee0*/  ISETP.LT.AND P2, PT, R24, UR32, !P6 ;  /* 0x0000002018007c0c */ /* 0x004fe2000f741270 */
[----:B------:R-:W-:Y:S01]  /*3def0*/  ULDC UR32, c[0x0][0x22c] ;  /* 0x00008b0000207ab9 */ /* 0x000fe20000000800 */
[----:B------:R-:W-:Y:S02]  /*3df00*/  @P0 LOP3.LUT R242, R242, 0x100000, RZ, 0xfc, !PT ;  /* 0x00100000f2f20812 */ /* 0x000fe400078efcff */
[----:B---3--:R-:W-:Y:S01]  /*3df10*/  ISETP.LT.AND P0, PT, R29, UR61, !P6 ;  /* 0x0000003d1d007c0c */ /* 0x008fe2000f701270 */
[----:B------:R-:W-:Y:S01]  /*3df20*/  ULDC UR61, c[0x0][0x22c] ;  /* 0x00008b00003d7ab9 */ /* 0x000fe20000000800 */
[----:B------:R-:W2:Y:S04]  /*3df30*/  LDL.LU R29, [R1+0x24] ;  /* 0x00002400011d7983 */ /* 0x000ea80000300800 */
[----:B------:R-:W3:Y:S01]  /*3df40*/  LDL.LU R24, [R1+0x28] ;  /* 0x0000280001187983 */ /* 0x000ee20000300800 */
[----:B------:R-:W-:Y:S01]  /*3df50*/  ISETP.LT.AND P1, PT, R27, UR33, !P6 ;  /* 0x000000211b007c0c */ /* 0x000fe2000f721270 */
[----:B------:R-:W-:Y:S01]  /*3df60*/  ULDC UR33, c[0x0][0x22c] ;  /* 0x00008b0000217ab9 */ /* 0x000fe20000000800 */
[----:B------:R-:W-:Y:S01]  /*3df70*/  LOP3.LUT R242, R242, 0xfff7ffff, RZ, 0xc0, !PT ;  /* 0xfff7fffff2f27812 */ /* 0x000fe200078ec0ff */
[----:B------:R-:W2:Y:S03]  /*3df80*/  LDL.LU R27, [R1+0x2c] ;  /* 0x00002c00011b7983 */ /* 0x000ea60000300800 */
[----:B------:R-:W-:-:S02]  /*3df90*/  @P0 LOP3.LUT R242, R242, 0x80000, RZ, 0xfc, !PT ;  /* 0x00080000f2f20812 */ /* 0x000fc400078efcff */
[----:B------:R-:W-:Y:S01]  /*3dfa0*/  ISETP.LT.AND P0, PT, R143, UR4, !P6 ;  /* 0x000000048f007c0c */ /* 0x000fe2000f701270 */
[----:B------:R-:W-:Y:S01]  /*3dfb0*/  ULDC UR4, c[0x0][0x22c] ;  /* 0x00008b0000047ab9 */ /* 0x000fe20000000800 */
[----:B------:R-:W2:Y:S01]  /*3dfc0*/  LDL.LU R143, [R1+0x30] ;  /* 0x00003000018f7983 */ /* 0x000ea20000300800 */
[----:B------:R-:W-:-:S04]  /*3dfd0*/  LOP3.LUT R242, R242, 0xfffbffff, RZ, 0xc0, !PT ;  /* 0xfffbfffff2f27812 */ /* 0x000fc800078ec0ff */
[----:B------:R-:W-:-:S04]  /*3dfe0*/  @P2 LOP3.LUT R242, R242, 0x40000, RZ, 0xfc, !PT ;  /* 0x00040000f2f22812 */ /* 0x000fc800078efcff */
[----:B------:R-:W-:-:S04]  /*3dff0*/  LOP3.LUT R242, R242, 0xfffdffff, RZ, 0xc0, !PT ;  /* 0xfffdfffff2f27812 */ /* 0x000fc800078ec0ff */
[----:B------:R-:W-:-:S04]  /*3e000*/  @P1 LOP3.LUT R242, R242, 0x20000, RZ, 0xfc, !PT ;  /* 0x00020000f2f21812 */ /* 0x000fc800078efcff */
[----:B------:R-:W-:-:S04]  /*3e010*/  LOP3.LUT R242, R242, 0xfffeffff, RZ, 0xc0, !PT ;  /* 0xfffefffff2f27812 */ /* 0x000fc800078ec0ff */
[----:B------:R-:W-:Y:S02]  /*3e020*/  @P0 LOP3.LUT R242, R242, 0x10000, RZ, 0xfc, !PT ;  /* 0x00010000f2f20812 */ /* 0x000fe400078efcff */
[----:B------:R-:W-:Y:S01]  /*3e030*/  ISETP.LT.AND P0, PT, R30, UR61, !P6 ;  /* 0x0000003d1e007c0c */ /* 0x000fe2000f701270 */
[----:B------:R-:W-:Y:S01]  /*3e040*/  ULDC UR61, c[0x0][0x22c] ;  /* 0x00008b00003d7ab9 */ /* 0x000fe20000000800 */
[----:B------:R-:W2:Y:S01]  /*3e050*/  LDL.LU R30, [R1+0x34] ;  /* 0x00003400011e7983 */ /* 0x000ea20000300800 */
[----:B------:R-:W-:Y:S01]  /*3e060*/  ISETP.LT.AND P2, PT, R28, UR32, !P6 ;  /* 0x000000201c007c0c */ /* 0x000fe2000f741270 */
[----:B------:R-:W-:Y:S02]  /*3e070*/  ULDC UR32, c[0x0][0x22c] ;  /* 0x00008b0000207ab9 */ /* 0x000fe40000000800 */
[----:B------:R-:W2:Y:S01]  /*3e080*/  LDL.LU R28, [R1+0x38] ;  /* 0x00003800011c7983 */ /* 0x000ea20000300800 */
[----:B------:R-:W-:Y:S01]  /*3e090*/  ISETP.LT.AND P1, PT, R136, UR33, !P6 ;  /* 0x0000002188007c0c */ /* 0x000fe2000f721270 */
[----:B------:R-:W-:-:S02]  /*3e0a0*/  ULDC UR33, c[0x0][0x22c] ;  /* 0x00008b0000217ab9 */ /* 0x000fc40000000800 */
[----:B------:R-:W2:Y:S01]  /*3e0b0*/  LDL.LU R136, [R1+0x3c] ;  /* 0x00003c0001887983 */ /* 0x000ea20000300800 */
[----:B------:R-:W-:-:S04]  /*3e0c0*/  LOP3.LUT R242, R242, 0xffff7fff, RZ, 0xc0, !PT ;  /* 0xffff7ffff2f27812 */ /* 0x000fc800078ec0ff */
[----:B------:R-:W-:-:S04]  /*3e0d0*/  @P0 LOP3.LUT R242, R242, 0x8000, RZ, 0xfc, !PT ;  /* 0x00008000f2f20812 */ /* 0x000fc800078efcff */
[----:B------:R-:W-:-:S04]  /*3e0e0*/  LOP3.LUT R242, R242, 0xffffbfff, RZ, 0xc0, !PT ;  /* 0xffffbffff2f27812 */ /* 0x000fc800078ec0ff */
[----:B------:R-:W-:-:S04]  /*3e0f0*/  @P2 LOP3.LUT R242, R242, 0x4000, RZ, 0xfc, !PT ;  /* 0x00004000f2f22812 */ /* 0x000fc800078efcff */
[----:B------:R-:W-:Y:S02]  /*3e100*/  LOP3.LUT R242, R242, 0xffffdfff, RZ, 0xc0, !PT ;  /* 0xffffdffff2f27812 */ /* 0x000fe400078ec0ff */
[----:B----4-:R-:W-:Y:S01]  /*3e110*/  ISETP.LT.AND P0, PT, R138, UR4, !P6 ;  /* 0x000000048a007c0c */ /* 0x010fe2000f701270 */
[----:B------:R-:W-:Y:S01]  /*3e120*/  ULDC UR4, c[0x0][0x22c] ;  /* 0x00008b0000047ab9 */ /* 0x000fe20000000800 */
[----:B------:R-:W4:Y:S01]  /*3e130*/  LDL.LU R138, [R1+0x40] ;  /* 0x00004000018a7983 */ /* 0x000f220000300800 */
[----:B---3--:R-:W-:Y:S01]  /*3e140*/  ISETP.LT.AND P2, PT, R24, UR32, !P6 ;  /* 0x0000002018007c0c */ /* 0x008fe2000f741270 */
[----:B------:R-:W-:Y:S02]  /*3e150*/  ULDC UR32, c[0x0][0x22c] ;  /* 0x00008b0000207ab9 */ /* 0x000fe40000000800 */
[----:B------:R-:W3:Y:S01]  /*3e160*/  LDL.LU R24, [R1+0x44] ;  /* 0x0000440001187983 */ /* 0x000ee20000300800 */
[----:B------:R-:W-:-:S04]  /*3e170*/  @P1 LOP3.LUT R242, R242, 0x2000, RZ, 0xfc, !PT ;  /* 0x00002000f2f21812 */ /* 0x000fc800078efcff */
[----:B------:R-:W-:-:S04]  /*3e180*/  LOP3.LUT R242, R242, 0xffffefff, RZ, 0xc0, !PT ;  /* 0xffffeffff2f27812 */ /* 0x000fc800078ec0ff */
[----:B------:R-:W-:Y:S02]  /*3e190*/  @P0 LOP3.LUT R242, R242, 0x1000, RZ, 0xfc, !PT ;  /* 0x00001000f2f20812 */ /* 0x000fe400078efcff */
[----:B--2---:R-:W-:Y:S01]  /*3e1a0*/  ISETP.LT.AND P0, PT, R29, UR61, !P6 ;  /* 0x0000003d1d007c0c */ /* 0x004fe2000f701270 */
[----:B------:R-:W-:Y:S01]  /*3e1b0*/  ULDC UR61, c[0x0][0x22c] ;  /* 0x00008b00003d7ab9 */ /* 0x000fe20000000800 */
[----:B------:R-:W-:Y:S01]  /*3e1c0*/  ISETP.LT.AND P1, PT, R27, UR33, !P6 ;  /* 0x000000211b007c0c */ /* 0x000fe2000f721270 */
[----:B------:R-:W-:Y:S01]  /*3e1d0*/  ULDC UR33, c[0x0][0x22c] ;  /* 0x00008b0000217ab9 */ /* 0x000fe20000000800 */
[----:B------:R-:W-:Y:S01]  /*3e1e0*/  LOP3.LUT R242, R242, 0xfffff7ff, RZ, 0xc0, !PT ;  /* 0xfffff7fff2f27812 */ /* 0x000fe200078ec0ff */
[----:B------:R-:W2:Y:S08]  /*3e1f0*/  LDL.LU R27, [R1+0x48] ;  /* 0x00004800011b7983 */ /* 0x000eb00000300800 */
        /* <DEDUP_REMOVED lines=16> */
[----:B------:R-:W-:Y:S02]  /*3e300*/  LOP3.LUT R242, R242, 0xffffff7f, RZ, 0xc0, !PT ;  /* 0xffffff7ff2f27812 */ /* 0x000fe400078ec0ff */
[----:B------:R-:W-:Y:S01]  /*3e310*/  ISETP.LT.AND P1, PT, R136, UR33, !P6 ;  /* 0x0000002188007c0c */ /* 0x000fe2000f721270 */
[----:B------:R-:W-:Y:S01]  /*3e320*/  ULDC UR33, c[0x0][0x22c] ;  /* 0x00008b0000217ab9 */ /* 0x000fe20000000800 */
[----:B------:R-:W2:Y:S02]  /*3e330*/  LDL.LU R136, [R1+0x5c] ;  /* 0x00005c0001887983 */ /* 0x000ea40000300800 */
[----:B------:R-:W-:-:S04]  /*3e340*/  @P0 LOP3.LUT R242, R242, 0x80, RZ, 0xfc, !PT ;  /* 0x00000080f2f20812 */ /* 0x000fc800078efcff */
[----:B------:R-:W-:-:S04]  /*3e350*/  LOP3.LUT R242, R242, 0xffffffbf, RZ, 0xc0, !PT ;  /* 0xffffffbff2f27812 */ /* 0x000fc800078ec0ff */
[----:B------:R-:W-:-:S04]  /*3e360*/  @P2 LOP3.LUT R242, R242, 0x40, RZ, 0xfc, !PT ;  /* 0x00000040f2f22812 */ /* 0x000fc800078efcff */
[----:B------:R-:W-:-:S04]  /*3e370*/  LOP3.LUT R242, R242, 0xffffffdf, RZ, 0xc0, !PT ;  /* 0xffffffdff2f27812 */ /* 0x000fc800078ec0ff */
[----:B------:R-:W-:-:S04]  /*3e380*/  @P1 LOP3.LUT R242, R242, 0x20, RZ, 0xfc, !PT ;  /* 0x00000020f2f21812 */ /* 0x000fc800078efcff */
[----:B------:R-:W-:Y:S02]  /*3e390*/  LOP3.LUT R242, R242, 0xffffffef, RZ, 0xc0, !PT ;  /* 0xffffffeff2f27812 */ /* 0x000fe400078ec0ff */
[----:B----4-:R-:W-:Y:S01]  /*3e3a0*/  ISETP.LT.AND P0, PT, R138, UR4, !P6 ;  /* 0x000000048a007c0c */ /* 0x010fe2000f701270 */
[----:B------:R-:W-:Y:S01]  /*3e3b0*/  ULDC UR4, c[0x0][0x22c] ;  /* 0x00008b0000047ab9 */ /* 0x000fe20000000800 */
[----:B------:R-:W4:Y:S11]  /*3e3c0*/  LDL.LU R138, [R1+0x60] ;  /* 0x00006000018a7983 */ /* 0x000f360000300800 */
[----:B------:R-:W-:-:S02]  /*3e3d0*/  @P0 LOP3.LUT R242, R242, 0x10, RZ, 0xfc, !PT ;  /* 0x00000010f2f20812 */ /* 0x000fc400078efcff */
[----:B---3--:R-:W-:Y:S01]  /*3e3e0*/  ISETP.LT.AND P0, PT, R24, UR61, !P6 ;  /* 0x0000003d18007c0c */ /* 0x008fe2000f701270 */
[----:B------:R-:W-:Y:S01]  /*3e3f0*/  ULDC UR61, c[0x0][0x22c] ;  /* 0x00008b00003d7ab9 */ /* 0x000fe20000000800 */
[----:B------:R-:W-:-:S11]  /*3e400*/  LOP3.LUT R242, R242, 0xfffffff7, RZ, 0xc0, !PT ;  /* 0xfffffff7f2f27812 */ /* 0x000fd600078ec0ff */
[----:B------:R-:W-:Y:S02]  /*3e410*/  @P0 LOP3.LUT R242, R242, 0x8, RZ, 0xfc, !PT ;  /* 0x00000008f2f20812 */ /* 0x000fe400078efcff */
[----:B------:R-:W-:Y:S01]  /*3e420*/  ISETP.LT.AND P0, PT, R243, UR4, !P6 ;  /* 0x00000004f3007c0c */ /* 0x000fe2000f701270 */
[----:B------:R-:W-:Y:S01]  /*3e430*/  ULDC UR4, c[0x0][0x22c] ;  /* 0x00008b0000047ab9 */ /* 0x000fe20000000800 */
[----:B------:R-:W3:Y:S04]  /*3e440*/  LDL.LU R243, [R1+0x1080] ;  /* 0x0010800001f37983 */ /* 0x000ee80000300800 */
[----:B------:R-:W4:Y:S04]  /*3e450*/  LDL.LU R29, [R1+0x64] ;  /* 0x00006400011d7983 */ /* 0x000f280000300800 */
[----:B------:R-:W4:Y:S01]  /*3e460*/  LDL.LU R24, [R1+0x68] ;  /* 0x0000680001187983 */ /* 0x000f220000300800 */
[----:B--2---:R-:W-:Y:S01]  /*3e470*/  ISETP.LT.AND P2, PT, R27, UR32, !P6 ;  /* 0x000000201b007c0c */ /* 0x004fe2000f741270 */
[----:B------:R-:W-:-:S02]  /*3e480*/  ULDC UR32, c[0x0][0x22c] ;  /* 0x00008b0000207ab9 */ /* 0x000fc40000000800 */
[----:B------:R-:W2:Y:S01]  /*3e490*/  LDL.LU R27, [R1+0x6c] ;  /* 0x00006c00011b7983 */ /* 0x000ea20000300800 */
[----:B------:R-:W-:Y:S01]  /*3e4a0*/  ISETP.LT.AND P1, PT, R143, UR33, !P6 ;  /* 0x000000218f007c0c */ /* 0x000fe2000f721270 */
[----:B------:R-:W-:Y:S01]  /*3e4b0*/  ULDC UR33, c[0x0][0x22c] ;  /* 0x00008b0000217ab9 */ /* 0x000fe20000000800 */
[----:B------:R-:W-:Y:S01]  /*3e4c0*/  LOP3.LUT R242, R242, 0xfffffffb, RZ, 0xc0, !PT ;  /* 0xfffffffbf2f27812 */ /* 0x000fe200078ec0ff */
[----:B------:R-:W2:Y:S06]  /*3e4d0*/  LDL.LU R143, [R1+0x70] ;  /* 0x00007000018f7983 */ /* 0x000eac0000300800 */
        /* <DEDUP_REMOVED lines=14> */
[----:B---3--:R-:W-:-:S04]  /*3e5c0*/  LOP3.LUT R243, R243, 0x7fffffff, RZ, 0xc0, !PT ;  /* 0x7ffffffff3f37812 */ /* 0x008fc800078ec0ff */
[----:B------:R-:W-:-:S04]  /*3e5d0*/  @P0 LOP3.LUT R243, R243, 0x80000000, RZ, 0xfc, !PT ;  /* 0x80000000f3f30812 */ /* 0x000fc800078efcff */
[----:B------:R-:W-:-:S04]  /*3e5e0*/  LOP3.LUT R243, R243, 0xbfffffff, RZ, 0xc0, !PT ;  /* 0xbffffffff3f37812 */ /* 0x000fc800078ec0ff */
[----:B------:R-:W-:Y:S02]  /*3e5f0*/  @P2 LOP3.LUT R243, R243, 0x40000000, RZ, 0xfc, !PT ;  /* 0x40000000f3f32812 */ /* 0x000fe400078efcff */
[----:B----4-:R-:W-:Y:S01]  /*3e600*/  ISETP.LT.AND P0, PT, R138, UR4, !P6 ;  /* 0x000000048a007c0c */ /* 0x010fe2000f701270 */
[----:B------:R-:W-:Y:S01]  /*3e610*/  ULDC UR4, c[0x0][0x22c] ;  /* 0x00008b0000047ab9 */ /* 0x000fe20000000800 */
[----:B------:R-:W3:Y:S01]  /*3e620*/  LDL.LU R138, [R1+0x80] ;  /* 0x00008000018a7983 */ /* 0x000ee20000300800 */
[----:B------:R-:W-:-:S04]  /*3e630*/  LOP3.LUT R243, R243, 0xdfffffff, RZ, 0xc0, !PT ;  /* 0xdffffffff3f37812 */ /* 0x000fc800078ec0ff */
[----:B------:R-:W-:-:S04]  /*3e640*/  @P1 LOP3.LUT R243, R243, 0x20000000, RZ, 0xfc, !PT ;  /* 0x20000000f3f31812 */ /* 0x000fc800078efcff */
[----:B------:R-:W-:Y:S02]  /*3e650*/  LOP3.LUT R243, R243, 0xefffffff, RZ, 0xc0, !PT ;  /* 0xeffffffff3f37812 */ /* 0x000fe400078ec0ff */
[----:B------:R-:W-:Y:S01]  /*3e660*/  ISETP.LT.AND P2, PT, R24, UR32, !P6 ;  /* 0x0000002018007c0c */ /* 0x000fe2000f741270 */
[----:B------:R-:W-:Y:S01]  /*3e670*/  ULDC UR32, c[0x0][0x22c] ;  /* 0x00008b0000207ab9 */ /* 0x000fe20000000800 */
[----:B------:R-:W-:Y:S02]  /*3e680*/  @P0 LOP3.LUT R243, R243, 0x10000000, RZ, 0xfc, !PT ;  /* 0x10000000f3f30812 */ /* 0x000fe400078efcff */
[----:B------:R-:W-:Y:S01]  /*3e690*/  ISETP.LT.AND P0, PT, R29, UR61, !P6 ;  /* 0x0000003d1d007c0c */ /* 0x000fe2000f701270 */
[----:B------:R-:W-:Y:S01]  /*3e6a0*/  ULDC UR61, c[0x0][0x22c] ;  /* 0x00008b00003d7ab9 */ /* 0x000fe20000000800 */
[----:B------:R-:W4:Y:S04]  /*3e6b0*/  LDL.LU R29, [R1+0x84] ;  /* 0x00008400011d7983 */ /* 0x000f280000300800 */
[----:B------:R-:W4:Y:S01]  /*3e6c0*/  LDL.LU R24, [R1+0x88] ;  /* 0x0000880001187983 */ /* 0x000f220000300800 */
[----:B--2---:R-:W-:Y:S01]  /*3e6d0*/  ISETP.LT.AND P1, PT, R27, UR33, !P6 ;  /* 0x000000211b007c0c */ /* 0x004fe2000f721270 */
        /* <DEDUP_REMOVED lines=29> */
[----:B---3--:R-:W-:Y:S01]  /*3e8b0*/  ISETP.LT.AND P0, PT, R138, UR4, !P6 ;  /* 0x000000048a007c0c */ /* 0x008fe2000f701270 */
[----:B------:R-:W-:Y:S01]  /*3e8c0*/  ULDC UR4, c[0x0][0x22c] ;  /* 0x00008b0000047ab9 */ /* 0x000fe20000000800 */
[----:B------:R-:W3:Y:S11]  /*3e8d0*/  LDL.LU R138, [R1+0xa0] ;  /* 0x0000a000018a7983 */ /* 0x000ef60000300800 */
[----:B------:R-:W-:-:S02]  /*3e8e0*/  @P0 LOP3.LUT R243, R243, 0x100000, RZ, 0xfc, !PT ;  /* 0x00100000f3f30812 */ /* 0x000fc400078efcff */
[----:B----4-:R-:W-:Y:S01]  /*3e8f0*/  ISETP.LT.AND P0, PT, R29, UR61, !P6 ;  /* 0x0000003d1d007c0c */ /* 0x010fe2000f701270 */
[----:B------:R-:W-:Y:S01]  /*3e900*/  ULDC UR61, c[0x0][0x22c] ;  /* 0x00008b00003d7ab9 */ /* 0x000fe20000000800 */
[----:B------:R-:W4:Y:S01]  /*3e910*/  LDL.LU R29, [R1+0xa4] ;  /* 0x0000a400011d7983 */ /* 0x000f220000300800 */
[----:B------:R-:W-:Y:S01]  /*3e920*/  ISETP.LT.AND P2, PT, R24, UR32, !P6 ;  /* 0x0000002018007c0c */ /* 0x000fe2000f741270 */
[----:B------:R-:W-:Y:S02]  /*3e930*/  ULDC UR32, c[0x0][0x22c] ;  /* 0x00008b0000207ab9 */ /* 0x000fe40000000800 */
[----:B------:R-:W4:Y:S01]  /*3e940*/  LDL.LU R24, [R1+0xa8] ;  /* 0x0000a80001187983 */ /* 0x000f220000300800 */
[----:B------:R-:W-:Y:S02]  /*3e950*/  LOP3.LUT R243, R243, 0xfff7ffff, RZ, 0xc0, !PT ;  /* 0xfff7fffff3f37812 */ /* 0x000fe400078ec0ff */
[----:B--2---:R-:W-:Y:S01]  /*3e960*/  ISETP.LT.AND P1, PT, R27, UR33, !P6 ;  /* 0x000000211b007c0c */ /* 0x004fe2000f721270 */
[----:B------:R-:W-:Y:S01]  /*3e970*/  ULDC UR33, c[0x0][0x22c] ;  /* 0x00008b0000217ab9 */ /* 0x000fe20000000800 */
[----:B------:R-:W2:Y:S02]  /*3e980*/  LDL.LU R27, [R1+0xac] ;  /* 0x0000ac00011b7983 */ /* 0x000ea40000300800 */
        /* <DEDUP_REMOVED lines=28> */
[----:B------:R-:W3:Y:S01]  /*3eb50*/  LDL.LU R138, [R1+0xc0] ;  /* 0x0000c000018a7983 */ /* 0x000ee20000300800 */
[----:B----4-:R-:W-:Y:S01]  /*3eb60*/  ISETP.LT.AND P2, PT, R24, UR32, !P6 ;  /* 0x0000002018007c0c */ /* 0x010fe2000f741270 */
[----:B------:R-:W-:Y:S02]  /*3eb70*/  ULDC UR32, c[0x0][0x22c] ;  /* 0x00008b0000207ab9 */ /* 0x000fe40000000800 */
[----:B------:R-:W4:Y:S07]  /*3eb80*/  LDL.LU R24, [R1+0xc4] ;  /* 0x0000c40001187983 */ /* 0x000f2e0000300800 */
[----:B------:R-:W-:-:S02]  /*3eb90*/  @P0 LOP3.LUT R243, R243, 0x1000, RZ, 0xfc, !PT ;  /* 0x00001000f3f30812 */ /* 0x000fc400078efcff */
[----:B------:R-:W-:Y:S01]  /*3eba0*/  ISETP.LT.AND P0, PT, R29, UR61, !P6 ;  /* 0x0000003d1d007c0c */ /* 0x000fe2000f701270 */
[----:B------:R-:W-:Y:S01]  /*3ebb0*/  ULDC UR61, c[0x0][0x22c] ;  /* 0x00008b00003d7ab9 */ /* 0x000fe20000000800 */
[----:B--2---:R-:W-:Y:S01]  /*3ebc0*/  ISETP.LT.AND P1, PT, R27, UR33, !P6 ;  /* 0x000000211b007c0c */ /* 0x004fe2000f721270 */
        /* <DEDUP_REMOVED lines=35> */
[----:B------:R-:W-:-:S11]  /*3ee00*/  LOP3.LUT R243, R243, 0xfffffff7, RZ, 0xc0, !PT ;  /* 0xfffffff7f3f37812 */ /* 0x000fd600078ec0ff */
[----:B------:R-:W-:Y:S02]  /*3ee10*/  @P0 LOP3.LUT R243, R243, 0x8, RZ, 0xfc, !PT ;  /* 0x00000008f3f30812 */ /* 0x000fe400078efcff */
[----:B------:R-:W-:Y:S01]  /*3ee20*/  ISETP.LT.AND P0, PT, R244, UR4, !P6 ;  /* 0x00000004f4007c0c */ /* 0x000fe2000f701270 */
[----:B------:R-:W-:Y:S01]  /*3ee30*/  ULDC UR4, c[0x0][0x22c] ;  /* 0x00008b0000047ab9 */ /* 0x000fe20000000800 */
[----:B------:R-:W4:Y:S04]  /*3ee40*/  LDL.LU R244, [R1+0x107c] ;  /* 0x00107c0001f47983 */ /* 0x000f280000300800 */
[----:B------:R-:W3:Y:S04]  /*3ee50*/  LDL.LU R29, [R1+0xe4] ;  /* 0x0000e400011d7983 */ /* 0x000ee80000300800 */
[----:B------:R-:W3:Y:S01]  /*3ee60*/  LDL.LU R24, [R1+0xe8] ;  /* 0x0000e80001187983 */ /* 0x000ee20000300800 */
        /* <DEDUP_REMOVED lines=21> */
[----:B----4-:R-:W-:-:S04]  /*3efc0*/  LOP3.LUT R244, R244, 0x7fffffff, RZ, 0xc0, !PT ;  /* 0x7ffffffff4f47812 */ /* 0x010fc800078ec0ff */
[----:B------:R-:W-:-:S04]  /*3efd0*/  @P0 LOP3.LUT R244, R244, 0x80000000, RZ, 0xfc, !PT ;  /* 0x80000000f4f40812 */ /* 0x000fc800078efcff */
[----:B------:R-:W-:-:S04]  /*3efe0*/  LOP3.LUT R244, R244, 0xbfffffff, RZ, 0xc0, !PT ;  /* 0xbffffffff4f47812 */ /* 0x000fc800078ec0ff */
[----:B------:R-:W-:Y:S02]  /*3eff0*/  @P2 LOP3.LUT R244, R244, 0x40000000, RZ, 0xfc, !PT ;  /* 0x40000000f4f42812 */ /* 0x000fe400078efcff */
[----:B---3--:R-:W-:Y:S01]  /*3f000*/  ISETP.LT.AND P0, PT, R138, UR4, !P6 ;  /* 0x000000048a007c0c */ /* 0x008fe2000f701270 */
        /* <DEDUP_REMOVED lines=452> */
[----:B------:R-:W3:Y:S01]  /*40c50*/  LDL.LU R29, [R1+0x264] ;  /* 0x00026400011d7983 */ /* 0x000ee20000300800 */
[----:B--2---:R-:W-:Y:S01]  /*40c60*/  ISETP.LT.AND P2, PT, R27, UR32, !P6 ;  /* 0x000000201b007c0c */ /* 0x004fe2000f741270 */
[----:B------:R-:W-:-:S02]  /*40c70*/  ULDC UR32, c[0x0][0x22c] ;  /* 0x00008b0000207ab9 */ /* 0x000fc40000000800 */
[----:B------:R-:W2:Y:S01]  /*40c80*/  LDL.LU R24, [R1+0x268] ;  /* 0x0002680001187983 */ /* 0x000ea20000300800 */
[----:B------:R-:W-:Y:S01]  /*40c90*/  ISETP.LT.AND P1, PT, R143, UR33, !P6 ;  /* 0x000000218f007c0c */ /* 0x000fe2000f721270 */
[----:B------:R-:W-:Y:S01]  /*40ca0*/  ULDC UR33, c[0x0][0x22c] ;  /* 0x00008b0000217ab9 */ /* 0x000fe20000000800 */
[----:B------:R-:W-:Y:S01]  /*40cb0*/  LOP3.LUT R246, R246, 0xfffffffb, RZ, 0xc0, !PT ;  /* 0xfffffffbf6f67812 */ /* 0x000fe200078ec0ff */
[----:B------:R-:W2:Y:S04]  /*40cc0*/  LDL.LU R27, [R1+0x26c] ;  /* 0x00026c00011b7983 */ /* 0x000ea80000300800 */
[----:B------:R-:W2:Y:S02]  /*40cd0*/  LDL.LU R143, [R1+0x270] ;  /* 0x00027000018f7983 */ /* 0x000ea40000300800 */
        /* <DEDUP_REMOVED lines=20> */
[----:B------:R-:W-:Y:S01]  /*40e20*/  LOP3.LUT R247, R247, 0xdfffffff, RZ, 0xc0, !PT ;  /* 0xdffffffff7f77812 */ /* 0x000fe200078ec0ff */
[----:B------:R-:W3:Y:S03]  /*40e30*/  LDL.LU R138, [R1+0x280] ;  /* 0x00028000018a7983 */ /* 0x000ee60000300800 */
[----:B------:R-:W-:-:S04]  /*40e40*/  @P1 LOP3.LUT R247, R247, 0x20000000, RZ, 0xfc, !PT ;  /* 0x20000000f7f71812 */ /* 0x000fc800078efcff */
[----:B------:R-:W-:-:S04]  /*40e50*/  LOP3.LUT R247, R247, 0xefffffff, RZ, 0xc0, !PT ;  /* 0xeffffffff7f77812 */ /* 0x000fc800078ec0ff */
[----:B------:R-:W-:Y:S02]  /*40e60*/  @P0 LOP3.LUT R247, R247, 0x10000000, RZ, 0xfc, !PT ;  /* 0x10000000f7f70812 */ /* 0x000fe400078efcff */
[----:B------:R-:W-:Y:S01]  /*40e70*/  ISETP.LT.AND P0, PT, R29, UR61, !P6 ;  /* 0x0000003d1d007c0c */ /* 0x000fe2000f701270 */
[----:B------:R-:W-:Y:S01]  /*40e80*/  ULDC UR61, c[0x0][0x22c] ;  /* 0x00008b00003d7ab9 */ /* 0x000fe20000000800 */
[----:B--2---:R-:W-:Y:S01]  /*40e90*/  ISETP.LT.AND P2, PT, R24, UR32, !P6 ;  /* 0x0000002018007c0c */ /* 0x004fe2000f741270 */
[----:B------:R-:W-:Y:S01]  /*40ea0*/  ULDC UR32, c[0x0][0x22c] ;  /* 0x00008b0000207ab9 */ /* 0x000fe20000000800 */
[----:B------:R-:W-:Y:S02]  /*40eb0*/  LOP3.LUT R247, R247, 0xf7ffffff, RZ, 0xc0, !PT ;  /* 0xf7fffffff7f77812 */ /* 0x000fe400078ec0ff */
[----:B------:R-:W-:Y:S01]  /*40ec0*/  ISETP.LT.AND P1, PT, R27, UR33, !P6 ;  /* 0x000000211b007c0c */ /* 0x000fe2000f721270 */
[----:B------:R-:W-:Y:S01]  /*40ed0*/  ULDC UR33, c[0x0][0x22c] ;  /* 0x00008b0000217ab9 */ /* 0x000fe20000000800 */
[----:B------:R-:W2:Y:S04]  /*40ee0*/  LDL.LU R27, [R1+0x284] ;  /* 0x00028400011b7983 */ /* 0x000ea80000300800 */
[----:B------:R-:W4:Y:S01]  /*40ef0*/  LDL.LU R32, [R1+0x288] ;  /* 0x0002880001207983 */ /* 0x000f220000300800 */
[----:B------:R-:W-:-:S04]  /*40f00*/  @P0 LOP3.LUT R247, R247, 0x8000000, RZ, 0xfc, !PT ;  /* 0x08000000f7f70812 */ /* 0x000fc800078efcff */
[----:B------:R-:W-:-:S04]  /*40f10*/  LOP3.LUT R247, R247, 0xfbffffff, RZ, 0xc0, !PT ;  /* 0xfbfffffff7f77812 */ /* 0x000fc800078ec0ff */
[----:B------:R-:W-:Y:S02]  /*40f20*/  @P2 LOP3.LUT R247, R247, 0x4000000, RZ, 0xfc, !PT ;  /* 0x04000000f7f72812 */ /* 0x000fe400078efcff */
[----:B------:R-:W-:Y:S01]  /*40f30*/  ISETP.LT.AND P0, PT, R143, UR4, !P6 ;  /* 0x000000048f007c0c */ /* 0x000fe2000f701270 */
[----:B------:R-:W-:Y:S01]  /*40f40*/  ULDC UR4, c[0x0][0x22c] ;  /* 0x00008b0000047ab9 */ /* 0x000fe20000000800 */
[----:B------:R-:W-:Y:S01]  /*40f50*/  LOP3.LUT R247, R247, 0xfdffffff, RZ, 0xc0, !PT ;  /* 0xfdfffffff7f77812 */ /* 0x000fe200078ec0ff */
[----:B------:R-:W4:Y:S03]  /*40f60*/  LDL.LU R143, [R1+0x460] ;  /* 0x00046000018f7983 */ /* 0x000f260000300800 */
[----:B------:R-:W-:-:S04]  /*40f70*/  @P1 LOP3.LUT R247, R247, 0x2000000, RZ, 0xfc, !PT ;  /* 0x02000000f7f71812 */ /* 0x000fc800078efcff */
[----:B------:R-:W-:-:S04]  /*40f80*/  LOP3.LUT R247, R247, 0xfeffffff, RZ, 0xc0, !PT ;  /* 0xfefffffff7f77812 */ /* 0x000fc800078ec0ff */
[----:B------:R-:W-:Y:S02]  /*40f90*/  @P0 LOP3.LUT R247, R247, 0x1000000, RZ, 0xfc, !PT ;  /* 0x01000000f7f70812 */ /* 0x000fe400078efcff */
[----:B------:R-:W-:Y:S01]  /*40fa0*/  ISETP.LT.AND P0, PT, R30, UR61, !P6 ;  /* 0x0000003d1e007c0c */ /* 0x000fe2000f701270 */
[----:B------:R-:W-:Y:S01]  /*40fb0*/  ULDC UR61, c[0x0][0x22c] ;  /* 0x00008b00003d7ab9 */ /* 0x000fe20000000800 */
[----:B------:R-:W4:Y:S01]  /*40fc0*/  LDL.LU R30, [R1+0x28c] ;  /* 0x00028c00011e7983 */ /* 0x000f220000300800 */
[----:B------:R-:W-:Y:S01]  /*40fd0*/  ISETP.LT.AND P2, PT, R28, UR32, !P6 ;  /* 0x000000201c007c0c */ /* 0x000fe2000f741270 */
[----:B------:R-:W-:Y:S02]  /*40fe0*/  ULDC UR32, c[0x0][0x22c] ;  /* 0x00008b0000207ab9 */ /* 0x000fe40000000800 */
[----:B------:R-:W4:Y:S01]  /*40ff0*/  LDL.LU R28, [R1+0x290] ;  /* 0x00029000011c7983 */ /* 0x000f220000300800 */
[----:B------:R-:W-:Y:S01]  /*41000*/  ISETP.LT.AND P1, PT, R136, UR33, !P6 ;  /* 0x0000002188007c0c */ /* 0x000fe2000f721270 */
[----:B------:R-:W-:Y:S01]  /*41010*/  ULDC UR33, c[0x0][0x22c] ;  /* 0x00008b0000217ab9 */ /* 0x000fe20000000800 */
[----:B------:R-:W-:Y:S01]  /*41020*/  LOP3.LUT R247, R247, 0xff7fffff, RZ, 0xc0, !PT ;  /* 0xff7ffffff7f77812 */ /* 0x000fe200078ec0ff */
[----:B------:R-:W4:Y:S04]  /*41030*/  LDL.LU R34, [R1+0x294] ;  /* 0x0002940001227983 */ /* 0x000f280000300800 */
[----:B------:R-:W4:Y:S01]  /*41040*/  LDL.LU R136, [R1+0x46c] ;  /* 0x00046c0001887983 */ /* 0x000f220000300800 */
[----:B------:R-:W-:-:S03]  /*41050*/  @P0 LOP3.LUT R247, R247, 0x800000, RZ, 0xfc, !PT ;  /* 0x00800000f7f70812 */ /* 0x000fc600078efcff */
[----:B------:R-:W4:Y:S01]  /*41060*/  LDL.LU R31, [R1+0x298] ;  /* 0x00029800011f7983 */ /* 0x000f220000300800 */
[----:B------:R-:W-:-:S03]  /*41070*/  LOP3.LUT R247, R247, 0xffbfffff, RZ, 0xc0, !PT ;  /* 0xffbffffff7f77812 */ /* 0x000fc600078ec0ff */
[----:B------:R-:W4:Y:S01]  /*41080*/  LDL.LU R24, [R1+0x850] ;  /* 0x0008500001187983 */ /* 0x000f220000300800 */
        /* <DEDUP_REMOVED lines=8> */
[----:B--2---:R-:W-:Y:S02]  /*41110*/  ISETP.LT.AND P1, PT, R27, UR61, !P6 ;  /* 0x0000003d1b007c0c */ /* 0x004fe4000f721270 */
[----:B------:R-:W-:Y:S02]  /*41120*/  R2UR UR61, R13 ;  /* 0x000000000d3d72ca */ /* 0x000fe400000e0000 */
[----:B------:R-:W2:Y:S04]  /*41130*/  LDL.LU R13, [R1+0x106c] ;  /* 0x00106c00010d7983 */ /* 0x000ea80000300800 */
[----:B------:R-:W2:Y:S04]  /*41140*/  LDL.LU R29, [R1+0x84c] ;  /* 0x00084c00011d7983 */ /* 0x000ea80000300800 */
[----:B------:R-:W2:Y:S01]  /*41150*/  LDL.LU R27, [R1+0x2a0] ;  /* 0x0002a000011b7983 */ /* 0x000ea20000300800 */
[----:B----4-:R-:W-:-:S02]  /*41160*/  ISETP.LT.AND P0, PT, R32, UR32, !P6 ;  /* 0x0000002020007c0c */ /* 0x010fc4000f701270 */
[----:B------:R-:W-:Y:S02]  /*41170*/  LOP3.LUT R247, R247, 0xfff7ffff, RZ, 0xc0, !PT ;  /* 0xfff7fffff7f77812 */ /* 0x000fe400078ec0ff */
[----:B------:R-:W-:Y:S02]  /*41180*/  R2UR UR32, R143 ;  /* 0x000000008f2072ca */ /* 0x000fe400000e0000 */
[----:B------:R-:W4:Y:S01]  /*41190*/  LDL.LU R143, [R1+0x2a4] ;  /* 0x0002a400018f7983 */ /* 0x000f220000300800 */
[----:B------:R-:W-:-:S04]  /*411a0*/  @P1 LOP3.LUT R247, R247, 0x80000, RZ, 0xfc, !PT ;  /* 0x00080000f7f71812 */ /* 0x000fc800078efcff */
[----:B------:R-:W-:Y:S02]  /*411b0*/  LOP3.LUT R247, R247, 0xfffbffff, RZ, 0xc0, !PT ;  /* 0xfffbfffff7f77812 */ /* 0x000fe400078ec0ff */
[----:B------:R-:W-:Y:S02]  /*411c0*/  ISETP.LT.AND P1, PT, R30, UR33, !P6 ;  /* 0x000000211e007c0c */ /* 0x000fe4000f721270 */
[----:B------:R-:W-:Y:S02]  /*411d0*/  R2UR UR33, R249 ;  /* 0x00000000f92172ca */ /* 0x000fe400000e0000 */
[----:B------:R-:W4:Y:S04]  /*411e0*/  LDL.LU R249, [R1+0x1068] ;  /* 0x0010680001f97983 */ /* 0x000f280000300800 */
[----:B------:R-:W4:Y:S01]  /*411f0*/  LDL.LU R30, [R1+0x2a8] ;  /* 0x0002a800011e7983 */ /* 0x000f220000300800 */
[----:B------:R-:W-:-:S02]  /*41200*/  @P0 LOP3.LUT R247, R247, 0x40000, RZ, 0xfc, !PT ;  /* 0x00040000f7f70812 */ /* 0x000fc400078efcff */
[----:B------:R-:W-:Y:S02]  /*41210*/  ISETP.LT.AND P0, PT, R28, UR4, !P6 ;  /* 0x000000041c007c0c */ /* 0x000fe4000f701270 */
[----:B------:R-:W-:Y:S02]  /*41220*/  R2UR UR4, R248 ;  /* 0x00000000f80472ca */ /* 0x000fe400000e0000 */
[----:B------:R-:W4:Y:S04]  /*41230*/  LDL.LU R248, [R1+0x1064] ;  /* 0x0010640001f87983 */ /* 0x000f280000300800 */
[----:B------:R-:W4:Y:S01]  /*41240*/  LDL.LU R28, [R1+0x2ac] ;  /* 0x0002ac00011c7983 */ /* 0x000f220000300800 */
[----:B------:R-:W-:-:S04]  /*41250*/  LOP3.LUT R247, R247, 0xfffdffff, RZ, 0xc0, !PT ;  /* 0xfffdfffff7f77812 */ /* 0x000fc800078ec0ff */
[----:B------:R-:W-:Y:S02]  /*41260*/  @P1 LOP3.LUT R247, R247, 0x20000, RZ, 0xfc, !PT ;  /* 0x00020000f7f71812 */ /* 0x000fe400078efcff */
[----:B------:R-:W-:Y:S02]  /*41270*/  ISETP.LT.AND P1, PT, R34, UR4, !P6 ;  /* 0x0000000422007c0c */ /* 0x000fe4000f721270 */
[----:B------:R-:W-:Y:S02]  /*41280*/  R2UR UR4, R136 ;  /* 0x00000000880472ca */ /* 0x000fe400000e0000 */
[----:B------:R-:W4:Y:S01]  /*41290*/  LDL.LU R136, [R1+0x2b0] ;  /* 0x0002b00001887983 */ /* 0x000f220000300800 */
[----:B------:R-:W-:-:S04]  /*412a0*/  LOP3.LUT R247, R247, 0xfffeffff, RZ, 0xc0, !PT ;  /* 0xfffefffff7f77812 */ /* 0x000fc800078ec0ff */
[----:B------:R-:W-:Y:S02]  /*412b0*/  @P0 LOP3.LUT R247, R247, 0x10000, RZ, 0xfc, !PT ;  /* 0x00010000f7f70812 */ /* 0x000fe400078efcff */
[----:B------:R-:W-:Y:S02]  /*412c0*/  ISETP.LT.AND P0, PT, R31, UR33, !P6 ;  /* 0x000000211f007c0c */ /* 0x000fe4000f701270 */
[----:B------:R-:W-:Y:S02]  /*412d0*/  R2UR UR33, R24 ;  /* 0x00000000182172ca */ /* 0x000fe400000e0000 */
[----:B------:R-:W4:Y:S01]  /*412e0*/  LDL.LU R24, [R1+0x2b4] ;  /* 0x0002b40001187983 */ /* 0x000f220000300800 */
[----:B------:R-:W-:-:S04]  /*412f0*/  LOP3.LUT R247, R247, 0xffff7fff, RZ, 0xc0, !PT ;  /* 0xffff7ffff7f77812 */ /* 0x000fc800078ec0ff */
[----:B------:R-:W-:-:S04]  /*41300*/  @P1 LOP3.LUT R247, R247, 0x8000, RZ, 0xfc, !PT ;  /* 0x00008000f7f71812 */ /* 0x000fc800078efcff */
[----:B------:R-:W-:-:S04]  /*41310*/  LOP3.LUT R247, R247, 0xffffbfff, RZ, 0xc0, !PT ;  /* 0xffffbffff7f77812 */ /* 0x000fc800078ec0ff */
[----:B------:R-:W-:-:S04]  /*41320*/  @P0 LOP3.LUT R247, R247, 0x4000, RZ, 0xfc, !PT ;  /* 0x00004000f7f70812 */ /* 0x000fc800078efcff */
[----:B------:R-:W-:Y:S02]  /*41330*/  LOP3.LUT R247, R247, 0xffffdfff, RZ, 0xc0, !PT ;  /* 0xffffdffff7f77812 */ /* 0x000fe400078ec0ff */
[----:B---3--:R-:W-:Y:S02]  /*41340*/  ISETP.LT.AND P1, PT, R138, UR32, !P6 ;  /* 0x000000208a007c0c */ /* 0x008fe4000f721270 */
[----:B------:R-:W3:Y:S11]  /*41350*/  LDL.LU R138, [R1+0x2b8] ;  /* 0x0002b800018a7983 */ /* 0x000ef60000300800 */
[----:B------:R-:W-:-:S04]  /*41360*/  @P1 LOP3.LUT R247, R247, 0x2000, RZ, 0xfc, !PT ;  /* 0x00002000f7f71812 */ /* 0x000fc800078efcff */
[----:B------:R-:W-:Y:S02]  /*41370*/  LOP3.LUT R247, R247, 0xffffefff, RZ, 0xc0, !PT ;  /* 0xffffeffff7f77812 */ /* 0x000fe400078ec0ff */
[----:B--2---:R-:W-:Y:S01]  /*41380*/  ISETP.LT.AND P0, PT, R27, UR61, !P6 ;  /* 0x0000003d1b007c0c */ /* 0x004fe2000f701270 */
[----:B------:R-:W-:Y:S01]  /*41390*/  ULDC UR61, c[0x0][0x22c] ;  /* 0x00008b00003d7ab9 */ /* 0x000fe20000000800 */
[----:B------:R-:W2:Y:S01]  /*413a0*/  LDL.LU R27, [R1+0x2bc] ;  /* 0x0002bc00011b7983 */ /* 0x000ea20000300800 */
[----:B----4-:R-:W-:Y:S01]  /*413b0*/  ISETP.LT.AND P1, PT, R143, UR60, !P6 ;  /* 0x0000003c8f007c0c */ /* 0x010fe2000f721270 */
[----:B------:R-:W-:Y:S02]  /*413c0*/  ULDC UR60, c[0x0][0x22c] ;  /* 0x00008b00003c7ab9 */ /* 0x000fe40000000800 */
[----:B------:R-:W4:Y:S07]  /*413d0*/  LDL.LU R143, [R1+0x2c0] ;  /* 0x0002c000018f7983 */ /* 0x000f2e0000300800 */
        /* <DEDUP_REMOVED lines=9> */
[----:B------:R-:W-:-:S06]  /*41470*/  LOP3.LUT R247, R247, 0xfffffbff, RZ, 0xc0, !PT ;  /* 0xfffffbfff7f77812 */ /* 0x000fcc00078ec0ff */
[----:B------:R-:W-:Y:S02]  /*41480*/  @P0 LOP3.LUT R247, R247, 0x400, RZ, 0xfc, !PT ;  /* 0x00000400f7f70812 */ /* 0x000fe400078efcff */
[----:B------:R-:W-:Y:S01]  /*41490*/  ISETP.LT.AND P0, PT, R136, UR57, !P6 ;  /* 0x0000003988007c0c */ /* 0x000fe2000f701270 */
[----:B------:R-:W-:Y:S01]  /*414a0*/  ULDC UR57, c[0x0][0x22c] ;  /* 0x00008b0000397ab9 */ /* 0x000fe20000000800 */
[----:B------:R-:W-:Y:S01]  /*414b0*/  LOP3.LUT R247, R247, 0xfffffdff, RZ, 0xc0, !PT ;  /* 0xfffffdfff7f77812 */ /* 0x000fe200078ec0ff */
[----:B------:R-:W4:Y:S03]  /*414c0*/  LDL.LU R136, [R1+0x2cc] ;  /* 0x0002cc0001887983 */ /* 0x000f260000300800 */
[----:B------:R-:W-:-:S04]  /*414d0*/  @P1 LOP3.LUT R247, R247, 0x200, RZ, 0xfc, !PT ;  /* 0x00000200f7f71812 */ /* 0x000fc800078efcff */
[----:B------:R-:W-:Y:S02]  /*414e0*/  LOP3.LUT R247, R247, 0xfffffeff, RZ, 0xc0, !PT ;  /* 0xfffffefff7f77812 */ /* 0x000fe400078ec0ff */
[----:B------:R-:W-:Y:S01]  /*414f0*/  ISETP.LT.AND P1, PT, R24, UR56, !P6 ;  /* 0x0000003818007c0c */ /* 0x000fe2000f721270 */
[----:B------:R-:W-:Y:S01]  /*41500*/  ULDC UR56, c[0x0][0x22c] ;  /* 0x00008b0000387ab9 */ /* 0x000fe20000000800 */
[----:B------:R-:W-:-:S04]  /*41510*/  @P0 LOP3.LUT R247, R247, 0x100, RZ, 0xfc, !PT ;  /* 0x00000100f7f70812 */ /* 0x000fc800078efcff */
[----:B------:R-:W-:-:S07]  /*41520*/  LOP3.LUT R247, R247, 0xffffff7f, RZ, 0xc0, !PT ;  /* 0xffffff7ff7f77812 */ /* 0x000fce00078ec0ff */
[----:B------:R-:W-:-:S04]  /*41530*/  @P1 LOP3.LUT R247, R247, 0x80, RZ, 0xfc, !PT ;  /* 0x00000080f7f71812 */ /* 0x000fc800078efcff */
[----:B------:R-:W-:Y:S02]  /*41540*/  LOP3.LUT R247, R247, 0xffffffbf, RZ, 0xc0, !PT ;  /* 0xffffffbff7f77812 */ /* 0x000fe400078ec0ff */
[----:B---3--:R-:W-:Y:S01]  /*41550*/  ISETP.LT.AND P0, PT, R138, UR55, !P6 ;  /* 0x000000378a007c0c */ /* 0x008fe2000f701270 */
[----:B------:R-:W-:Y:S01]  /*41560*/  ULDC UR55, c[0x0][0x22c] ;  /* 0x00008b0000377ab9 */ /* 0x000fe20000000800 */
        /* <DEDUP_REMOVED lines=9> */
[----:B------:R-:W-:Y:S01]  /*41600*/  @P1 LOP3.LUT R247, R247, 0x20, RZ, 0xfc, !PT ;  /* 0x00000020f7f71812 */ /* 0x000fe200078efcff */
[----:B------:R-:W4:Y:S03]  /*41610*/  LDL.LU R24, [R1+0x2e0] ;  /* 0x0002e00001187983 */ /* 0x000f260000300800 */
[----:B------:R-:W-:-:S04]  /*41620*/  LOP3.LUT R247, R247, 0xffffffef, RZ, 0xc0, !PT ;  /* 0xffffffeff7f77812 */ /* 0x000fc800078ec0ff */
[----:B------:R-:W-:Y:S02]  /*41630*/  @P0 LOP3.LUT R247, R247, 0x10, RZ, 0xfc, !PT ;  /* 0x00000010f7f70812 */ /* 0x000fe400078efcff */
[----:B------:R-:W-:Y:S01]  /*41640*/  ISETP.LT.AND P1, PT, R30, UR52, !P6 ;  /* 0x000000341e007c0c */ /* 0x000fe2000f721270 */
[----:B------:R-:W-:Y:S01]  /*41650*/  ULDC UR52, c[0x0][0x22c] ;  /* 0x00008b0000347ab9 */ /* 0x000fe20000000800 */
[----:B------:R-:W-:Y:S01]  /*41660*/  LOP3.LUT R247, R247, 0xfffffff7, RZ, 0xc0, !PT ;  /* 0xfffffff7f7f77812 */ /* 0x000fe200078ec0ff */
[----:B------:R-:W4:Y:S01]  /*41670*/  LDL.LU R30, [R1+0x2e4] ;  /* 0x0002e400011e7983 */ /* 0x000f220000300800 */
[----:B------:R-:W-:Y:S01]  /*41680*/  ISETP.LT.AND P0, PT, R28, UR51, !P6 ;  /* 0x000000331c007c0c */ /* 0x000fe2000f701270 */
[----:B------:R-:W-:-:S08]  /*41690*/  ULDC UR51, c[0x0][0x22c] ;  /* 0x00008b0000337ab9 */ /* 0x000fd00000000800 */
[----:B------:R-:W-:Y:S01]  /*416a0*/  @P1 LOP3.LUT R247, R247, 0x8, RZ, 0xfc, !PT ;  /* 0x00000008f7f71812 */ /* 0x000fe200078efcff */
[----:B------:R-:W4:Y:S03]  /*416b0*/  LDL.LU R28, [R1+0x2e8] ;  /* 0x0002e800011c7983 */ /* 0x000f260000300800 */
        /* <DEDUP_REMOVED lines=8> */
[----:B------:R-:W-:-:S09]  /*41740*/  LOP3.LUT R247, R247, 0xfffffffd, RZ, 0xc0, !PT ;  /* 0xfffffffdf7f77812 */ /* 0x000fd200078ec0ff */
[----:B------:R-:W-:-:S04]  /*41750*/  @P1 LOP3.LUT R247, R247, 0x2, RZ, 0xfc, !PT ;  /* 0x00000002f7f71812 */ /* 0x000fc800078efcff */
[----:B------:R-:W-:-:S04]  /*41760*/  LOP3.LUT R247, R247, 0xfffffffe, RZ, 0xc0, !PT ;  /* 0xfffffffef7f77812 */ /* 0x000fc800078ec0ff */
[----:B------:R-:W-:Y:S02]  /*41770*/  @P0 LOP3.LUT R247, R247, 0x1, RZ, 0xfc, !PT ;  /* 0x00000001f7f70812 */ /* 0x000fe400078efcff */
[----:B---3--:R-:W-:Y:S01]  /*41780*/  ISETP.LT.AND P1, PT, R138, UR48, !P6 ;  /* 0x000000308a007c0c */ /* 0x008fe2000f721270 */
[----:B------:R-:W-:Y:S01]  /*41790*/  ULDC UR48, c[0x0][0x22c] ;  /* 0x00008b0000307ab9 */ /* 0x000fe20000000800 */
[----:B------:R-:W3:Y:S01]  /*417a0*/  LDL.LU R138, [R1+0x2f0] ;  /* 0x0002f000018a7983 */ /* 0x000ee20000300800 */
[----:B--2---:R-:W-:Y:S01]  /*417b0*/  ISETP.LT.AND P0, PT, R27, UR47, !P6 ;  /* 0x0000002f1b007c0c */ /* 0x004fe2000f701270 */
[----:B------:R-:W-:Y:S02]  /*417c0*/  ULDC UR47, c[0x0][0x22c] ;  /* 0x00008b00002f7ab9 */ /* 0x000fe40000000800 */
[----:B------:R-:W2:Y:S01]  /*417d0*/  LDL.LU R27, [R1+0x2f4] ;  /* 0x0002f400011b7983 */ /* 0x000ea20000300800 */
[----:B----4-:R-:W-:-:S06]  /*417e0*/  LOP3.LUT R248, R248, 0x7fffffff, RZ, 0xc0, !PT ;  /* 0x7ffffffff8f87812 */ /* 0x010fcc00078ec0ff */
[----:B------:R-:W-:Y:S02]  /*417f0*/  @P1 LOP3.LUT R248, R248, 0x80000000, RZ, 0xfc, !PT ;  /* 0x80000000f8f81812 */ /* 0x000fe400078efcff */
[----:B------:R-:W-:Y:S01]  /*41800*/  ISETP.LT.AND P1, PT, R143, UR46, !P6 ;  /* 0x0000002e8f007c0c */ /* 0x000fe2000f721270 */
[----:B------:R-:W-:Y:S01]  /*41810*/  ULDC UR46, c[0x0][0x22c] ;  /* 0x00008b00002e7ab9 */ /* 0x000fe20000000800 */
[----:B------:R-:W4:Y:S01]  /*41820*/  LDL.LU R143, [R1+0x2f8] ;  /* 0x0002f800018f7983 */ /* 0x000f220000300800 */
[----:B------:R-:W-:-:S04]  /*41830*/  LOP3.LUT R248, R248, 0xbfffffff, RZ, 0xc0, !PT ;  /* 0xbffffffff8f87812 */ /* 0x000fc800078ec0ff */
        /* <DEDUP_REMOVED lines=28> */
[----:B--2---:R-:W-:Y:S01]  /*41a00*/  ISETP.LT.AND P1, PT, R27, UR40, !P6 ;  /* 0x000000281b007c0c */ /* 0x004fe2000f721270 */
[----:B------:R-:W-:Y:S01]  /*41a10*/  ULDC UR40, c[0x0][0x22c] ;  /* 0x00008b0000287ab9 */ /* 0x000fe20000000800 */
[----:B------:R-:W2:Y:S01]  /*41a20*/  LDL.LU R27, [R1+0x310] ;  /* 0x00031000011b7983 */ /* 0x000ea20000300800 */
[----:B----4-:R-:W-:Y:S01]  /*41a30*/  ISETP.LT.AND P0, PT, R143, UR39, !P6 ;  /* 0x000000278f007c0c */ /* 0x010fe2000f701270 */
[----:B------:R-:W-:Y:S02]  /*41a40*/  ULDC UR39, c[0x0][0x22c] ;  /* 0x00008b0000277ab9 */ /* 0x000fe40000000800 */
[----:B------:R-:W4:Y:S01]  /*41a50*/  LDL.LU R143, [R1+0x314] ;  /* 0x00031400018f7983 */ /* 0x000f220000300800 */
[----:B------:R-:W-:-:S06]  /*41a60*/  LOP3.LUT R248, R248, 0xff7fffff, RZ, 0xc0, !PT ;  /* 0xff7ffffff8f87812 */ /* 0x000fcc00078ec0ff */
        /* <DEDUP_REMOVED lines=73> */
[----:B------:R-:W-:-:S04]  /*41f00*/  LOP3.LUT R248, R248, 0xfffffeff, RZ, 0xc0, !PT ;  /* 0xfffffefff8f87812 */ /* 0x000fc800078ec0ff */
[----:B------:R-:W-:Y:S02]  /*41f10*/  @P0 LOP3.LUT R248, R248, 0x100, RZ, 0xfc, !PT ;  /* 0x00000100f8f80812 */ /* 0x000fe400078efcff */
[----:B------:R-:W-:Y:S01]  /*41f20*/  ISETP.LT.AND P0, PT, R30, UR21, !P6 ;  /* 0x000000151e007c0c */ /* 0x000fe2000f701270 */
[----:B------:R-:W-:Y:S01]  /*41f30*/  ULDC UR21, c[0x0][0x22c] ;  /* 0x00008b0000157ab9 */ /* 0x000fe20000000800 */
[----:B------:R-:W-:Y:S01]  /*41f40*/  LOP3.LUT R248, R248, 0xffffff7f, RZ, 0xc0, !PT ;  /* 0xffffff7ff8f87812 */ /* 0x000fe200078ec0ff */
[----:B------:R-:W4:Y:S03]  /*41f50*/  LDL.LU R30, [R1+0x354] ;  /* 0x00035400011e7983 */ /* 0x000f260000300800 */
[----:B------:R-:W-:Y:S02]  /*41f60*/  @P1 LOP3.LUT R248, R248, 0x80, RZ, 0xfc, !PT ;  /* 0x00000080f8f81812 */ /* 0x000fe400078efcff */
[----:B------:R-:W-:Y:S01]  /*41f70*/  ISETP.LT.AND P1, PT, R28, UR20, !P6 ;  /* 0x000000141c007c0c */ /* 0x000fe2000f721270 */
[----:B------:R-:W-:Y:S01]  /*41f80*/  ULDC UR20, c[0x0][0x22c] ;  /* 0x00008b0000147ab9 */ /* 0x000fe20000000800 */
[----:B------:R-:W-:Y:S01]  /*41f90*/  LOP3.LUT R248, R248, 0xffffffbf, RZ, 0xc0, !PT ;  /* 0xffffffbff8f87812 */ /* 0x000fe200078ec0ff */
[----:B------:R-:W4:Y:S03]  /*41fa0*/  LDL.LU R28, [R1+0x358] ;  /* 0x00035800011c7983 */ /* 0x000f260000300800 */
[----:B------:R-:W-:-:S02]  /*41fb0*/  @P0 LOP3.LUT R248, R248, 0x40, RZ, 0xfc, !PT ;  /* 0x00000040f8f80812 */ /* 0x000fc400078efcff */
[----:B------:R-:W-:Y:S01]  /*41fc0*/  ISETP.LT.AND P0, PT, R136, UR19, !P6 ;  /* 0x0000001388007c0c */ /* 0x000fe2000f701270 */
[----:B------:R-:W-:Y:S01]  /*41fd0*/  ULDC UR19, c[0x0][0x22c] ;  /* 0x00008b0000137ab9 */ /* 0x000fe20000000800 */
[----:B------:R-:W-:Y:S01]  /*41fe0*/  LOP3.LUT R248, R248, 0xffffffdf, RZ, 0xc0, !PT ;  /* 0xffffffdff8f87812 */ /* 0x000fe200078ec0ff */
[----:B------:R-:W4:Y:S03]  /*41ff0*/  LDL.LU R136, [R1+0x35c] ;  /* 0x00035c0001887983 */ /* 0x000f260000300800 */
[----:B------:R-:W-:-:S04]  /*42000*/  @P1 LOP3.LUT R248, R248, 0x20, RZ, 0xfc, !PT ;  /* 0x00000020f8f81812 */ /* 0x000fc800078efcff */
[----:B------:R-:W-:-:S04]  /*42010*/  LOP3.LUT R248, R248, 0xffffffef, RZ, 0xc0, !PT ;  /* 0xffffffeff8f87812 */ /* 0x000fc800078ec0ff */
        /* <DEDUP_REMOVED lines=9> */
[----:B------:R-:W2:Y:S11]  /*420b0*/  LDL.LU R27, [R1+0x364] ;  /* 0x00036400011b7983 */ /* 0x000eb60000300800 */
[----:B------:R-:W-:-:S02]  /*420c0*/  @P0 LOP3.LUT R248, R248, 0x4, RZ, 0xfc, !PT ;  /* 0x00000004f8f80812 */ /* 0x000fc400078efcff */
[----:B------:R-:W-:Y:S01]  /*420d0*/  ISETP.LT.AND P0, PT, R249, UR15, !P6 ;  /* 0x0000000ff9007c0c */ /* 0x000fe2000f701270 */
[----:B------:R-:W-:Y:S01]  /*420e0*/  ULDC UR15, c[0x0][0x22c] ;  /* 0x00008b00000f7ab9 */ /* 0x000fe20000000800 */
[----:B----4-:R-:W-:Y:S01]  /*420f0*/  ISETP.LT.AND P1, PT, R143, UR16, !P6 ;  /* 0x000000108f007c0c */ /* 0x010fe2000f721270 */
[----:B------:R-:W-:Y:S01]  /*42100*/  ULDC UR16, c[0x0][0x22c] ;  /* 0x00008b0000107ab9 */ /* 0x000fe20000000800 */
[----:B------:R-:W4:Y:S04]  /*42110*/  LDL.LU R143, [R1+0x368] ;  /* 0x00036800018f7983 */ /* 0x000f280000300800 */
[----:B------:R-:W3:Y:S01]  /*42120*/  LDL.LU R249, [R1+0x105c] ;  /* 0x00105c0001f97983 */ /* 0x000ee20000300800 */
[----:B------:R-:W-:-:S03]  /*42130*/  LOP3.LUT R248, R248, 0xfffffffd, RZ, 0xc0, !PT ;  /* 0xfffffffdf8f87812 */ /* 0x000fc600078ec0ff */
[----:B------:R-:W4:Y:S03]  /*42140*/  LDL.LU R24, [R1+0x36c] ;  /* 0x00036c0001187983 */ /* 0x000f260000300800 */
        /* <DEDUP_REMOVED lines=9> */
[----:B------:R-:W-:Y:S02]  /*421e0*/  R2UR UR32, R29 ;  /* 0x000000001d2072ca */ /* 0x000fe400000e0000 */
[----:B---3--:R-:W-:-:S04]  /*421f0*/  LOP3.LUT R249, R249, 0x7fffffff, RZ, 0xc0, !PT ;  /* 0x7ffffffff9f97812 */ /* 0x008fc800078ec0ff */
[----:B------:R-:W-:Y:S02]  /*42200*/  @P1 LOP3.LUT R249, R249, 0x80000000, RZ, 0xfc, !PT ;  /* 0x80000000f9f91812 */ /* 0x000fe400078efcff */
[----:B------:R-:W-:Y:S01]  /*42210*/  ISETP.LT.AND P1, PT, R136, UR12, !P6 ;  /* 0x0000000c88007c0c */ /* 0x000fe2000f721270 */
[----:B------:R-:W-:Y:S01]  /*42220*/  ULDC UR12, c[0x0][0x22c] ;  /* 0x00008b00000c7ab9 */ /* 0x000fe20000000800 */
[----:B------:R-:W3:Y:S01]  /*42230*/  LDL.LU R136, [R1+0x378] ;  /* 0x0003780001887983 */ /* 0x000ee20000300800 */
[----:B------:R-:W-:-:S04]  /*42240*/  LOP3.LUT R249, R249, 0xbfffffff, RZ, 0xc0, !PT ;  /* 0xbffffffff9f97812 */ /* 0x000fc800078ec0ff */
[----:B------:R-:W-:Y:S02]  /*42250*/  @P0 LOP3.LUT R249, R249, 0x40000000, RZ, 0xfc, !PT ;  /* 0x40000000f9f90812 */ /* 0x000fe400078efcff */
[----:B------:R-:W-:Y:S01]  /*42260*/  ISETP.LT.AND P0, PT, R138, UR11, !P6 ;  /* 0x0000000b8a007c0c */ /* 0x000fe2000f701270 */
[----:B------:R-:W-:Y:S01]  /*42270*/  ULDC UR11, c[0x0][0x22c] ;  /* 0x00008b00000b7ab9 */ /* 0x000fe20000000800 */
[----:B------:R-:W3:Y:S01]  /*42280*/  LDL.LU R138, [R1+0x37c] ;  /* 0x00037c00018a7983 */ /* 0x000ee20000300800 */
[----:B------:R-:W-:-:S03]  /*42290*/  LOP3.LUT R249, R249, 0xdfffffff, RZ, 0xc0, !PT ;  /* 0xdffffffff9f97812 */ /* 0x000fc600078ec0ff */
[----:B------:R-:W3:Y:S01]  /*422a0*/  LDL.LU R31, [R1+0x380] ;  /* 0x00038000011f7983 */ /* 0x000ee20000300800 */
[----:B------:R-:W-:Y:S02]  /*422b0*/  @P1 LOP3.LUT R249, R249, 0x20000000, RZ, 0xfc, !PT ;  /* 0x20000000f9f91812 */ /* 0x000fe400078efcff */
[----:B--2---:R-:W-:Y:S01]  /*422c0*/  ISETP.LT.AND P1, PT, R27, UR10, !P6 ;  /* 0x0000000a1b007c0c */ /* 0x004fe2000f721270 */
[----:B------:R-:W-:Y:S01]  /*422d0*/  ULDC UR10, c[0x0][0x22c] ;  /* 0x00008b00000a7ab9 */ /* 0x000fe20000000800 */
[----:B------:R-:W2:Y:S01]  /*422e0*/  LDL.LU R27, [R1+0x384] ;  /* 0x00038400011b7983 */ /* 0x000ea20000300800 */
[----:B------:R-:W-:-:S04]  /*422f0*/  LOP3.LUT R249, R249, 0xefffffff, RZ, 0xc0, !PT ;  /* 0xeffffffff9f97812 */ /* 0x000fc800078ec0ff */
[----:B------:R-:W-:Y:S02]  /*42300*/  @P0 LOP3.LUT R249, R249, 0x10000000, RZ, 0xfc, !PT ;  /* 0x10000000f9f90812 */ /* 0x000fe400078efcff */
[----:B----4-:R-:W-:Y:S01]  /*42310*/  ISETP.LT.AND P0, PT, R143, UR9, !P6 ;  /* 0x000000098f007c0c */ /* 0x010fe2000f701270 */
[----:B------:R-:W-:Y:S01]  /*42320*/  ULDC UR9, c[0x0][0x22c] ;  /* 0x00008b0000097ab9 */ /* 0x000fe20000000800 */
[----:B------:R-:W4:Y:S01]  /*42330*/  LDL.LU R143, [R1+0x388] ;  /* 0x00038800018f7983 */ /* 0x000f220000300800 */
[----:B------:R-:W-:-:S03]  /*42340*/  LOP3.LUT R249, R249, 0xf7ffffff, RZ, 0xc0, !PT ;  /* 0xf7fffffff9f97812 */ /* 0x000fc600078ec0ff */
[----:B------:R-:W4:Y:S01]  /*42350*/  LDL.LU R29, [R1+0x38c] ;  /* 0x00038c00011d7983 */ /* 0x000f220000300800 */
        /* <DEDUP_REMOVED lines=22> */
[----:B------:R-:W-:Y:S01]  /*424c0*/  ISETP.LT.AND P1, PT, R138, UR5, !P6 ;  /* 0x000000058a007c0c */ /* 0x000fe2000f721270 */
[----:B------:R-:W-:Y:S02]  /*424d0*/  ULDC UR5, c[0x0][0x248] ;  /* 0x0000920000057ab9 */ /* 0x000fe40000000800 */
[----:B------:R-:W3:Y:S07]  /*424e0*/  LDL.LU R138, [R1+0x3a0] ;  /* 0x0003a000018a7983 */ /* 0x000eee0000300800 */
[----:B------:R-:W-:-:S02]  /*424f0*/  @P0 LOP3.LUT R249, R249, 0x400000, RZ, 0xfc, !PT ;  /* 0x00400000f9f90812 */ /* 0x000fc400078efcff */
[----:B--2---:R-:W-:Y:S02]  /*42500*/  ISETP.LT.AND P2, PT, R27, UR7, !P6 ;  /* 0x000000071b007c0c */ /* 0x004fe4000f741270 */
[----:B------:R-:W2:Y:S01]  /*42510*/  LDL.LU R27, [R1+0x3a4] ;  /* 0x0003a400011b7983 */ /* 0x000ea20000300800 */
[----:B------:R-:W-:-:S04]  /*42520*/  LOP3.LUT R249, R249, 0xffdfffff, RZ, 0xc0, !PT ;  /* 0xffdffffff9f97812 */ /* 0x000fc800078ec0ff */
[----:B------:R-:W-:Y:S02]  /*42530*/  @P1 LOP3.LUT R249, R249, 0x200000, RZ, 0xfc, !PT ;  /* 0x00200000f9f91812 */ /* 0x000fe400078efcff */
[----:B----4-:R-:W-:Y:S02]  /*42540*/  ISETP.LT.AND P1, PT, R143, UR8, !P6 ;  /* 0x000000088f007c0c */ /* 0x010fe4000f721270 */
[----:B------:R-:W4:Y:S01]  /*42550*/  LDL.LU R143, [R1+0x3a8] ;  /* 0x0003a800018f7983 */ /* 0x000f220000300800 */
[----:B------:R-:W-:Y:S02]  /*42560*/  ISETP.LT.AND P0, PT, R31, UR6, !P6 ;  /* 0x000000061f007c0c */ /* 0x000fe4000f701270 */
[----:B------:R-:W-:-:S11]  /*42570*/  LOP3.LUT R249, R249, 0xffefffff, RZ, 0xc0, !PT ;  /* 0xffeffffff9f97812 */ /* 0x000fd600078ec0ff */
[----:B------:R-:W-:Y:S02]  /*42580*/  @P0 LOP3.LUT R249, R249, 0x100000, RZ, 0xfc, !PT ;  /* 0x00100000f9f90812 */ /* 0x000fe400078efcff */
[----:B------:R-:W-:Y:S02]  /*42590*/  ISETP.LT.AND P0, PT, R29, UR9, !P6 ;  /* 0x000000091d007c0c */ /* 0x000fe4000f701270 */
[----:B------:R-:W4:Y:S01]  /*425a0*/  LDL.LU R29, [R1+0x3ac] ;  /* 0x0003ac00011d7983 */ /* 0x000f220000300800 */
[----:B------:R-:W-:-:S04]  /*425b0*/  LOP3.LUT R249, R249, 0xfff7ffff, RZ, 0xc0, !PT ;  /* 0xfff7fffff9f97812 */ /* 0x000fc800078ec0ff */
        /* <DEDUP_REMOVED lines=12> */
[----:B------:R-:W-:-:S04]  /*42680*/  @P2 LOP3.LUT R249, R249, 0x10000, RZ, 0xfc, !PT ;  /* 0x00010000f9f92812 */ /* 0x000fc800078efcff */
[----:B------:R-:W-:-:S04]  /*42690*/  LOP3.LUT R249, R249, 0xffff7fff, RZ, 0xc0, !PT ;  /* 0xffff7ffff9f97812 */ /* 0x000fc800078ec0ff */
[----:B------:R-:W-:-:S04]  /*426a0*/  @P1 LOP3.LUT R249, R249, 0x8000, RZ, 0xfc, !PT ;  /* 0x00008000f9f91812 */ /* 0x000fc800078efcff */
[----:B------:R-:W-:-:S04]  /*426b0*/  LOP3.LUT R249, R249, 0xffffbfff, RZ, 0xc0, !PT ;  /* 0xffffbffff9f97812 */ /* 0x000fc800078ec0ff */
[----:B------:R-:W-:-:S04]  /*426c0*/  @P0 LOP3.LUT R249, R249, 0x4000, RZ, 0xfc, !PT ;  /* 0x00004000f9f90812 */ /* 0x000fc800078efcff */
[----:B------:R-:W-:Y:S02]  /*426d0*/  LOP3.LUT R249, R249, 0xffffdfff, RZ, 0xc0, !PT ;  /* 0xffffdffff9f97812 */ /* 0x000fe400078ec0ff */
[----:B---3--:R-:W-:Y:S02]  /*426e0*/  ISETP.LT.AND P2, PT, R136, UR13, !P6 ;  /* 0x0000000d88007c0c */ /* 0x008fe4000f741270 */
[----:B------:R-:W3:Y:S01]  /*426f0*/  LDL.LU R136, [R1+0x3bc] ;  /* 0x0003bc0001887983 */ /* 0x000ee20000300800 */
[----:B------:R-:W-:-:S03]  /*42700*/  ISETP.LT.AND P1, PT, R138, UR14, !P6 ;  /* 0x0000000e8a007c0c */ /* 0x000fc6000f721270 */
[----:B------:R-:W3:Y:S01]  /*42710*/  LDL.LU R138, [R1+0x3c0] ;  /* 0x0003c000018a7983 */ /* 0x000ee20000300800 */
[----:B--2---:R-:W-:-:S03]  /*42720*/  ISETP.LT.AND P0, PT, R27, UR15, !P6 ;  /* 0x0000000f1b007c0c */ /* 0x004fc6000f701270 */
[----:B------:R-:W2:Y:S03]  /*42730*/  LDL.LU R27, [R1+0x3c4] ;  /* 0x0003c400011b7983 */ /* 0x000ea60000300800 */
[----:B------:R-:W-:Y:S02]  /*42740*/  @P2 LOP3.LUT R249, R249, 0x2000, RZ, 0xfc, !PT ;  /* 0x00002000f9f92812 */ /* 0x000fe400078efcff */
[----:B----4-:R-:W-:Y:S02]  /*42750*/  ISETP.LT.AND P2, PT, R143, UR16, !P6 ;  /* 0x000000108f007c0c */ /* 0x010fe4000f741270 */
[----:B------:R-:W4:Y:S01]  /*42760*/  LDL.LU R143, [R1+0x3c8] ;  /* 0x0003c800018f7983 */ /* 0x000f220000300800 */
[----:B------:R-:W-:-:S04]  /*42770*/  LOP3.LUT R249, R249, 0xffffefff, RZ, 0xc0, !PT ;  /* 0xffffeffff9f97812 */ /* 0x000fc800078ec0ff */
[----:B------:R-:W-:-:S04]  /*42780*/  @P1 LOP3.LUT R249, R249, 0x1000, RZ, 0xfc, !PT ;  /* 0x00001000f9f91812 */ /* 0x000fc800078efcff */
[----:B------:R-:W-:Y:S02]  /*42790*/  LOP3.LUT R249, R249, 0xfffff7ff, RZ, 0xc0, !PT ;  /* 0xfffff7fff9f97812 */ /* 0x000fe400078ec0ff */
[----:B------:R-:W-:Y:S02]  /*427a0*/  ISETP.LT.AND P1, PT, R29, UR17, !P6 ;  /* 0x000000111d007c0c */ /* 0x000fe4000f721270 */
[----:B------:R-:W4:Y:S01]  /*427b0*/  LDL.LU R29, [R1+0x3cc] ;  /* 0x0003cc00011d7983 */ /* 0x000f220000300800 */
        /* <DEDUP_REMOVED lines=58> */
[----:B------:R-:W4:Y:S04]  /*42b60*/  LDL.LU R143, [R1+0x408] ;  /* 0x00040800018f7983 */ /* 0x000f280000300800 */
[----:B------:R-:W4:Y:S01]  /*42b70*/  LDL.LU R34, [R1+0x40c] ;  /* 0x00040c0001227983 */ /* 0x000f220000300800 */
[----:B------:R-:W-:-:S03]  /*42b80*/  LOP3.LUT R4, R4, 0xefffffff, RZ, 0xc0, !PT ;  /* 0xefffffff04047812 */ /* 0x000fc600078ec0ff */
[----:B------:R-:W4:Y:S01]  /*42b90*/  LDL.LU R31, [R1+0x410] ;  /* 0x00041000011f7983 */ /* 0x000f220000300800 */
        /* <DEDUP_REMOVED lines=31> */
[----:B------:R-:W-:-:S03]  /*42d90*/  LOP3.LUT R4, R4, 0xffefffff, RZ, 0xc0, !PT ;  /* 0xffefffff04047812 */ /* 0x000fc600078ec0ff */
[----:B------:R-:W4:Y:S01]  /*42da0*/  LDL R194, [R1+0xeb4] ;  /* 0x000eb40001c27983 */ /* 0x000f220000100800 */
[----:B------:R-:W-:-:S04]  /*42db0*/  @P1 LOP3.LUT R4, R4, 0x100000, RZ, 0xfc, !PT ;  /* 0x0010000004041812 */ /* 0x000fc800078efcff */
[----:B------:R-:W-:-:S04]  /*42dc0*/  LOP3.LUT R4, R4, 0xfff7ffff, RZ, 0xc0, !PT ;  /* 0xfff7ffff04047812 */ /* 0x000fc800078ec0ff */
[----:B------:R-:W-:Y:S02]  /*42dd0*/  @P0 LOP3.LUT R4, R4, 0x80000, RZ, 0xfc, !PT ;  /* 0x0008000004040812 */ /* 0x000fe400078efcff */
[----:B------:R-:W-:Y:S02]  /*42de0*/  ISETP.LT.AND P1, PT, R34, UR43, !P6 ;  /* 0x0000002b22007c0c */ /* 0x000fe4000f721270 */
        /* <DEDUP_REMOVED lines=16> */
[----:B------:R-:W-:-:S04]  /*42ef0*/  @P0 LOP3.LUT R4, R4, 0x2000, RZ, 0xfc, !PT ;  /* 0x0000200004040812 */ /* 0x000fc800078efcff */
[----:B------:R-:W-:-:S04]  /*42f00*/  LOP3.LUT R4, R4, 0xffffefff, RZ, 0xc0, !PT ;  /* 0xffffefff04047812 */ /* 0x000fc800078ec0ff */
[----:B------:R-:W-:-:S04]  /*42f10*/  @P2 LOP3.LUT R4, R4, 0x1000, RZ, 0xfc, !PT ;  /* 0x0000100004042812 */ /* 0x000fc800078efcff */
[----:B------:R-:W-:Y:S02]  /*42f20*/  LOP3.LUT R4, R4, 0xfffff7ff, RZ, 0xc0, !PT ;  /* 0xfffff7ff04047812 */ /* 0x000fe400078ec0ff */
[----:B------:R-:W-:Y:S02]  /*42f30*/  ISETP.LT.AND P3, PT, R10, UR57, !P6 ;  /* 0x000000390a007c0c */ /* 0x000fe4000f761270 */
[----:B---3--:R-:W-:Y:S02]  /*42f40*/  ISETP.LT.AND P1, PT, R136, UR49, !P6 ;  /* 0x0000003188007c0c */ /* 0x008fe4000f721270 */
[----:B------:R-:W-:-:S11]  /*42f50*/  ISETP.LT.AND P0, PT, R138, UR50, !P6 ;  /* 0x000000328a007c0c */ /* 0x000fd6000f701270 */
[----:B------:R-:W-:-:S04]  /*42f60*/  @P1 LOP3.LUT R4, R4, 0x800, RZ, 0xfc, !PT ;  /* 0x0000080004041812 */ /* 0x000fc800078efcff */
[----:B------:R-:W-:Y:S02]  /*42f70*/  LOP3.LUT R4, R4, 0xfffffbff, RZ, 0xc0, !PT ;  /* 0xfffffbff04047812 */ /* 0x000fe400078ec0ff */
[----:B--2---:R-:W-:Y:S02]  /*42f80*/  ISETP.LT.AND P2, PT, R27, UR51, !P6 ;  /* 0x000000331b007c0c */ /* 0x004fe4000f741270 */
[----:B------:R-:W-:-:S04]  /*42f90*/  @P0 LOP3.LUT R4, R4, 0x400, RZ, 0xfc, !PT ;  /* 0x0000040004040812 */ /* 0x000fc800078efcff */
[----:B------:R-:W-:Y:S02]  /*42fa0*/  LOP3.LUT R4, R4, 0xfffffdff, RZ, 0xc0, !PT ;  /* 0xfffffdff04047812 */ /* 0x000fe400078ec0ff */
[----:B----4-:R-:W-:-:S05]  /*42fb0*/  ISETP.LT.AND P1, PT, R143, UR52, !P6 ;  /* 0x000000348f007c0c */ /* 0x010fca000f721270 */
[----:B------:R-:W-:Y:S02]  /*42fc0*/  @P2 LOP3.LUT R4, R4, 0x200, RZ, 0xfc, !PT ;  /* 0x0000020004042812 */ /* 0x000fe400078efcff */
[----:B------:R-:W-:Y:S02]  /*42fd0*/  ISETP.LT.AND P0, PT, R13, UR53, !P6 ;  /* 0x000000350d007c0c */ /* 0x000fe4000f701270 */
[----:B------:R-:W-:Y:S01]  /*42fe0*/  LOP3.LUT R4, R4, 0xfffffeff, RZ, 0xc0, !PT ;  /* 0xfffffeff04047812 */ /* 0x000fe200078ec0ff */
[----:B------:R-:W2:Y:S01]  /*42ff0*/  LDL.LU R13, [R1+0x1058] ;  /* 0x00105800010d7983 */ /* 0x000ea20000300800 */
[----:B------:R-:W-:Y:S02]  /*43000*/  ISETP.LT.AND P2, PT, R16, UR54, !P6 ;  /* 0x0000003610007c0c */ /* 0x000fe4000f741270 */
[----:B------:R-:W-:Y:S01]  /*43010*/  @P1 LOP3.LUT R4, R4, 0x100, RZ, 0xfc, !PT ;  /* 0x0000010004041812 */ /* 0x000fe200078efcff */
[----:B------:R-:W3:Y:S03]  /*43020*/  LDL.LU R16, [R1+0x1054] ;  /* 0x0010540001107983 */ /* 0x000ee60000300800 */
[----:B------:R-:W-:-:S04]  /*43030*/  LOP3.LUT R4, R4, 0xffffff7f, RZ, 0xc0, !PT ;  /* 0xffffff7f04047812 */ /* 0x000fc800078ec0ff */
[----:B------:R-:W-:Y:S02]  /*43040*/  @P0 LOP3.LUT R4, R4, 0x80, RZ, 0xfc, !PT ;  /* 0x0000008004040812 */ /* 0x000fe400078efcff */
[----:B------:R-:W-:Y:S02]  /*43050*/  ISETP.LT.AND P1, PT, R17, UR55, !P6 ;  /* 0x0000003711007c0c */ /* 0x000fe4000f721270 */
[----:B------:R-:W3:Y:S01]  /*43060*/  LDL.LU R17, [R1+0x1050] ;  /* 0x0010500001117983 */ /* 0x000ee20000300800 */
[----:B------:R-:W-:-:S03]  /*43070*/  LOP3.LUT R4, R4, 0xffffffbf, RZ, 0xc0, !PT ;  /* 0xffffffbf04047812 */ /* 0x000fc600078ec0ff */
[----:B------:R-:W4:Y:S01]  /*43080*/  LDL.LU R36, [R1+0x834] ;  /* 0x0008340001247983 */ /* 0x000f220000300800 */
[----:B------:R-:W-:-:S03]  /*43090*/  @P2 LOP3.LUT R4, R4, 0x40, RZ, 0xfc, !PT ;  /* 0x0000004004042812 */ /* 0x000fc600078efcff */
[----:B------:R-:W4:Y:S04]  /*430a0*/  LDL.LU R38, [R1+0x848] ;  /* 0x0008480001267983 */ /* 0x000f280000300800 */
[----:B------:R-:W3:Y:S04]  /*430b0*/  LDL.LU R35, [R1+0x830] ;  /* 0x0008300001237983 */ /* 0x000ee80000300800 */
[----:B------:R-:W3:Y:S01]  /*430c0*/  LDL.LU R33, [R1+0x844] ;  /* 0x0008440001217983 */ /* 0x000ee20000300800 */
[----:B------:R-:W-:-:S03]  /*430d0*/  ISETP.LT.AND P0, PT, R2, UR56, !P6 ;  /* 0x0000003802007c0c */ /* 0x000fc6000f701270 */
[----:B------:R-:W3:Y:S01]  /*430e0*/  LDL.LU R32, [R1+0x480] ;  /* 0x0004800001207983 */ /* 0x000ee20000300800 */
[----:B------:R-:W-:-:S03]  /*430f0*/  LOP3.LUT R4, R4, 0xffffffdf, RZ, 0xc0, !PT ;  /* 0xffffffdf04047812 */ /* 0x000fc600078ec0ff */
[----:B------:R-:W3:Y:S04]  /*43100*/  LDL.LU R34, [R1+0x494] ;  /* 0x0004940001227983 */ /* 0x000ee80000300800 */
[----:B------:R-:W3:Y:S04]  /*43110*/  LDL.LU R31, [R1+0x47c] ;  /* 0x00047c00011f7983 */ /* 0x000ee80000300800 */
[----:B------:R-:W3:Y:S01]  /*43120*/  LDL.LU R24, [R1+0x490] ;  /* 0x0004900001187983 */ /* 0x000ee20000300800 */
[----:B------:R-:W-:-:S03]  /*43130*/  @P1 LOP3.LUT R4, R4, 0x20, RZ, 0xfc, !PT ;  /* 0x0000002004041812 */ /* 0x000fc600078efcff */
[----:B------:R-:W3:Y:S01]  /*43140*/  LDL.LU R2, [R1+0x104c] ;  /* 0x00104c0001027983 */ /* 0x000ee20000300800 */
[----:B------:R-:W-:-:S03]  /*43150*/  ISETP.LT.AND P2, PT, R14, UR58, !P6 ;  /* 0x0000003a0e007c0c */ /* 0x000fc6000f741270 */
[----:B------:R-:W3:Y:S01]  /*43160*/  LDL.LU R30, [R1+0x82c] ;  /* 0x00082c00011e7983 */ /* 0x000ee20000300800 */
[----:B------:R-:W-:-:S03]  /*43170*/  ISETP.LT.AND P1, PT, R232, UR59, !P6 ;  /* 0x0000003be8007c0c */ /* 0x000fc6000f721270 */
[----:B------:R-:W3:Y:S04]  /*43180*/  LDL.LU R143, [R1+0x83c] ;  /* 0x00083c00018f7983 */ /* 0x000ee80000300800 */
[----:B------:R-:W3:Y:S04]  /*43190*/  LDL.LU R10, [R1+0x1048] ;  /* 0x00104800010a7983 */ /* 0x000ee80000300800 */
[----:B------:R-:W3:Y:S04]  /*431a0*/  LDL.LU R14, [R1+0x1044] ;  /* 0x00104400010e7983 */ /* 0x000ee80000300800 */
[----:B------:R-:W2:Y:S01]  /*431b0*/  LDL.LU R232, [R1+0x1040] ;  /* 0x0010400001e87983 */ /* 0x000ea20000300800 */
[----:B------:R-:W-:-:S03]  /*431c0*/  LOP3.LUT R4, R4, 0xffffffef, RZ, 0xc0, !PT ;  /* 0xffffffef04047812 */ /* 0x000fc600078ec0ff */
        /* <DEDUP_REMOVED lines=9> */
[----:B------:R-:W3:Y:S01]  /*43260*/  LDL.LU R12, [R1+0x1038] ;  /* 0x00103800010c7983 */ /* 0x000ee20000300800 */
[----:B--2---:R-:W-:-:S03]  /*43270*/  IMAD.IADD R46, R232, 0x1, R13 ;  /* 0x00000001e82e7824 */ /* 0x004fc600078e020d */
[----:B------:R-:W2:Y:S04]  /*43280*/  LDL.LU R13, [R1+0x1034] ;  /* 0x00103400010d7983 */ /* 0x000ea80000300800 */
[----:B------:R-:W2:Y:S01]  /*43290*/  LDL.LU R232, [R1+0x1030] ;  /* 0x0010300001e87983 */ /* 0x000ea20000300800 */
[----:B----4-:R-:W-:Y:S02]  /*432a0*/  PRMT R20, R38, 0x5410, R36 ;  /* 0x0000541026147816 */ /* 0x010fe40000000024 */
[----:B---3--:R-:W-:Y:S01]  /*432b0*/  PRMT R21, R33, 0x5410, R35 ;  /* 0x0000541021157816 */ /* 0x008fe20000000023 */
[----:B------:R-:W3:Y:S01]  /*432c0*/  LDL.LU R40, [R1+0x854] ;  /* 0x0008540001287983 */ /* 0x000ee20000300800 */
[----:B------:R-:W-:Y:S02]  /*432d0*/  PRMT R22, R34, 0x5410, R32 ;  /* 0x0000541022167816 */ /* 0x000fe40000000020 */
[----:B------:R-:W-:Y:S01]  /*432e0*/  PRMT R23, R24, 0x5410, R31 ;  /* 0x0000541018177816 */ /* 0x000fe2000000001f */
[----:B------:R-:W3:Y:S04]  /*432f0*/  LDL.LU R39, [R1+0x864] ;  /* 0x0008640001277983 */ /* 0x000ee80000300800 */
[----:B------:R0:W-:Y:S04]  /*43300*/  STSM.16.M88.4 [R46], R20 ;  /* 0x000000142e007844 */ /* 0x0001e80000000200 */
[----:B------:R-:W4:Y:S01]  /*43310*/  LDL.LU R38, [R1+0x840] ;  /* 0x0008400001267983 */ /* 0x000f220000300800 */
[----:B0-----:R-:W-:-:S03]  /*43320*/  PRMT R20, R143, 0x5410, R30 ;  /* 0x000054108f147816 */ /* 0x001fc6000000001e */
[----:B------:R-:W4:Y:S04]  /*43330*/  LDL.LU R30, [R1+0x85c] ;  /* 0x00085c00011e7983 */ /* 0x000f280000300800 */
[----:B------:R-:W3:Y:S04]  /*43340*/  LDL.LU R33, [R1+0x498] ;  /* 0x0004980001217983 */ /* 0x000ee80000300800 */
[----:B------:R-:W3:Y:S04]  /*43350*/  LDL.LU R32, [R1+0x4a8] ;  /* 0x0004a80001207983 */ /* 0x000ee80000300800 */
[----:B------:R-:W3:Y:S04]  /*43360*/  LDL.LU R31, [R1+0x48c] ;  /* 0x00048c00011f7983 */ /* 0x000ee80000300800 */
[----:B------:R-:W3:Y:S04]  /*43370*/  LDL.LU R143, [R1+0x4a0] ;  /* 0x0004a000018f7983 */ /* 0x000ee80000300800 */
[----:B------:R-:W3:Y:S04]  /*43380*/  LDL.LU R43, [R1+0x860] ;  /* 0x00086000012b7983 */ /* 0x000ee80000300800 */
[----:B------:R-:W3:Y:S01]  /*43390*/  LDL.LU R42, [R1+0x874] ;  /* 0x00087400012a7983 */ /* 0x000ee20000300800 */
[----:B------:R-:W-:-:S03]  /*433a0*/  PRMT R22, R138, 0x5410, R136 ;  /* 0x000054108a167816 */ /* 0x000fc60000000088 */
        /* <DEDUP_REMOVED lines=9> */
[----:B------:R-:W3:Y:S01]  /*43440*/  LDL.LU R47, [R1+0x868] ;  /* 0x00086800012f7983 */ /* 0x000ee20000300800 */
[----:B------:R-:W-:Y:S01]  /*43450*/  BAR.SYNC.DEFER_BLOCKING 0x0 ;  /* 0x0000000000007b1d */ /* 0x000fe20000010000 */
[----:B--2---:R-:W-:-:S05]  /*43460*/  PRMT R23, R232, 0x5410, R27 ;  /* 0x00005410e8177816 */ /* 0x004fca000000001b */
[----:B------:R-:W0:Y:S02]  /*43470*/  S2R R232, SR_TID.X ;  /* 0x0000000000e87919 */ /* 0x000e240000002100 */
[----:B0-----:R-:W-:-:S04]  /*43480*/  LOP3.LUT R232, R232, 0x7f, RZ, 0xc0, !PT ;  /* 0x0000007fe8e87812 */ /* 0x001fc800078ec0ff */
[----:B------:R-:W-:Y:S01]  /*43490*/  LEA R251, R232, UR4, 0x4 ;  /* 0x00000004e8fb7c11 */ /* 0x000fe2000f8e20ff */
[----:B------:R-:W-:Y:S01]  /*434a0*/  VIADD R11, R194, UR5 ;  /* 0x00000005c20b7c36 */ /* 0x000fe20008000000 */
[----:B------:R-:W-:Y:S01]  /*434b0*/  ULDC UR5, c[0x0][0x248] ;  /* 0x0000920000057ab9 */ /* 0x000fe20000000800 */
[----:B------:R-:W-:Y:S02]  /*434c0*/  ULDC UR4, c[0x0][0x248] ;  /* 0x0000920000047ab9 */ /* 0x000fe40000000800 */
[----:B------:R-:W-:Y:S01]  /*434d0*/  LDS.128 R176, [R251] ;  /* 0x00000000fbb07984 */ /* 0x000fe20000000c00 */
[----:B------:R-:W-:Y:S06]  /*434e0*/  BAR.SYNC.DEFER_BLOCKING 0x0 ;  /* 0x0000000000007b1d */ /* 0x000fec0000010000 */
[----:B------:R4:W-:Y:S02]  /*434f0*/  STSM.16.M88.4 [R46], R20 ;  /* 0x000000142e007844 */ /* 0x0009e40000000200 */
[----:B------:R-:W-:Y:S01]  /*43500*/  BAR.SYNC.DEFER_BLOCKING 0x0 ;  /* 0x0000000000007b1d */ /* 0x000fe20000010000 */
[----:B----4-:R-:W-:-:S05]  /*43510*/  PRMT R21, R30, 0x5410, R38 ;  /* 0x000054101e157816 */ /* 0x010fca0000000026 */
[----:B------:R-:W2:Y:S01]  /*43520*/  LDL.LU R38, [R1+0x87c] ;  /* 0x00087c0001267983 */ /* 0x000ea20000300800 */
[----:B---3--:R-:W-:-:S03]  /*43530*/  PRMT R20, R39, 0x5410, R40 ;  /* 0x0000541027147816 */ /* 0x008fc60000000028 */
[----:B------:R-:W3:Y:S01]  /*43540*/  LDL.LU R41, [R1+0x4b4] ;  /* 0x0004b40001297983 */ /* 0x000ee20000300800 */
[----:B------:R-:W-:-:S03]  /*43550*/  PRMT R23, R143, 0x5410, R31 ;  /* 0x000054108f177816 */ /* 0x000fc6000000001f */
[----:B------:R-:W3:Y:S04]  /*43560*/  LDL.LU R40, [R1+0x4c8] ;  /* 0x0004c80001287983 */ /* 0x000ee80000300800 */
[----:B------:R-:W4:Y:S04]  /*43570*/  LDL.LU R39, [R1+0x4ac] ;  /* 0x0004ac0001277983 */ /* 0x000f280000300800 */
[----:B------:R-:W4:Y:S04]  /*43580*/  LDL.LU R143, [R1+0x4c0] ;  /* 0x0004c000018f7983 */ /* 0x000f280000300800 */
[----:B------:R-:W0:Y:S01]  /*43590*/  LDS.128 R172, [R251] ;  /* 0x00000000fbac7984 */ /* 0x000e220000000c00 */
[----:B------:R-:W-:Y:S01]  /*435a0*/  PRMT R22, R32, 0x5410, R33 ;  /* 0x0000541020167816 */ /* 0x000fe20000000021 */
[----:B------:R-:W-:Y:S06]  /*435b0*/  BAR.SYNC.DEFER_BLOCKING 0x0 ;  /* 0x0000000000007b1d */ /* 0x000fec0000010000 */
[----:B------:R-:W3:Y:S04]  /*435c0*/  LDL.LU R51, [R1+0x880] ;  /* 0x0008800001337983 */ /* 0x000ee80000300800 */
[----:B------:R-:W3:Y:S04]  /*435d0*/  LDL.LU R52, [R1+0x894] ;  /* 0x0008940001347983 */ /* 0x000ee80000300800 */
[----:B------:R-:W3:Y:S04]  /*435e0*/  LDL.LU R45, [R1+0x878] ;  /* 0x00087800012d7983 */ /* 0x000ee80000300800 */
[----:B------:R1:W-:Y:S01]  /*435f0*/  STSM.16.M88.4 [R46], R20 ;  /* 0x000000142e007844 */ /* 0x0003e20000000200 */
[----:B------:R-:W-:Y:S01]  /*43600*/  BAR.SYNC.DEFER_BLOCKING 0x0 ;  /* 0x0000000000007b1d */ /* 0x000fe20000010000 */
[----:B-1----:R-:W-:-:S05]  /*43610*/  PRMT R20, R42, 0x5410, R43 ;  /* 0x000054102a147816 */ /* 0x002fca000000002b */
[----:B------:R-:W3:Y:S01]  /*43620*/  LDL.LU R42, [R1+0x88c] ;  /* 0x00088c00012a7983 */ /* 0x000ee20000300800 */
[----:B------:R-:W-:-:S03]  /*43630*/  PRMT R23, R138, 0x5410, R136 ;  /* 0x000054108a177816 */ /* 0x000fc60000000088 */
[----:B------:R-:W3:Y:S04]  /*43640*/  LDL.LU R44, [R1+0x4c4] ;  /* 0x0004c400012c7983 */ /* 0x000ee80000300800 */
[----:B------:R-:W3:Y:S04]  /*43650*/  LDL.LU R43, [R1+0x4d8] ;  /* 0x0004d800012b7983 */ /* 0x000ee80000300800 */
[----:B------:R-:W3:Y:S04]  /*43660*/  LDL.LU R136, [R1+0x4bc] ;  /* 0x0004bc0001887983 */ /* 0x000ee80000300800 */
[----:B------:R-:W3:Y:S04]  /*43670*/  LDL.LU R138, [R1+0x4d0] ;  /* 0x0004d000018a7983 */ /* 0x000ee80000300800 */
[----:B------:R-:W1:Y:S01]  /*43680*/  LDS.128 R168, [R251] ;  /* 0x00000000fba87984 */ /* 0x000e620000000c00 */
[----:B------:R-:W-:-:S02]  /*43690*/  PRMT R21, R34, 0x5410, R37 ;  /* 0x0000541022157816 */ /* 0x000fc40000000025 */
[----:B------:R-:W-:Y:S01]  /*436a0*/  PRMT R22, R35, 0x5410, R36 ;  /* 0x0000541023167816 */ /* 0x000fe20000000024 */
[----:B------:R-:W-:Y:S06]  /*436b0*/  BAR.SYNC.DEFER_BLOCKING 0x0 ;  /* 0x0000000000007b1d */ /* 0x000fec0000010000 */
[----:B------:R-:W3:Y:S04]  /*436c0*/  LDL.LU R62, [R1+0x890] ;  /* 0x00089000013e7983 */ /* 0x000ee80000300800 */
[----:B------:R-:W3:Y:S04]  /*436d0*/  LDL.LU R59, [R1+0x8a4] ;  /* 0x0008a400013b7983 */ /* 0x000ee80000300800 */
[----:B------:R-:W3:Y:S04]  /*436e0*/  LDL.LU R54, [R1+0x888] ;  /* 0x0008880001367983 */ /* 0x000ee80000300800 */
[----:B------:R0:W-:Y:S01]  /*436f0*/  STSM.16.M88.4 [R46], R20 ;  /* 0x000000142e007844 */ /* 0x0001e20000000200 */
[----:B------:R-:W-:Y:S01]  /*43700*/  BAR.SYNC.DEFER_BLOCKING 0x0 ;  /* 0x0000000000007b1d */ /* 0x000fe20000010000 */
[----:B0-----:R-:W-:-:S05]  /*43710*/  PRMT R20, R50, 0x5410, R48 ;  /* 0x0000541032147816 */ /* 0x001fca0000000030 */
[----:B------:R-:W0:Y:S01]  /*43720*/  LDS.128 R164, [R251] ;  /* 0x00000000fba47984 */ /* 0x000e220000000c00 */
[----:B--2---:R-:W-:-:S03]  /*43730*/  PRMT R21, R38, 0x5410, R47 ;  /* 0x0000541026157816 */ /* 0x004fc6000000002f */
[----:B------:R-:W2:Y:S04]  /*43740*/  LDL.LU R47, [R1+0x89c] ;  /* 0x00089c00012f7983 */ /* 0x000ea80000300800 */
[----:B------:R-:W2:Y:S04]  /*43750*/  LDL.LU R49, [R1+0x4d4] ;  /* 0x0004d40001317983 */ /* 0x000ea80000300800 */
[----:B------:R-:W2:Y:S04]  /*43760*/  LDL.LU R48, [R1+0x4e8] ;  /* 0x0004e80001307983 */ /* 0x000ea80000300800 */
[----:B------:R-:W2:Y:S01]  /*43770*/  LDL.LU R50, [R1+0x4cc] ;  /* 0x0004cc0001327983 */ /* 0x000ea20000300800 */
[----:B----4-:R-:W-:-:S03]  /*43780*/  PRMT R23, R143, 0x5410, R39 ;  /* 0x000054108f177816 */ /* 0x010fc60000000027 */
[----:B------:R-:W4:Y:S04]  /*43790*/  LDL.LU R143, [R1+0x4e0] ;  /* 0x0004e000018f7983 */ /* 0x000f280000300800 */
[----:B------:R-:W4:Y:S04]  /*437a0*/  LDL.LU R57, [R1+0x8a0] ;  /* 0x0008a00001397983 */ /* 0x000f280000300800 */
[----:B------:R-:W4:Y:S01]  /*437b0*/  LDL.LU R58, [R1+0x8b4] ;  /* 0x0008b400013a7983 */ /* 0x000f220000300800 */
[----:B---3--:R-:W-:Y:S01]  /*437c0*/  PRMT R22, R40, 0x5410, R41 ;  /* 0x0000541028167816 */ /* 0x008fe20000000029 */
[----:B------:R-:W-:Y:S06]  /*437d0*/  BAR.SYNC.DEFER_BLOCKING 0x0 ;  /* 0x0000000000007b1d */ /* 0x000fec0000010000 */
[----:B------:R-:W3:Y:S04]  /*437e0*/  LDL.LU R55, [R1+0x898] ;  /* 0x0008980001377983 */ /* 0x000ee80000300800 */
[----:B------:R1:W-:Y:S01]  /*437f0*/  STSM.16.M88.4 [R46], R20 ;  /* 0x000000142e007844 */ /* 0x0003e20000000200 */
[----:B------:R-:W-:Y:S01]  /*43800*/  BAR.SYNC.DEFER_BLOCKING 0x0 ;  /* 0x0000000000007b1d */ /* 0x000fe20000010000 */
[----:B-1----:R-:W-:-:S05]  /*43810*/  PRMT R20, R52, 0x5410, R51 ;  /* 0x0000541034147816 */ /* 0x002fca0000000033 */
[----:B------:R-:W3:Y:S04]  /*43820*/  LDL.LU R51, [R1+0x8ac] ;  /* 0x0008ac0001337983 */ /* 0x000ee80000300800 */
[----:B------:R-:W3:Y:S04]  /*43830*/  LDL.LU R53, [R1+0x4e4] ;  /* 0x0004e40001357983 */ /* 0x000ee80000300800 */
[----:B------:R-:W3:Y:S01]  /*43840*/  LDL.LU R52, [R1+0x4f8] ;  /* 0x0004f80001347983 */ /* 0x000ee20000300800 */
[----:B------:R-:W-:-:S03]  /*43850*/  PRMT R23, R138, 0x5410, R136 ;  /* 0x000054108a177816 */ /* 0x000fc60000000088 */
[----:B------:R-:W3:Y:S04]  /*43860*/  LDL.LU R136, [R1+0x4dc] ;  /* 0x0004dc0001887983 */ /* 0x000ee80000300800 */
[----:B------:R-:W3:Y:S04]  /*43870*/  LDL.LU R138, [R1+0x4f0] ;  /* 0x0004f000018a7983 */ /* 0x000ee80000300800 */
[----:B------:R-:W1:Y:S01]  /*43880*/  LDS.128 R160, [R251] ;  /* 0x00000000fba07984 */ /* 0x000e620000000c00 */
[----:B------:R-:W-:Y:S02]  /*43890*/  PRMT R21, R42, 0x5410, R45 ;  /* 0x000054102a157816 */ /* 0x000fe4000000002d */
[----:B------:R-:W-:Y:S01]  /*438a0*/  PRMT R22, R43, 0x5410, R44 ;  /* 0x000054102b167816 */ /* 0x000fe2000000002c */
[----:B------:R-:W-:Y:S06]  /*438b0*/  BAR.SYNC.DEFER_BLOCKING 0x0 ;  /* 0x0000000000007b1d */ /* 0x000fec0000010000 */
[----:B------:R-:W3:Y:S04]  /*438c0*/  LDL.LU R70, [R1+0x8b0] ;  /* 0x0008b00001467983 */ /* 0x000ee80000300800 */
[----:B------:R-:W3:Y:S04]  /*438d0*/  LDL.LU R67, [R1+0x8c4] ;  /* 0x0008c40001437983 */ /* 0x000ee80000300800 */
[----:B------:R-:W3:Y:S04]  /*438e0*/  LDL.LU R65, [R1+0x8a8] ;  /* 0x0008a80001417983 */ /* 0x000ee80000300800 */
[----:B------:R0:W-:Y:S01]  /*438f0*/  STSM.16.M88.4 [R46], R20 ;  /* 0x000000142e007844 */ /* 0x0001e20000000200 */
[----:B------:R-:W-:Y:S06]  /*43900*/  BAR.SYNC.DEFER_BLOCKING 0x0 ;  /* 0x0000000000007b1d */ /* 0x000fec0000010000 */
[----:B------:R-:W1:Y:S01]  /*43910*/  LDS.128 R156, [R251] ;  /* 0x00000000fb9c7984 */ /* 0x000e620000000c00 */
[----:B0-----:R-:W-:-:S02]  /*43920*/  PRMT R20, R59, 0x5410, R62 ;  /* 0x000054103b147816 */ /* 0x001fc4000000003e */
[----:B--2---:R-:W-:Y:S02]  /*43930*/  PRMT R21, R47, 0x5410, R54 ;  /* 0x000054102f157816 */ /* 0x004fe40000000036 */
[----:B------:R-:W2:Y:S04]  /*43940*/  LDL.LU R54, [R1+0x8bc] ;  /* 0x0008bc0001367983 */ /* 0x000ea80000300800 */
[----:B------:R-:W2:Y:S04]  /*43950*/  LDL.LU R64, [R1+0x4f4] ;  /* 0x0004f40001407983 */ /* 0x000ea80000300800 */
[----:B------:R-:W2:Y:S04]  /*43960*/  LDL.LU R66, [R1+0x508] ;  /* 0x0005080001427983 */ /* 0x000ea80000300800 */
[----:B------:R-:W2:Y:S01]  /*43970*/  LDL.LU R63, [R1+0x4ec] ;  /* 0x0004ec00013f7983 */ /* 0x000ea20000300800 */
[----:B----4-:R-:W-:-:S03]  /*43980*/  PRMT R23, R143, 0x5410, R50 ;  /* 0x000054108f177816 */ /* 0x010fc60000000032 */
[----:B------:R-:W4:Y:S01]  /*43990*/  LDL.LU R143, [R1+0x500] ;  /* 0x00050000018f7983 */ /* 0x000f220000300800 */
[----:B------:R-:W-:Y:S01]  /*439a0*/  PRMT R22, R48, 0x5410, R49 ;  /* 0x0000541030167816 */ /* 0x000fe20000000031 */
[----:B------:R-:W-:Y:S06]  /*439b0*/  BAR.SYNC.DEFER_BLOCKING 0x0 ;  /* 0x0000000000007b1d */ /* 0x000fec0000010000 */
[----:B------:R-:W4:Y:S04]  /*439c0*/  LDL.LU R61, [R1+0x8c0] ;  /* 0x0008c000013d7983 */ /* 0x000f280000300800 */
[----:B------:R-:W4:Y:S04]  /*439d0*/  LDL.LU R60, [R1+0x8d4] ;  /* 0x0008d400013c7983 */ /* 0x000f280000300800 */
[----:B------:R-:W4:Y:S04]  /*439e0*/  LDL.LU R62, [R1+0x8b8] ;  /* 0x0008b800013e7983 */ /* 0x000f280000300800 */
[----:B------:R-:W4:Y:S04]  /*439f0*/  LDL.LU R59, [R1+0x8cc] ;  /* 0x0008cc00013b7983 */ /* 0x000f280000300800 */
[----:B------:R0:W-:Y:S01]  /*43a00*/  STSM.16.M88.4 [R46], R20 ;  /* 0x000000142e007844 */ /* 0x0001e20000000200 */
[----:B------:R-:W-:Y:S01]  /*43a10*/  BAR.SYNC.DEFER_BLOCKING 0x0 ;  /* 0x0000000000007b1d */ /* 0x000fe20000010000 */
[----:B0-----:R-:W-:-:S05]  /*43a20*/  PRMT R20, R58, 0x5410, R57 ;  /* 0x000054103a147816 */ /* 0x001fca0000000039 */
[----:B------:R-:W4:Y:S04]  /*43a30*/  LDL.LU R57, [R1+0x504] ;  /* 0x0005040001397983 */ /* 0x000f280000300800 */
[----:B------:R-:W4:Y:S04]  /*43a40*/  LDL.LU R58, [R1+0x518] ;  /* 0x00051800013a7983 */ /* 0x000f280000300800 */
[----:B------:R-:W0:Y:S01]  /*43a50*/  LDS.128 R152, [R251] ;  /* 0x00000000fb987984 */ /* 0x000e220000000c00 */
[----:B---3--:R-:W-:-:S03]  /*43a60*/  PRMT R23, R138, 0x5410, R136 ;  /* 0x000054108a177816 */ /* 0x008fc60000000088 */
[----:B------:R-:W3:Y:S04]  /*43a70*/  LDL.LU R136, [R1+0x4fc] ;  /* 0x0004fc0001887983 */ /* 0x000ee80000300800 */
[----:B------:R-:W3:Y:S01]  /*43a80*/  LDL.LU R138, [R1+0x510] ;  /* 0x00051000018a7983 */ /* 0x000ee20000300800 */
[----:B------:R-:W-:Y:S02]  /*43a90*/  PRMT R21, R51, 0x5410, R55 ;  /* 0x0000541033157816 */ /* 0x000fe40000000037 */
[----:B------:R-:W-:Y:S01]  /*43aa0*/  PRMT R22, R52, 0x5410, R53 ;  /* 0x0000541034167816 */ /* 0x000fe20000000035 */
[----:B------:R-:W-:Y:S06]  /*43ab0*/  BAR.SYNC.DEFER_BLOCKING 0x0 ;  /* 0x0000000000007b1d */ /* 0x000fec0000010000 */
[----:B------:R-:W3:Y:S04]  /*43ac0*/  LDL.LU R68, [R1+0x8d0] ;  /* 0x0008d00001447983 */ /* 0x000ee80000300800 */
[----:B------:R1:W-:Y:S01]  /*43ad0*/  STSM.16.M88.4 [R46], R20 ;  /* 0x000000142e007844 */ /* 0x0003e20000000200 */
[----:B------:R-:W-:Y:S01]  /*43ae0*/  BAR.SYNC.DEFER_BLOCKING 0x0 ;  /* 0x0000000000007b1d */ /* 0x000fe20000010000 */
[----:B-1----:R-:W-:-:S05]  /*43af0*/  PRMT R20, R67, 0x5410, R70 ;  /* 0x0000541043147816 */ /* 0x002fca0000000046 */
[----:B------:R-:W3:Y:S04]  /*43b00*/  LDL.LU R70, [R1+0x8e4] ;  /* 0x0008e40001467983 */ /* 0x000ee80000300800 */
[----:B------:R-:W3:Y:S04]  /*43b10*/  LDL.LU R67, [R1+0x8c8] ;  /* 0x0008c80001437983 */ /* 0x000ee80000300800 */
[----:B------:R-:W1:Y:S01]  /*43b20*/  LDS.128 R148, [R251] ;  /* 0x00000000fb947984 */ /* 0x000e620000000c00 */
[----:B--2---:R-:W-:-:S03]  /*43b30*/  PRMT R21, R54, 0x5410, R65 ;  /* 0x0000541036157816 */ /* 0x004fc60000000041 */
[----:B------:R-:W2:Y:S01]  /*43b40*/  LDL.LU R65, [R1+0x8dc] ;  /* 0x0008dc0001417983 */ /* 0x000ea20000300800 */
[----:B------:R-:W-:-:S03]  /*43b50*/  PRMT R22, R66, 0x5410, R64 ;  /* 0x0000541042167816 */ /* 0x000fc60000000040 */
[----:B------:R-:W2:Y:S04]  /*43b60*/  LDL.LU R64, [R1+0x514] ;  /* 0x0005140001407983 */ /* 0x000ea80000300800 */
[----:B------:R-:W2:Y:S01]  /*43b70*/  LDL.LU R66, [R1+0x528] ;  /* 0x0005280001427983 */ /* 0x000ea20000300800 */
[----:B----4-:R-:W-:-:S03]  /*43b80*/  PRMT R23, R143, 0x5410, R63 ;  /* 0x000054108f177816 */ /* 0x010fc6000000003f */
[----:B------:R-:W4:Y:S04]  /*43b90*/  LDL.LU R63, [R1+0x50c] ;  /* 0x00050c00013f7983 */ /* 0x000f280000300800 */
[----:B------:R-:W4:Y:S01]  /*43ba0*/  LDL.LU R143, [R1+0x520] ;  /* 0x00052000018f7983 */ /* 0x000f220000300800 */
[----:B------:R-:W-:Y:S06]  /*43bb0*/  BAR.SYNC.DEFER_BLOCKING 0x0 ;  /* 0x0000000000007b1d */ /* 0x000fec0000010000 */
[----:B------:R0:W-:Y:S02]  /*43bc0*/  STSM.16.M88.4 [R46], R20 ;  /* 0x000000142e007844 */ /* 0x0001e40000000200 */
[----:B------:R-:W-:Y:S01]  /*43bd0*/  BAR.SYNC.DEFER_BLOCKING 0x0 ;  /* 0x0000000000007b1d */ /* 0x000fe20000010000 */
[----:B0-----:R-:W-:-:S05]  /*43be0*/  PRMT R20, R60, 0x5410, R61 ;  /* 0x000054103c147816 */ /* 0x001fca000000003d */
[----:B------:R-:W4:Y:S01]  /*43bf0*/  LDL.LU R61, [R1+0x8e0] ;  /* 0x0008e000013d7983 */ /* 0x000f220000300800 */
[----:B------:R-:W-:-:S03]  /*43c00*/  PRMT R21, R59, 0x5410, R62 ;  /* 0x000054103b157816 */ /* 0x000fc6000000003e */
[----:B------:R-:W4:Y:S01]  /*43c10*/  LDL.LU R60, [R1+0x8f4] ;  /* 0x0008f400013c7983 */ /* 0x000f220000300800 */
[----:B------:R-:W-:-:S03]  /*43c20*/  PRMT R22, R58, 0x5410, R57 ;  /* 0x000054103a167816 */ /* 0x000fc60000000039 */
[----:B------:R-:W4:Y:S04]  /*43c30*/  LDL.LU R62, [R1+0x8d8] ;  /* 0x0008d800013e7983 */ /* 0x000f280000300800 */
[----:B------:R-:W4:Y:S04]  /*43c40*/  LDL.LU R59, [R1+0x8ec] ;  /* 0x0008ec00013b7983 */ /* 0x000f280000300800 */
[----:B------:R-:W4:Y:S04]  /*43c50*/  LDL.LU R57, [R1+0x524] ;  /* 0x0005240001397983 */ /* 0x000f280000300800 */
[----:B------:R-:W4:Y:S01]  /*43c60*/  LDL.LU R58, [R1+0x538] ;  /* 0x00053800013a7983 */ /* 0x000f220000300800 */
[----:B---3--:R-:W-:-:S03]  /*43c70*/  PRMT R23, R138, 0x5410, R136 ;  /* 0x000054108a177816 */ /* 0x008fc60000000088 */
[----:B------:R-:W3:Y:S04]  /*43c80*/  LDL.LU R136, [R1+0x51c] ;  /* 0x00051c0001887983 */ /* 0x000ee80000300800 */
[----:B------:R-:W3:Y:S04]  /*43c90*/  LDL.LU R138, [R1+0x530] ;  /* 0x00053000018a7983 */ /* 0x000ee80000300800 */
[----:B------:R-:W0:Y:S01]  /*43ca0*/  LDS.128 R144, [R251] ;  /* 0x00000000fb907984 */ /* 0x000e220000000c00 */
[----:B------:R-:W-:Y:S06]  /*43cb0*/  BAR.SYNC.DEFER_BLOCKING 0x0 ;  /* 0x0000000000007b1d */ /* 0x000fec0000010000 */
[----:B------:R-:W3:Y:S04]  /*43cc0*/  LDL.LU R74, [R1+0x8f0] ;  /* 0x0008f000014a7983 */ /* 0x000ee80000300800 */
[----:B------:R-:W3:Y:S04]  /*43cd0*/  LDL.LU R71, [R1+0x904] ;  /* 0x0009040001477983 */ /* 0x000ee80000300800 */
[----:B------:R-:W3:Y:S04]  /*43ce0*/  LDL.LU R69, [R1+0x8e8] ;  /* 0x0008e80001457983 */ /* 0x000ee80000300800 */
[----:B------:R1:W-:Y:S02]  /*43cf0*/  STSM.16.M88.4 [R46], R20 ;  /* 0x000000142e007844 */ /* 0x0003e40000000200 */
[----:B-1----:R-:W-:-:S02]  /*43d00*/  PRMT R20, R70, 0x5410, R68 ;  /* 0x0000541046147816 */ /* 0x002fc40000000044 */
[----:B------:R-:W3:Y:S04]  /*43d10*/  LDL.LU R68, [R1+0x8fc] ;  /* 0x0008fc0001447983 */ /* 0x000ee80000300800 */
[----:B------:R-:W3:Y:S01]  /*43d20*/  LDL.LU R70, [R1+0x534] ;  /* 0x0005340001467983 */ /* 0x000ee20000300800 */
[----:B--2---:R-:W-:-:S03]  /*43d30*/  PRMT R21, R65, 0x5410, R67 ;  /* 0x0000541041157816 */ /* 0x004fc60000000043 */
[----:B------:R-:W2:Y:S04]  /*43d40*/  LDL.LU R67, [R1+0x548] ;  /* 0x0005480001437983 */ /* 0x000ea80000300800 */
[----:B------:R-:W2:Y:S01]  /*43d50*/  LDL.LU R65, [R1+0x52c] ;  /* 0x00052c0001417983 */ /* 0x000ea20000300800 */
[----:B------:R-:W-:-:S03]  /*43d60*/  PRMT R22, R66, 0x5410, R64 ;  /* 0x0000541042167816 */ /* 0x000fc60000000040 */
[----:B------:R-:W2:Y:S04]  /*43d70*/  LDL.LU R64, [R1+0x540] ;  /* 0x0005400001407983 */ /* 0x000ea80000300800 */
[----:B------:R-:W2:Y:S01]  /*43d80*/  LDL.LU R66, [R1+0x900] ;  /* 0x0009000001427983 */ /* 0x000ea20000300800 */
[----:B----4-:R-:W-:Y:S01]  /*43d90*/  PRMT R23, R143, 0x5410, R63 ;  /* 0x000054108f177816 */ /* 0x010fe2000000003f */
[----:B------:R-:W-:Y:S06]  /*43da0*/  BAR.SYNC.DEFER_BLOCKING 0x0 ;  /* 0x0000000000007b1d */ /* 0x000fec0000010000 */
[----:B------:R-:W4:Y:S04]  /*43db0*/  LDL.LU R63, [R1+0x914] ;  /* 0x00091400013f7983 */ /* 0x000f280000300800 */
[----:B------:R-:W1:Y:S01]  /*43dc0*/  LDS.128 R140, [R251] ;  /* 0x00000000fb8c7984 */ /* 0x000e620000000c00 */
[----:B------:R-:W-:Y:S06]  /*43dd0*/  BAR.SYNC.DEFER_BLOCKING 0x0 ;  /* 0x0000000000007b1d */ /* 0x000fec0000010000 */
[----:B------:R0:W-:Y:S02]  /*43de0*/  STSM.16.M88.4 [R46], R20 ;  /* 0x000000142e007844 */ /* 0x0001e40000000200 */
[----:B0-----:R-:W-:-:S02]  /*43df0*/  PRMT R20, R60, 0x5410, R61 ;  /* 0x000054103c147816 */ /* 0x001fc4000000003d */
        /* <DEDUP_REMOVED lines=8> */
[----:B---3--:R-:W-:Y:S01]  /*43e80*/  PRMT R23, R138, 0x5410, R136 ;  /* 0x000054108a177816 */ /* 0x008fe20000000088 */
[----:B------:R-:W-:Y:S06]  /*43e90*/  BAR.SYNC.DEFER_BLOCKING 0x0 ;  /* 0x0000000000007b1d */ /* 0x000fec0000010000 */
[----:B------:R-:W0:Y:S02]  /*43ea0*/  LDS.128 R136, [R251] ;  /* 0x00000000fb887984 */ /* 0x000e240000000c00 */
[----:B------:R-:W-:Y:S06]  /*43eb0*/  BAR.SYNC.DEFER_BLOCKING 0x0 ;  /* 0x0000000000007b1d */ /* 0x000fec0000010000 */
[----:B------:R3:W-:Y:S02]  /*43ec0*/  STSM.16.M88.4 [R46], R20 ;  /* 0x000000142e007844 */ /* 0x0007e40000000200 */
[----:B------:R-:W-:Y:S01]  /*43ed0*/  BAR.SYNC.DEFER_BLOCKING 0x0 ;  /* 0x0000000000007b1d */ /* 0x000fe20000010000 */
[----:B---3--:R-:W-:-:S05]  /*43ee0*/  PRMT R20, R71, 0x5410, R74 ;  /* 0x0000541047147816 */ /* 0x008fca000000004a */
[----:B------:R-:W3:Y:S01]  /*43ef0*/  LDL.LU R74, [R1+0x910] ;  /* 0x00091000014a7983 */ /* 0x000ee20000300800 */
[----:B------:R-:W-:-:S03]  /*43f00*/  PRMT R21, R68, 0x5410, R69 ;  /* 0x0000541044157816 */ /* 0x000fc60000000045 */
[----:B------:R-:W3:Y:S04]  /*43f10*/  LDL.LU R71, [R1+0x924] ;  /* 0x0009240001477983 */ /* 0x000ee80000300800 */
[----:B------:R-:W3:Y:S04]  /*43f20*/  LDL.LU R69, [R1+0x908] ;  /* 0x0009080001457983 */ /* 0x000ee80000300800 */
[----:B------:R-:W3:Y:S04]  /*43f30*/  LDL.LU R68, [R1+0x91c] ;  /* 0x00091c0001447983 */ /* 0x000ee80000300800 */
[----:B------:R-:W0:Y:S01]  /*43f40*/  LDS.128 R132, [R251] ;  /* 0x00000000fb847984 */ /* 0x000e220000000c00 */
[----:B--2---:R-:W-:-:S03]  /*43f50*/  PRMT R22, R67, 0x5410, R70 ;  /* 0x0000541043167816 */ /* 0x004fc60000000046 */
[----:B------:R-:W2:Y:S04]  /*43f60*/  LDL.LU R70, [R1+0x554] ;  /* 0x0005540001467983 */ /* 0x000ea80000300800 */
[----:B------:R-:W2:Y:S01]  /*43f70*/  LDL.LU R67, [R1+0x568] ;  /* 0x0005680001437983 */ /* 0x000ea20000300800 */
[----:B------:R-:W-:Y:S01]  /*43f80*/  PRMT R23, R64, 0x5410, R65 ;  /* 0x0000541040177816 */ /* 0x000fe20000000041 */
[----:B------:R-:W-:Y:S06]  /*43f90*/  BAR.SYNC.DEFER_BLOCKING 0x0 ;  /* 0x0000000000007b1d */ /* 0x000fec0000010000 */
[----:B------:R-:W2:Y:S04]  /*43fa0*/  LDL.LU R65, [R1+0x54c] ;  /* 0x00054c0001417983 */ /* 0x000ea80000300800 */
[----:B------:R-:W2:Y:S04]  /*43fb0*/  LDL.LU R64, [R1+0x560] ;  /* 0x0005600001407983 */ /* 0x000ea80000300800 */
[----:B------:R4:W-:Y:S01]  /*43fc0*/  STSM.16.M88.4 [R46], R20 ;  /* 0x000000142e007844 */ /* 0x0009e20000000200 */
[----:B------:R-:W-:Y:S01]  /*43fd0*/  BAR.SYNC.DEFER_BLOCKING 0x0 ;  /* 0x0000000000007b1d */ /* 0x000fe20000010000 */
[----:B----4-:R-:W-:-:S05]  /*43fe0*/  PRMT R20, R63, 0x5410, R66 ;  /* 0x000054103f147816 */ /* 0x010fca0000000042 */
[----:B------:R-:W4:Y:S04]  /*43ff0*/  LDL.LU R66, [R1+0x920] ;  /* 0x0009200001427983 */ /* 0x000f280000300800 */
[----:B------:R-:W4:Y:S04]  /*44000*/  LDL.LU R63, [R1+0x934] ;  /* 0x00093400013f7983 */ /* 0x000f280000300800 */
[----:B------:R-:W0:Y:S01]  /*44010*/  LDS.128 R128, [R251] ;  /* 0x00000000fb807984 */ /* 0x000e220000000c00 */
[----:B------:R-:W-:-:S03]  /*44020*/  PRMT R21, R60, 0x5410, R61 ;  /* 0x000054103c157816 */ /* 0x000fc6000000003d */
[----:B------:R-:W4:Y:S04]  /*44030*/  LDL.LU R61, [R1+0x918] ;  /* 0x00091800013d7983 */ /* 0x000f280000300800 */
[----:B------:R-:W4:Y:S01]  /*44040*/  LDL.LU R60, [R1+0x92c] ;  /* 0x00092c00013c7983 */ /* 0x000f220000300800 */
[----:B------:R-:W-:-:S03]  /*44050*/  PRMT R22, R59, 0x5410, R62 ;  /* 0x000054103b167816 */ /* 0x000fc6000000003e */
[----:B------:R-:W4:Y:S04]  /*44060*/  LDL.LU R62, [R1+0x564] ;  /* 0x00056400013e7983 */ /* 0x000f280000300800 */
[----:B------:R-:W4:Y:S01]  /*44070*/  LDL.LU R59, [R1+0x578] ;  /* 0x00057800013b7983 */ /* 0x000f220000300800 */
[----:B------:R-:W-:-:S03]  /*44080*/  PRMT R23, R58, 0x5410, R57 ;  /* 0x000054103a177816 */ /* 0x000fc60000000039 */
[----:B------:R-:W4:Y:S04]  /*44090*/  LDL.LU R57, [R1+0x55c] ;  /* 0x00055c0001397983 */ /* 0x000f280000300800 */
[----:B------:R-:W4:Y:S01]  /*440a0*/  LDL.LU R58, [R1+0x570] ;  /* 0x00057000013a7983 */ /* 0x000f220000300800 */
[----:B------:R-:W-:Y:S06]  /*440b0*/  BAR.SYNC.DEFER_BLOCKING 0x0 ;  /* 0x0000000000007b1d */ /* 0x000fec0000010000 */
[----:B------:R3:W-:Y:S02]  /*440c0*/  STSM.16.M88.4 [R46], R20 ;  /* 0x000000142e007844 */ /* 0x0007e40000000200 */
[----:B------:R-:W-:Y:S06]  /*440d0*/  BAR.SYNC.DEFER_BLOCKING 0x0 ;  /* 0x0000000000007b1d */ /* 0x000fec0000010000 */
[----:B------:R-:W0:Y:S01]  /*440e0*/  LDS.128 R124, [R251] ;  /* 0x00000000fb7c7984 */ /* 0x000e220000000c00 */
[----:B---3--:R-:W-:-:S03]  /*440f0*/  PRMT R20, R71, 0x5410, R74 ;  /* 0x0000541047147816 */ /* 0x008fc6000000004a */
[----:B------:R-:W3:Y:S04]  /*44100*/  LDL.LU R74, [R1+0x930] ;  /* 0x00093000014a7983 */ /* 0x000ee80000300800 */
[----:B------:R-:W3:Y:S01]  /*44110*/  LDL.LU R71, [R1+0x944] ;  /* 0x0009440001477983 */ /* 0x000ee20000300800 */
[----:B------:R-:W-:-:S03]  /*44120*/  PRMT R21, R68, 0x5410, R69 ;  /* 0x0000541044157816 */ /* 0x000fc60000000045 */
[----:B------:R-:W3:Y:S04]  /*44130*/  LDL.LU R69, [R1+0x928] ;  /* 0x0009280001457983 */ /* 0x000ee80000300800 */
[----:B------:R-:W3:Y:S01]  /*44140*/  LDL.LU R68, [R1+0x93c] ;  /* 0x00093c0001447983 */ /* 0x000ee20000300800 */
[----:B------:R-:W-:Y:S01]  /*44150*/  VIADD R18, R11, UR5 ;  /* 0x000000050b127c36 */ /* 0x000fe20008000000 */
[----:B------:R-:W-:-:S03]  /*44160*/  ULDC UR5, c[0x0][0x248] ;  /* 0x0000920000057ab9 */ /* 0x000fc60000000800 */
[----:B------:R-:W-:Y:S01]  /*44170*/  VIADD R19, R18, UR5 ;  /* 0x0000000512137c36 */ /* 0x000fe20008000000 */
[----:B------:R-:W-:Y:S01]  /*44180*/  ULDC UR5, c[0x0][0x248] ;  /* 0x0000920000057ab9 */ /* 0x000fe20000000800 */
[----:B--2---:R-:W-:Y:S02]  /*44190*/  PRMT R22, R67, 0x5410, R70 ;  /* 0x0000541043167816 */ /* 0x004fe40000000046 */
[----:B------:R-:W2:Y:S04]  /*441a0*/  LDL.LU R70, [R1+0x574] ;  /* 0x0005740001467983 */ /* 0x000ea80000300800 */
[----:B------:R-:W2:Y:S01]  /*441b0*/  LDL.LU R67, [R1+0x588] ;  /* 0x0005880001437983 */ /* 0x000ea20000300800 */
[----:B------:R-:W-:Y:S01]  /*441c0*/  PRMT R23, R64, 0x5410, R65 ;  /* 0x0000541040177816 */ /* 0x000fe20000000041 */
[----:B------:R-:W-:Y:S06]  /*441d0*/  BAR.SYNC.DEFER_BLOCKING 0x0 ;  /* 0x0000000000007b1d */ /* 0x000fec0000010000 */
[----:B------:R-:W2:Y:S04]  /*441e0*/  LDL.LU R65, [R1+0x56c] ;  /* 0x00056c0001417983 */ /* 0x000ea80000300800 */
[----:B------:R-:W2:Y:S04]  /*441f0*/  LDL.LU R64, [R1+0x580] ;  /* 0x0005800001407983 */ /* 0x000ea80000300800 */
[----:B------:R4:W-:Y:S01]  /*44200*/  STSM.16.M88.4 [R46], R20 ;  /* 0x000000142e007844 */ /* 0x0009e20000000200 */
[----:B------:R-:W-:Y:S01]  /*44210*/  VIADD R24, R19, UR5 ;  /* 0x0000000513187c36 */ /* 0x000fe20008000000 */
[----:B------:R-:W-:Y:S01]  /*44220*/  ULDC UR5, c[0x0][0x248] ;  /* 0x0000920000057ab9 */ /* 0x000fe20000000800 */
[----:B------:R-:W-:Y:S01]  /*44230*/  BAR.SYNC.DEFER_BLOCKING 0x0 ;  /* 0x0000000000007b1d */ /* 0x000fe20000010000 */
[----:B----4-:R-:W-:-:S05]  /*44240*/  PRMT R20, R63, 0x5410, R66 ;  /* 0x000054103f147816 */ /* 0x010fca0000000042 */
[----:B------:R-:W4:Y:S04]  /*44250*/  LDL.LU R66, [R1+0x940] ;  /* 0x0009400001427983 */ /* 0x000f280000300800 */
[----:B------:R-:W4:Y:S01]  /*44260*/  LDL.LU R63, [R1+0x9bc] ;  /* 0x0009bc00013f7983 */ /* 0x000f220000300800 */
[----:B------:R-:W-:Y:S02]  /*44270*/  PRMT R21, R60, 0x5410, R61 ;  /* 0x000054103c157816 */ /* 0x000fe4000000003d */
[----:B------:R-:W-:Y:S01]  /*44280*/  PRMT R22, R59, 0x5410, R62 ;  /* 0x000054103b167816 */ /* 0x000fe2000000003e */
[----:B------:R-:W4:Y:S04]  /*44290*/  LDL.LU R61, [R1+0x938] ;  /* 0x00093800013d7983 */ /* 0x000f280000300800 */
[----:B------:R-:W4:Y:S01]  /*442a0*/  LDL.LU R60, [R1+0x9b8] ;  /* 0x0009b800013c7983 */ /* 0x000f220000300800 */
[----:B------:R-:W-:-:S03]  /*442b0*/  PRMT R23, R58, 0x5410, R57 ;  /* 0x000054103a177816 */ /* 0x000fc60000000039 */
[----:B------:R-:W4:Y:S04]  /*442c0*/  LDL.LU R62, [R1+0x584] ;  /* 0x00058400013e7983 */ /* 0x000f280000300800 */
[----:B------:R-:W4:Y:S04]  /*442d0*/  LDL.LU R59, [R1+0x7b0] ;  /* 0x0007b000013b7983 */ /* 0x000f280000300800 */
[----:B------:R-:W4:Y:S04]  /*442e0*/  LDL.LU R57, [R1+0x57c] ;  /* 0x00057c0001397983 */ /* 0x000f280000300800 */
[----:B------:R-:W4:Y:S01]  /*442f0*/  LDL.LU R58, [R1+0x5fc] ;  /* 0x0005fc00013a7983 */ /* 0x000f220000300800 */
[----:B------:R-:W-:Y:S01]  /*44300*/  VIADD R25, R24, UR5 ;  /* 0x0000000518197c36 */ /* 0x000fe20008000000 */
[----:B------:R-:W-:-:S02]  /*44310*/  ULDC UR5, c[0x0][0x248] ;  /* 0x0000920000057ab9 */ /* 0x000fc40000000800 */
[----:B------:R-:W0:Y:S01]  /*44320*/  LDS.128 R120, [R251] ;  /* 0x00000000fb787984 */ /* 0x000e220000000c00 */
[----:B------:R-:W-:Y:S01]  /*44330*/  VIADD R26, R25, UR5 ;  /* 0x00000005191a7c36 */ /* 0x000fe20008000000 */
[----:B------:R-:W-:Y:S01]  /*44340*/  ULDC UR5, c[0x0][0x248] ;  /* 0x0000920000057ab9 */ /* 0x000fe20000000800 */
[----:B------:R-:W-:Y:S02]  /*44350*/  BAR.SYNC.DEFER_BLOCKING 0x0 ;  /* 0x0000000000007b1d */ /* 0x000fe40000010000 */
[----:B------:R-:W-:-:S04]  /*44360*/  VIADD R27, R26, UR5 ;  /* 0x000000051a1b7c36 */ /* 0x000fc80008000000 */
[----:B------:R-:W-:Y:S01]  /*44370*/  VIADD R28, R27, UR4 ;  /* 0x000000041b1c7c36 */ /* 0x000fe20008000000 */
[----:B------:R-:W-:Y:S01]  /*44380*/  ULDC UR5, c[0x0][0x248] ;  /* 0x0000920000057ab9 */ /* 0x000fe20000000800 */
[----:B------:R-:W-:Y:S02]  /*44390*/  ULDC UR4, c[0x0][0x248] ;  /* 0x0000920000047ab9 */ /* 0x000fe40000000800 */
[----:B------:R-:W-:Y:S01]  /*443a0*/  VIADD R29, R28, UR5 ;  /* 0x000000051c1d7c36 */ /* 0x000fe20008000000 */
[----:B------:R-:W-:-:S03]  /*443b0*/  ULDC UR5, c[0x0][0x248] ;  /* 0x0000920000057ab9 */ /* 0x000fc60000000800 */
        /* <DEDUP_REMOVED lines=63> */
[----:B------:R3:W-:Y:S01]  /*447b0*/  STSM.16.M88.4 [R46], R20 ;  /* 0x000000142e007844 */ /* 0x0007e20000000200 */
[----:B------:R-:W-:Y:S02]  /*447c0*/  ULDC UR5, c[0x0][0x248] ;  /* 0x0000920000057ab9 */ /* 0x000fe40000000800 */
[----:B------:R-:W-:Y:S01]  /*447d0*/  VIADD R186, R184, UR4 ;  /* 0x00000004b8ba7c36 */ /* 0x000fe20008000000 */
[----:B------:R-:W-:Y:S01]  /*447e0*/  ULDC UR4, c[0x0][0x248] ;  /* 0x0000920000047ab9 */ /* 0x000fe20000000800 */
[----:B------:R-:W-:Y:S02]  /*447f0*/  BAR.SYNC.DEFER_BLOCKING 0x0 ;  /* 0x0000000000007b1d */ /* 0x000fe40000010000 */
[----:B------:R-:W-:-:S04]  /*44800*/  VIADD R188, R186, UR4 ;  /* 0x00000004babc7c36 */ /* 0x000fc80008000000 */
        /* <DEDUP_REMOVED lines=10> */
[----:B------:R-:W-:Y:S01]  /*448b0*/  ULDC UR4, c[0x0][0x248] ;  /* 0x0000920000047ab9 */ /* 0x000fe20000000800 */
[----:B------:R-:W0:Y:S02]  /*448c0*/  LDS.128 R116, [R251] ;  /* 0x00000000fb747984 */ /* 0x000e240000000c00 */
        /* <DEDUP_REMOVED lines=9> */
[----:B---3--:R-:W-:Y:S01]  /*44960*/  PRMT R20, R71, 0x5410, R74 ;  /* 0x0000541047147816 */ /* 0x008fe2000000004a */
[----:B------:R-:W-:Y:S02]  /*44970*/  ULDC UR5, c[0x0][0x248] ;  /* 0x0000920000057ab9 */ /* 0x000fe40000000800 */
[----:B------:R-:W-:Y:S01]  /*44980*/  VIADD R207, R205, UR4 ;  /* 0x00000004cdcf7c36 */ /* 0x000fe20008000000 */
[----:B------:R-:W-:Y:S01]  /*44990*/  ULDC UR4, c[0x0][0x248] ;  /* 0x0000920000047ab9 */ /* 0x000fe20000000800 */
[----:B------:R-:W-:Y:S02]  /*449a0*/  PRMT R21, R68, 0x5410, R69 ;  /* 0x0000541044157816 */ /* 0x000fe40000000045 */
[----:B------:R-:W-:Y:S01]  /*449b0*/  VIADD R209, R207, UR4 ;  /* 0x00000004cfd17c36 */ /* 0x000fe20008000000 */
[----:B------:R-:W-:Y:S01]  /*449c0*/  ULDC UR4, c[0x0][0x248] ;  /* 0x0000920000047ab9 */ /* 0x000fe20000000800 */
[----:B--2---:R-:W-:-:S02]  /*449d0*/  PRMT R22, R67, 0x5410, R70 ;  /* 0x0000541043167816 */ /* 0x004fc40000000046 */
[----:B------:R-:W-:Y:S01]  /*449e0*/  VIADD R211, R209, UR4 ;  /* 0x00000004d1d37c36 */ /* 0x000fe20008000000 */
[----:B------:R-:W-:Y:S01]  /*449f0*/  ULDC UR4, c[0x0][0x248] ;  /* 0x0000920000047ab9 */ /* 0x000fe20000000800 */
[----:B------:R-:W-:Y:S01]  /*44a00*/  PRMT R23, R64, 0x5410, R65 ;  /* 0x0000541040177816 */ /* 0x000fe20000000041 */
[----:B------:R-:W-:Y:S01]  /*44a10*/  BAR.SYNC.DEFER_BLOCKING 0x0 ;  /* 0x0000000000007b1d */ /* 0x000fe20000010000 */
[----:B------:R-:W-:-:S04]  /*44a20*/  VIADD R213, R211, UR5 ;  /* 0x00000005d3d57c36 */ /* 0x000fc80008000000 */
[----:B------:R-:W-:Y:S01]  /*44a30*/  VIADD R215, R213, UR4 ;  /* 0x00000004d5d77c36 */ /* 0x000fe20008000000 */
[----:B------:R-:W-:Y:S01]  /*44a40*/  ULDC UR4, c[0x0][0x248] ;  /* 0x0000920000047ab9 */ /* 0x000fe20000000800 */
[----:B------:R-:W-:Y:S02]  /*44a50*/  ULDC UR5, c[0x0][0x248] ;  /* 0x0000920000057ab9 */ /* 0x000fe40000000800 */
[----:B------:R-:W-:Y:S01]  /*44a60*/  VIADD R217, R215, UR4 ;  /* 0x00000004d7d97c36 */ /* 0x000fe20008000000 */
[----:B------:R-:W-:Y:S01]  /*44a70*/  ULDC UR4, c[0x0][0x248] ;  /* 0x0000920000047ab9 */ /* 0x000fe20000000800 */
[----:B------:R4:W-:Y:S01]  /*44a80*/  STSM.16.M88.4 [R46], R20 ;  /* 0x000000142e007844 */ /* 0x0009e20000000200 */
[----:B------:R-:W-:Y:S01]  /*44a90*/  BAR.SYNC.DEFER_BLOCKING 0x0 ;  /* 0x0000000000007b1d */ /* 0x000fe20000010000 */
        /* <DEDUP_REMOVED lines=9> */
[----:B------:R-:W-:Y:S01]  /*44b30*/  ULDC UR4, c[0x0][0x248] ;  /* 0x0000920000047ab9 */ /* 0x000fe20000000800 */
[----:B------:R-:W2:Y:S02]  /*44b40*/  LDS.128 R112, [R251] ;  /* 0x00000000fb707984 */ /* 0x000ea40000000c00 */
        /* <DEDUP_REMOVED lines=8> */
[----:B------:R-:W-:-:S04]  /*44bd0*/  VIADD R237, R235, UR5 ;  /* 0x00000005ebed7c36 */ /* 0x000fc80008000000 */
[----:B------:R-:W-:Y:S01]  /*44be0*/  VIADD R239, R237, UR4 ;  /* 0x00000004edef7c36 */ /* 0x000fe20008000000 */
[----:B------:R-:W-:-:S03]  /*44bf0*/  ULDC UR4, c[0x0][0x248] ;  /* 0x0000920000047ab9 */ /* 0x000fc60000000800 */
[----:B------:R-:W-:Y:S01]  /*44c00*/  VIADD R241, R239, UR4 ;  /* 0x00000004eff17c36 */ /* 0x000fe20008000000 */
[----:B------:R-:W-:Y:S01]  /*44c10*/  ULDC UR4, c[0x0][0x248] ;  /* 0x0000920000047ab9 */ /* 0x000fe20000000800 */
[----:B----4-:R-:W-:Y:S02]  /*44c20*/  PRMT R20, R63, 0x5410, R66 ;  /* 0x000054103f147816 */ /* 0x010fe40000000042 */
[----:B------:R-:W-:Y:S01]  /*44c30*/  PRMT R21, R60, 0x5410, R61 ;  /* 0x000054103c157816 */ /* 0x000fe2000000003d */
[----:B------:R-:W-:Y:S01]  /*44c40*/  VIADD R252, R241, UR4 ;  /* 0x00000004f1fc7c36 */ /* 0x000fe20008000000 */
[----:B------:R-:W-:Y:S02]  /*44c50*/  PRMT R22, R59, 0x5410, R62 ;  /* 0x000054103b167816 */ /* 0x000fe4000000003e */
[----:B------:R-:W-:Y:S01]  /*44c60*/  PRMT R23, R58, 0x5410, R57 ;  /* 0x000054103a177816 */ /* 0x000fe20000000039 */
[----:B------:R-:W3:Y:S04]  /*44c70*/  LDL.LU R61, [R1+0x9b4] ;  /* 0x0009b400013d7983 */ /* 0x000ee80000300800 */
        /* <DEDUP_REMOVED lines=15> */
[----:B------:R-:W-:-:S03]  /*44d70*/  LOP3.LUT R3, R3, 0xbfffffff, RZ, 0xc0, !PT ;  /* 0xbfffffff03037812 */ /* 0x000fc600078ec0ff */
[----:B------:R-:W-:Y:S01]  /*44d80*/  STL.64 [R1+0x1278], R174 ;  /* 0x001278ae01007387 */ /* 0x000fe20000100a00 */
[----:B------:R-:W-:Y:S01]  /*44d90*/  @P3 LOP3.LUT R3, R3, 0x40000000, RZ, 0xfc, !PT ;  /* 0x4000000003033812 */ /* 0x000fe200078efcff */
[----:B------:R-:W-:Y:S03]  /*44da0*/  BAR.SYNC.DEFER_BLOCKING 0x0 ;  /* 0x0000000000007b1d */ /* 0x000fe60000010000 */
[----:B------:R-:W-:Y:S02]  /*44db0*/  LOP3.LUT R3, R3, 0xdfffffff, RZ, 0xc0, !PT ;  /* 0xdfffffff03037812 */ /* 0x000fe400078ec0ff */
[C---:B------:R-:W-:Y:S02]  /*44dc0*/  LOP3.LUT P3, RZ, R4.reuse, 0x8, RZ, 0xc0, !PT ;  /* 0x0000000804ff7812 */ /* 0x040fe4000786c0ff */
[----:B------:R-:W-:Y:S02]  /*44dd0*/  @P2 LOP3.LUT R3, R3, 0x20000000, RZ, 0xfc, !PT ;  /* 0x2000000003032812 */ /* 0x000fe400078efcff */
[----:B------:R-:W-:Y:S01]  /*44de0*/  LOP3.LUT P2, RZ, R4, 0x4, RZ, 0xc0, !PT ;  /* 0x0000000404ff7812 */ /* 0x000fe2000784c0ff */
[----:B------:R-:W-:Y:S01]  /*44df0*/  STL.64 [R1+0x1258], R168 ;  /* 0x001258a801007387 */ /* 0x000fe20000100a00 */
[----:B------:R-:W-:-:S03]  /*44e00*/  LOP3.LUT R3, R3, 0xefffffff, RZ, 0xc0, !PT ;  /* 0xefffffff03037812 */ /* 0x000fc600078ec0ff */
[----:B------:R-:W-:Y:S01]  /*44e10*/  STL.64 [R1+0x1250], R170 ;  /* 0x001250aa01007387 */ /* 0x000fe20000100a00 */
        /* <DEDUP_REMOVED lines=10> */
[----:B------:R-:W-:-:S03]  /*44ec0*/  @P6 LOP3.LUT R3, R3, 0x4000000, RZ, 0xfc, !PT ;  /* 0x0400000003036812 */ /* 0x000fc600078efcff */
[----:B------:R-:W-:Y:S01]  /*44ed0*/  STL.64 [R1+0x11f0], R156 ;  /* 0x0011f09c01007387 */ /* 0x000fe20000100a00 */
[----:B------:R-:W-:-:S03]  /*44ee0*/  LOP3.LUT R3, R3, 0xfdffffff, RZ, 0xc0, !PT ;  /* 0xfdffffff03037812 */ /* 0x000fc600078ec0ff */
[----:B------:R-:W-:Y:S01]  /*44ef0*/  STL.64 [R1+0x11e8], R158 ;  /* 0x0011e89e01007387 */ /* 0x000fe20000100a00 */
[----:B------:R-:W-:-:S03]  /*44f00*/  @P5 LOP3.LUT R3, R3, 0x2000000, RZ, 0xfc, !PT ;  /* 0x0200000003035812 */ /* 0x000fc600078efcff */
[----:B------:R-:W-:Y:S04]  /*44f10*/  STL.64 [R1+0x11e0], R8 ;  /* 0x0011e00801007387 */ /* 0x000fe80000100a00 */
[----:B------:R-:W-:Y:S04]  /*44f20*/  STL.64 [R1+0x11d8], R152 ;  /* 0x0011d89801007387 */ /* 0x000fe80000100a00 */
[----:B------:R-:W-:Y:S04]  /*44f30*/  STL.64 [R1+0x11d0], R154 ;  /* 0x0011d09a01007387 */ /* 0x000fe80000100a00 */
[----:B------:R-:W-:Y:S04]  /*44f40*/  STL.64 [R1+0x11c8], R148 ;  /* 0x0011c89401007387 */ /* 0x000fe80000100a00 */
[----:B------:R-:W-:Y:S04]  /*44f50*/  STL.64 [R1+0x11c0], R150 ;  /* 0x0011c09601007387 */ /* 0x000fe80000100a00 */
[----:B------:R-:W-:Y:S04]  /*44f60*/  STL.64 [R1+0x11b8], R144 ;  /* 0x0011b89001007387 */ /* 0x000fe80000100a00 */
[----:B------:R-:W-:Y:S04]  /*44f70*/  STL.64 [R1+0x11b0], R146 ;  /* 0x0011b09201007387 */ /* 0x000fe80000100a00 */
[----:B-1----:R-:W-:Y:S04]  /*44f80*/  STL.64 [R1+0x11a8], R140 ;  /* 0x0011a88c01007387 */ /* 0x002fe80000100a00 */
[----:B------:R-:W-:Y:S04]  /*44f90*/  STL.64 [R1+0x11a0], R142 ;  /* 0x0011a08e01007387 */ /* 0x000fe80000100a00 */
[----:B0-----:R-:W-:Y:S04]  /*44fa0*/  STL.64 [R1+0x1198], R136 ;  /* 0x0011988801007387 */ /* 0x001fe80000100a00 */
        /* <DEDUP_REMOVED lines=12> */
[----:B--2---:R-:W-:Y:S04]  /*45070*/  STL.64 [R1+0x1130], R112 ;  /* 0x0011307001007387 */ /* 0x004fe80000100a00 */
[----:B------:R-:W-:Y:S04]  /*45080*/  STL.64 [R1+0x1128], R114 ;  /* 0x0011287201007387 */ /* 0x000fe80000100a00 */
[----:B------:R-:W-:Y:S04]  /*45090*/  STL.64 [R1+0x1110], R244 ;  /* 0x001110f401007387 */ /* 0x000fe80000100a00 */
[----:B------:R-:W-:Y:S04]  /*450a0*/  STL.64 [R1+0x10d0], R246 ;  /* 0x0010d0f601007387 */ /* 0x000fe80000100a00 */
[----:B------:R-:W-:Y:S04]  /*450b0*/  STL.64 [R1+0x1080], R248 ;  /* 0x001080f801007387 */ /* 0x000fe80000100a00 */
[----:B------:R3:W-:Y:S04]  /*450c0*/  STSM.16.M88.4 [R46], R20 ;  /* 0x000000142e007844 */ /* 0x0007e80000000200 */
[----:B------:R-:W2:Y:S04]  /*450d0*/  LDL.LU R70, [R1+0x9ac] ;  /* 0x0009ac0001467983 */ /* 0x000ea80000300800 */
[----:B------:R-:W2:Y:S01]  /*450e0*/  LDL.LU R64, [R1+0xa24] ;  /* 0x000a240001407983 */ /* 0x000ea20000300800 */
[----:B------:R-:W-:Y:S06]  /*450f0*/  BAR.SYNC.DEFER_BLOCKING 0x0 ;  /* 0x0000000000007b1d */ /* 0x000fec0000010000 */
[----:B------:R-:W0:Y:S01]  /*45100*/  LDS.128 R108, [R251] ;  /* 0x00000000fb6c7984 */ /* 0x000e220000000c00 */
[----:B---3--:R-:W-:-:S03]  /*45110*/  PRMT R20, R60, 0x5410, R61 ;  /* 0x000054103c147816 */ /* 0x008fc6000000003d */
[----:B------:R-:W3:Y:S04]  /*45120*/  LDL.LU R61, [R1+0x974] ;  /* 0x00097400013d7983 */ /* 0x000ee80000300800 */
[----:B------:R-:W3:Y:S01]  /*45130*/  LDL.LU R60, [R1+0x9ec] ;  /* 0x0009ec00013c7983 */ /* 0x000ee20000300800 */
[----:B----4-:R-:W-:-:S03]  /*45140*/  PRMT R21, R59, 0x5410, R62 ;  /* 0x000054103b157816 */ /* 0x010fc6000000003e */
[----:B------:R-:W4:Y:S04]  /*45150*/  LDL.LU R62, [R1+0x5f0] ;  /* 0x0005f000013e7983 */ /* 0x000f280000300800 */
[----:B------:R-:W4:Y:S01]  /*45160*/  LDL.LU R59, [R1+0x81c] ;  /* 0x00081c00013b7983 */ /* 0x000f220000300800 */
[----:B------:R-:W-:-:S03]  /*45170*/  PRMT R23, R58, 0x5410, R57 ;  /* 0x000054103a177816 */ /* 0x000fc60000000039 */
[----:B------:R-:W2:Y:S04]  /*45180*/  LDL.LU R57, [R1+0x5b8] ;  /* 0x0005b80001397983 */ /* 0x000ea80000300800 */
[----:B------:R-:W2:Y:S01]  /*45190*/  LDL.LU R58, [R1+0x7e4] ;  /* 0x0007e400013a7983 */ /* 0x000ea20000300800 */
[----:B------:R-:W-:Y:S01]  /*451a0*/  PRMT R22, R72, 0x5410, R73 ;  /* 0x0000541048167816 */ /* 0x000fe20000000049 */
[----:B------:R-:W-:Y:S06]  /*451b0*/  BAR.SYNC.DEFER_BLOCKING 0x0 ;  /* 0x0000000000007b1d */ /* 0x000fec0000010000 */
[----:B0-----:R-:W-:Y:S04]  /*451c0*/  STL.64 [R1+0x1120], R108 ;  /* 0x0011206c01007387 */ /* 0x001fe80000100a00 */
[----:B------:R-:W-:Y:S04]  /*451d0*/  STL.64 [R1+0x1118], R110 ;  /* 0x0011186e01007387 */ /* 0x000fe80000100a00 */
[----:B------:R0:W-:Y:S01]  /*451e0*/  STSM.16.M88.4 [R46], R20 ;  /* 0x000000142e007844 */ /* 0x0001e20000000200 */
[----:B------:R-:W-:Y:S01]  /*451f0*/  BAR.SYNC.DEFER_BLOCKING 0x0 ;  /* 0x0000000000007b1d */ /* 0x000fe20000010000 */
[----:B0-----:R-:W-:-:S05]  /*45200*/  PRMT R23, R63, 0x5410, R66 ;  /* 0x000054103f177816 */ /* 0x001fca0000000042 */
[----:B------:R-:W2:Y:S04]  /*45210*/  LDL.LU R66, [R1+0x9a8] ;  /* 0x0009a80001427983 */ /* 0x000ea80000300800 */
[----:B------:R-:W2:Y:S01]  /*45220*/  LDL.LU R63, [R1+0xa20] ;  /* 0x000a2000013f7983 */ /* 0x000ea20000300800 */
[----:B------:R-:W-:-:S03]  /*45230*/  PRMT R20, R71, 0x5410, R74 ;  /* 0x0000541047147816 */ /* 0x000fc6000000004a */
[----:B------:R-:W2:Y:S04]  /*45240*/  LDL.LU R77, [R1+0x970] ;  /* 0x00097000014d7983 */ /* 0x000ea80000300800 */
[----:B------:R-:W0:Y:S01]  /*45250*/  LDS.128 R104, [R251] ;  /* 0x00000000fb687984 */ /* 0x000e220000000c00 */
[----:B------:R-:W-:-:S03]  /*45260*/  PRMT R21, R68, 0x5410, R69 ;  /* 0x0000541044157816 */ /* 0x000fc60000000045 */
[----:B------:R-:W2:Y:S01]  /*45270*/  LDL.LU R76, [R1+0x9e8] ;  /* 0x0009e800014c7983 */ /* 0x000ea20000300800 */
[----:B------:R-:W-:Y:S01]  /*45280*/  PRMT R22, R65, 0x5410, R67 ;  /* 0x0000541041167816 */ /* 0x000fe20000000043 */
[----:B------:R-:W-:Y:S06]  /*45290*/  BAR.SYNC.DEFER_BLOCKING 0x0 ;  /* 0x0000000000007b1d */ /* 0x000fec0000010000 */
[----:B------:R-:W2:Y:S04]  /*452a0*/  LDL.LU R79, [R1+0x5ec] ;  /* 0x0005ec00014f7983 */ /* 0x000ea80000300800 */
[----:B------:R-:W2:Y:S04]  /*452b0*/  LDL.LU R75, [R1+0x818] ;  /* 0x00081800014b7983 */ /* 0x000ea80000300800 */
[----:B------:R-:W2:Y:S04]  /*452c0*/  LDL.LU R67, [R1+0x5b4] ;  /* 0x0005b40001437983 */ /* 0x000ea80000300800 */
[----:B------:R-:W2:Y:S04]  /*452d0*/  LDL.LU R65, [R1+0x7e0] ;  /* 0x0007e00001417983 */ /* 0x000ea80000300800 */
[----:B------:R3:W-:Y:S01]  /*452e0*/  STSM.16.M88.4 [R46], R20 ;  /* 0x000000142e007844 */ /* 0x0007e20000000200 */
[----:B------:R-:W-:Y:S06]  /*452f0*/  BAR.SYNC.DEFER_BLOCKING 0x0 ;  /* 0x0000000000007b1d */ /* 0x000fec0000010000 */
[----:B0-----:R-:W-:Y:S04]  /*45300*/  STL.64 [R1+0x1108], R104 ;  /* 0x0011086801007387 */ /* 0x001fe80000100a00 */
[----:B------:R-:W-:Y:S04]  /*45310*/  STL.64 [R1+0x1100], R106 ;  /* 0x0011006a01007387 */ /* 0x000fe80000100a00 */
[----:B------:R-:W0:Y:S01]  /*45320*/  LDS.128 R100, [R251] ;  /* 0x00000000fb647984 */ /* 0x000e220000000c00 */
[----:B---3--:R-:W-:-:S03]  /*45330*/  PRMT R21, R60, 0x5410, R61 ;  /* 0x000054103c157816 */ /* 0x008fc6000000003d */
[----:B------:R-:W3:Y:S04]  /*45340*/  LDL.LU R61, [R1+0x9a4] ;  /* 0x0009a400013d7983 */ /* 0x000ee80000300800 */
[----:B------:R-:W3:Y:S01]  /*45350*/  LDL.LU R60, [R1+0xa1c] ;  /* 0x000a1c00013c7983 */ /* 0x000ee20000300800 */
[----:B----4-:R-:W-:-:S03]  /*45360*/  PRMT R22, R59, 0x5410, R62 ;  /* 0x000054103b167816 */ /* 0x010fc6000000003e */
[----:B------:R-:W4:Y:S04]  /*45370*/  LDL.LU R62, [R1+0x96c] ;  /* 0x00096c00013e7983 */ /* 0x000f280000300800 */
[----:B------:R-:W4:Y:S04]  /*45380*/  LDL.LU R59, [R1+0x9e4] ;  /* 0x0009e400013b7983 */ /* 0x000f280000300800 */
[----:B------:R-:W4:Y:S04]  /*45390*/  LDL.LU R73, [R1+0x5e8] ;  /* 0x0005e80001497983 */ /* 0x000f280000300800 */
[----:B------:R-:W4:Y:S01]  /*453a0*/  LDL.LU R72, [R1+0x814] ;  /* 0x0008140001487983 */ /* 0x000f220000300800 */
[----:B--2---:R-:W-:-:S03]  /*453b0*/  PRMT R23, R58, 0x5410, R57 ;  /* 0x000054103a177816 */ /* 0x004fc60000000039 */
[----:B------:R-:W2:Y:S04]  /*453c0*/  LDL.LU R57, [R1+0x5b0] ;  /* 0x0005b00001397983 */ /* 0x000ea80000300800 */
[----:B------:R-:W2:Y:S01]  /*453d0*/  LDL.LU R58, [R1+0x7dc] ;  /* 0x0007dc00013a7983 */ /* 0x000ea20000300800 */
[----:B------:R-:W-:Y:S01]  /*453e0*/  PRMT R20, R64, 0x5410, R70 ;  /* 0x0000541040147816 */ /* 0x000fe20000000046 */
[----:B------:R-:W-:Y:S06]  /*453f0*/  BAR.SYNC.DEFER_BLOCKING 0x0 ;  /* 0x0000000000007b1d */ /* 0x000fec0000010000 */
[----:B0-----:R-:W-:Y:S04]  /*45400*/  STL.64 [R1+0x10f8], R100 ;  /* 0x0010f86401007387 */ /* 0x001fe80000100a00 */
[----:B------:R-:W-:Y:S04]  /*45410*/  STL.64 [R1+0x10f0], R102 ;  /* 0x0010f06601007387 */ /* 0x000fe80000100a00 */
[----:B------:R-:W2:Y:S04]  /*45420*/  LDL.LU R74, [R1+0x9a0] ;  /* 0x0009a000014a7983 */ /* 0x000ea80000300800 */
[----:B------:R-:W2:Y:S04]  /*45430*/  LDL.LU R71, [R1+0xa18] ;  /* 0x000a180001477983 */ /* 0x000ea80000300800 */
[----:B------:R-:W2:Y:S04]  /*45440*/  LDL.LU R69, [R1+0x968] ;  /* 0x0009680001457983 */ /* 0x000ea80000300800 */
[----:B------:R-:W2:Y:S04]  /*45450*/  LDL.LU R68, [R1+0x9e0] ;  /* 0x0009e00001447983 */ /* 0x000ea80000300800 */
[----:B------:R0:W-:Y:S04]  /*45460*/  STSM.16.M88.4 [R46], R20 ;  /* 0x000000142e007844 */ /* 0x0001e80000000200 */
[----:B------:R-:W2:Y:S04]  /*45470*/  LDL.LU R70, [R1+0x5e4] ;  /* 0x0005e40001467983 */ /* 0x000ea80000300800 */
[----:B------:R-:W2:Y:S01]  /*45480*/  LDL.LU R64, [R1+0x810] ;  /* 0x0008100001407983 */ /* 0x000ea20000300800 */
[----:B------:R-:W-:Y:S01]  /*45490*/  BAR.SYNC.DEFER_BLOCKING 0x0 ;  /* 0x0000000000007b1d */ /* 0x000fe20000010000 */
[----:B0-----:R-:W-:-:S05]  /*454a0*/  PRMT R20, R63, 0x5410, R66 ;  /* 0x000054103f147816 */ /* 0x001fca0000000042 */
[----:B------:R-:W2:Y:S04]  /*454b0*/  LDL.LU R66, [R1+0x5ac] ;  /* 0x0005ac0001427983 */ /* 0x000ea80000300800 */
[----:B------:R-:W2:Y:S04]  /*454c0*/  LDL.LU R63, [R1+0x7d8] ;  /* 0x0007d800013f7983 */ /* 0x000ea80000300800 */
[----:B------:R-:W0:Y:S01]  /*454d0*/  LDS.128 R96, [R251] ;  /* 0x00000000fb607984 */ /* 0x000e220000000c00 */
[----:B------:R-:W-:Y:S02]  /*454e0*/  PRMT R21, R76, 0x5410, R77 ;  /* 0x000054104c157816 */ /* 0x000fe4000000004d */
[----:B------:R-:W-:-:S02]  /*454f0*/  PRMT R22, R75, 0x5410, R79 ;  /* 0x000054104b167816 */ /* 0x000fc4000000004f */
[----:B------:R-:W-:Y:S01]  /*45500*/  PRMT R23, R65, 0x5410, R67 ;  /* 0x0000541041177816 */ /* 0x000fe20000000043 */
[----:B------:R-:W-:Y:S06]  /*45510*/  BAR.SYNC.DEFER_BLOCKING 0x0 ;  /* 0x0000000000007b1d */ /* 0x000fec0000010000 */
[----:B------:R3:W-:Y:S02]  /*45520*/  STSM.16.M88.4 [R46], R20 ;  /* 0x000000142e007844 */ /* 0x0007e40000000200 */
[----:B------:R-:W-:Y:S06]  /*45530*/  BAR.SYNC.DEFER_BLOCKING 0x0 ;  /* 0x0000000000007b1d */ /* 0x000fec0000010000 */
[----:B0-----:R-:W-:Y:S04]  /*45540*/  STL.64 [R1+0x10e8], R96 ;  /* 0x0010e86001007387 */ /* 0x001fe80000100a00 */
[----:B------:R-:W-:Y:S04]  /*45550*/  STL.64 [R1+0x10e0], R98 ;  /* 0x0010e06201007387 */ /* 0x000fe80000100a00 */
[----:B------:R-:W2:Y:S04]  /*45560*/  LDL.LU R67, [R1+0x99c] ;  /* 0x00099c0001437983 */ /* 0x000ea80000300800 */
[----:B------:R-:W2:Y:S04]  /*45570*/  LDL.LU R65, [R1+0xa14] ;  /* 0x000a140001417983 */ /* 0x000ea80000300800 */
[----:B------:R-:W0:Y:S01]  /*45580*/  LDS.128 R92, [R251] ;  /* 0x00000000fb5c7984 */ /* 0x000e220000000c00 */
[----:B---3--:R-:W-:-:S03]  /*45590*/  PRMT R20, R60, 0x5410, R61 ;  /* 0x000054103c147816 */ /* 0x008fc6000000003d */
[----:B------:R-:W3:Y:S04]  /*455a0*/  LDL.LU R61, [R1+0x964] ;  /* 0x00096400013d7983 */ /* 0x000ee80000300800 */
[----:B------:R-:W3:Y:S01]  /*455b0*/  LDL.LU R60, [R1+0x9dc] ;  /* 0x0009dc00013c7983 */ /* 0x000ee20000300800 */
[----:B----4-:R-:W-:-:S03]  /*455c0*/  PRMT R21, R59, 0x5410, R62 ;  /* 0x000054103b157816 */ /* 0x010fc6000000003e */
        /* <DEDUP_REMOVED lines=24> */
[----:B------:R-:W2:Y:S04]  /*45750*/  LDL.LU R63, [R1+0x7d0] ;  /* 0x0007d000013f7983 */ /* 0x000ea80000300800 */
[----:B------:R3:W-:Y:S04]  /*45760*/  STSM.16.M88.4 [R46], R20 ;  /* 0x000000142e007844 */ /* 0x0007e80000000200 */
[----:B0-----:R-:W-:Y:S04]  /*45770*/  STL.64 [R1+0x10c0], R88 ;  /* 0x0010c05801007387 */ /* 0x001fe80000100a00 */
[----:B------:R-:W-:Y:S01]  /*45780*/  STL.64 [R1+0x10b8], R90 ;  /* 0x0010b85a01007387 */ /* 0x000fe20000100a00 */
[----:B------:R-:W-:Y:S06]  /*45790*/  BAR.SYNC.DEFER_BLOCKING 0x0 ;  /* 0x0000000000007b1d */ /* 0x000fec0000010000 */
        /* <DEDUP_REMOVED lines=29> */
[----:B------:R-:W-:Y:S01]  /*45970*/  PRMT R22, R75, 0x5410, R79 ;  /* 0x000054104b167816 */ /* 0x000fe2000000004f */
[----:B------:R-:W-:Y:S01]  /*45980*/  BAR.SYNC.DEFER_BLOCKING 0x0 ;  /* 0x0000000000007b1d */ /* 0x000fe20000010000 */
[----:B------:R-:W-:-:S05]  /*45990*/  PRMT R23, R63, 0x5410, R70 ;  /* 0x000054103f177816 */ /* 0x000fca0000000046 */
        /* <DEDUP_REMOVED lines=19> */
[----:B------:R0:W-:Y:S04]  /*45ad0*/  STSM.16.M88.4 [R46], R20 ;  /* 0x000000142e007844 */ /* 0x0001e80000000200 */
[----:B------:R-:W-:Y:S04]  /*45ae0*/  STL.64 [R1+0x1088], R78 ;  /* 0x0010884e01007387 */ /* 0x000fe80000100a00 */
[----:B------:R-:W2:Y:S04]  /*45af0*/  LDL.LU R216, [R1+0x988] ;  /* 0x0009880001d87983 */ /* 0x000ea80000300800 */
[----:B------:R-:W2:Y:S04]  /*45b00*/  LDL.LU R214, [R1+0xa00] ;  /* 0x000a000001d67983 */ /* 0x000ea80000300800 */
[----:B------:R-:W2:Y:S04]  /*45b10*/  LDL.LU R202, [R1+0x950] ;  /* 0x0009500001ca7983 */ /* 0x000ea80000300800 */
[----:B------:R-:W2:Y:S01]  /*45b20*/  LDL.LU R200, [R1+0x9c8] ;  /* 0x0009c80001c87983 */ /* 0x000ea20000300800 */
[----:B0-----:R-:W-:Y:S01]  /*45b30*/  PRMT R20, R71, 0x5410, R74 ;  /* 0x0000541047147816 */ /* 0x001fe2000000004a */
[----:B------:R-:W-:Y:S01]  /*45b40*/  BAR.SYNC.DEFER_BLOCKING 0x0 ;  /* 0x0000000000007b1d */ /* 0x000fe20000010000 */
[----:B------:R-:W-:-:S02]  /*45b50*/  PRMT R22, R65, 0x5410, R67 ;  /* 0x0000541041167816 */ /* 0x000fc40000000043 */
[----:B------:R-:W-:-:S03]  /*45b60*/  PRMT R23, R66, 0x5410, R64 ;  /* 0x0000541042177816 */ /* 0x000fc60000000040 */
[----:B------:R-:W2:Y:S04]  /*45b70*/  LDL.LU R67, [R1+0x5cc] ;  /* 0x0005cc0001437983 */ /* 0x000ea80000300800 */
[----:B------:R-:W2:Y:S04]  /*45b80*/  LDL.LU R65, [R1+0x7f8] ;  /* 0x0007f80001417983 */ /* 0x000ea80000300800 */
[----:B------:R-:W2:Y:S04]  /*45b90*/  LDL.LU R64, [R1+0x594] ;  /* 0x0005940001407983 */ /* 0x000ea80000300800 */
[----:B------:R-:W2:Y:S04]  /*45ba0*/  LDL.LU R66, [R1+0x7c0] ;  /* 0x0007c00001427983 */ /* 0x000ea80000300800 */
[----:B------:R-:W0:Y:S04]  /*45bb0*/  LDS.128 R72, [R251] ;  /* 0x00000000fb487984 */ /* 0x000e280000000c00 */
[----:B0-----:R-:W-:Y:S04]  /*45bc0*/  STL.64 [R1+0x1078], R72 ;  /* 0x0010784801007387 */ /* 0x001fe80000100a00 */
[----:B------:R-:W-:Y:S04]  /*45bd0*/  STL.64 [R1+0x1070], R74 ;  /* 0x0010704a01007387 */ /* 0x000fe80000100a00 */
[----:B------:R-:W2:Y:S04]  /*45be0*/  LDL.LU R212, [R1+0x984] ;  /* 0x0009840001d47983 */ /* 0x000ea80000300800 */
[----:B------:R-:W2:Y:S04]  /*45bf0*/  LDL.LU R210, [R1+0x9fc] ;  /* 0x0009fc0001d27983 */ /* 0x000ea80000300800 */
[----:B------:R-:W2:Y:S04]  /*45c00*/  LDL.LU R198, [R1+0x94c] ;  /* 0x00094c0001c67983 */ /* 0x000ea80000300800 */
[----:B------:R-:W2:Y:S01]  /*45c10*/  LDL.LU R196, [R1+0x9c4] ;  /* 0x0009c40001c47983 */ /* 0x000ea20000300800 */
[----:B------:R-:W-:Y:S01]  /*45c20*/  PRMT R21, R68, 0x5410, R69 ;  /* 0x0000541044157816 */ /* 0x000fe20000000045 */
[----:B------:R-:W-:Y:S06]  /*45c30*/  BAR.SYNC.DEFER_BLOCKING 0x0 ;  /* 0x0000000000007b1d */ /* 0x000fec0000010000 */
[----:B------:R0:W-:Y:S02]  /*45c40*/  STSM.16.M88.4 [R46], R20 ;  /* 0x000000142e007844 */ /* 0x0001e40000000200 */
[----:B0-----:R-:W-:Y:S01]  /*45c50*/  PRMT R20, R63, 0x5410, R70 ;  /* 0x000054103f147816 */ /* 0x001fe20000000046 */
[----:B------:R-:W-:Y:S06]  /*45c60*/  BAR.SYNC.DEFER_BLOCKING 0x0 ;  /* 0x0000000000007b1d */ /* 0x000fec0000010000 */
[----:B------:R-:W2:Y:S04]  /*45c70*/  LDL.LU R63, [R1+0x5c8] ;  /* 0x0005c800013f7983 */ /* 0x000ea80000300800 */
        /* <DEDUP_REMOVED lines=11> */
[----:B------:R-:W2:Y:S04]  /*45d30*/  LDL.LU R192, [R1+0x5c4] ;  /* 0x0005c40001c07983 */ /* 0x000ea80000300800 */
[----:B------:R-:W2:Y:S04]  /*45d40*/  LDL.LU R59, [R1+0x7f0] ;  /* 0x0007f000013b7983 */ /* 0x000ea80000300800 */
[----:B------:R-:W2:Y:S04]  /*45d50*/  LDL.LU R57, [R1+0x58c] ;  /* 0x00058c0001397983 */ /* 0x000ea80000300800 */
[----:B------:R-:W2:Y:S01]  /*45d60*/  LDL.LU R58, [R1+0x7b8] ;  /* 0x0007b800013a7983 */ /* 0x000ea20000300800 */
[----:B------:R-:W-:Y:S06]  /*45d70*/  BAR.SYNC.DEFER_BLOCKING 0x0 ;  /* 0x0000000000007b1d */ /* 0x000fec0000010000 */
[----:B0-----:R-:W-:Y:S04]  /*45d80*/  STL.64 [R1+0x1068], R68 ;  /* 0x0010684401007387 */ /* 0x001fe80000100a00 */
[----:B------:R0:W-:Y:S04]  /*45d90*/  STSM.16.M88.4 [R46], R20 ;  /* 0x000000142e007844 */ /* 0x0001e80000000200 */
[----:B------:R-:W-:Y:S01]  /*45da0*/  STL.64 [R1+0x1060], R70 ;  /* 0x0010604601007387 */ /* 0x000fe20000100a00 */
[----:B0-----:R-:W-:-:S03]  /*45db0*/  PRMT R21, R200, 0x5410, R202 ;  /* 0x00005410c8157816 */ /* 0x001fc600000000ca */
[----:B------:R-:W2:Y:S01]  /*45dc0*/  LDL.LU R202, [R1+0x600] ;  /* 0x0006000001ca7983 */ /* 0x000ea20000300800 */
[----:B------:R-:W-:-:S03]  /*45dd0*/  PRMT R22, R65, 0x5410, R67 ;  /* 0x0000541041167816 */ /* 0x000fc60000000043 */
[----:B------:R-:W2:Y:S01]  /*45de0*/  LDL.LU R200, [R1+0x604] ;  /* 0x0006040001c87983 */ /* 0x000ea20000300800 */
[----:B------:R-:W-:Y:S01]  /*45df0*/  PRMT R23, R66, 0x5410, R64 ;  /* 0x0000541042177816 */ /* 0x000fe20000000040 */
[----:B------:R-:W-:Y:S06]  /*45e00*/  BAR.SYNC.DEFER_BLOCKING 0x0 ;  /* 0x0000000000007b1d */ /* 0x000fec0000010000 */
[----:B------:R-:W0:Y:S01]  /*45e10*/  LDS.128 R64, [R251] ;  /* 0x00000000fb407984 */ /* 0x000e220000000c00 */
[----:B------:R-:W-:Y:S01]  /*45e20*/  PRMT R20, R214, 0x5410, R216 ;  /* 0x00005410d6147816 */ /* 0x000fe200000000d8 */
[----:B------:R-:W-:Y:S06]  /*45e30*/  BAR.SYNC.DEFER_BLOCKING 0x0 ;  /* 0x0000000000007b1d */ /* 0x000fec0000010000 */
[----:B------:R1:W-:Y:S04]  /*45e40*/  STSM.16.M88.4 [R46], R20 ;  /* 0x000000142e007844 */ /* 0x0003e80000000200 */
[----:B0-----:R-:W-:Y:S04]  /*45e50*/  STL.64 [R1+0x1058], R64 ;  /* 0x0010584001007387 */ /* 0x001fe80000100a00 */
[----:B------:R-:W-:Y:S01]  /*45e60*/  STL.64 [R1+0x1050], R66 ;  /* 0x0010504201007387 */ /* 0x000fe20000100a00 */
[----:B-1----:R-:W-:-:S03]  /*45e70*/  PRMT R21, R196, 0x5410, R198 ;  /* 0x00005410c4157816 */ /* 0x002fc600000000c6 */
[----:B------:R-:W2:Y:S04]  /*45e80*/  LDL.LU R198, [R1+0x608] ;  /* 0x0006080001c67983 */ /* 0x000ea80000300800 */
[----:B------:R-:W2:Y:S01]  /*45e90*/  LDL.LU R196, [R1+0x60c] ;  /* 0x00060c0001c47983 */ /* 0x000ea20000300800 */
[----:B------:R-:W-:Y:S02]  /*45ea0*/  PRMT R20, R210, 0x5410, R212 ;  /* 0x00005410d2147816 */ /* 0x000fe400000000d4 */
[----:B---3--:R-:W-:Y:S02]  /*45eb0*/  PRMT R22, R61, 0x5410, R63 ;  /* 0x000054103d167816 */ /* 0x008fe4000000003f */
[----:B----4-:R-:W-:Y:S01]  /*45ec0*/  PRMT R23, R62, 0x5410, R60 ;  /* 0x000054103e177816 */ /* 0x010fe2000000003c */
[----:B------:R-:W-:Y:S06]  /*45ed0*/  BAR.SYNC.DEFER_BLOCKING 0x0 ;  /* 0x0000000000007b1d */ /* 0x000fec0000010000 */
[----:B------:R-:W0:Y:S02]  /*45ee0*/  LDS.128 R60, [R251] ;  /* 0x00000000fb3c7984 */ /* 0x000e240000000c00 */
[----:B------:R-:W-:Y:S06]  /*45ef0*/  BAR.SYNC.DEFER_BLOCKING 0x0 ;  /* 0x0000000000007b1d */ /* 0x000fec0000010000 */
[----:B------:R2:W-:Y:S02]  /*45f00*/  STSM.16.M88.4 [R46], R20 ;  /* 0x000000142e007844 */ /* 0x0005e40000000200 */
[----:B--2---:R-:W-:-:S02]  /*45f10*/  PRMT R21, R56, 0x5410, R204 ;  /* 0x0000541038157816 */ /* 0x004fc400000000cc */
[----:B------:R-:W-:Y:S02]  /*45f20*/  PRMT R22, R59, 0x5410, R192 ;  /* 0x000054103b167816 */ /* 0x000fe400000000c0 */
[----:B------:R-:W-:Y:S01]  /*45f30*/  PRMT R23, R58, 0x5410, R57 ;  /* 0x000054103a177816 */ /* 0x000fe20000000039 */
[----:B------:R-:W-:Y:S06]  /*45f40*/  BAR.SYNC.DEFER_BLOCKING 0x0 ;  /* 0x0000000000007b1d */ /* 0x000fec0000010000 */
[----:B------:R-:W1:Y:S04]  /*45f50*/  LDS.128 R56, [R251] ;  /* 0x00000000fb387984 */ /* 0x000e680000000c00 */
[----:B0-----:R-:W-:Y:S04]  /*45f60*/  STL.64 [R1+0x1038], R60 ;  /* 0x0010383c01007387 */ /* 0x001fe80000100a00 */
[----:B------:R-:W-:Y:S01]  /*45f70*/  STL.64 [R1+0x1030], R62 ;  /* 0x0010303e01007387 */ /* 0x000fe20000100a00 */
[----:B------:R-:W-:Y:S01]  /*45f80*/  PRMT R20, R206, 0x5410, R208 ;  /* 0x00005410ce147816 */ /* 0x000fe200000000d0 */
[----:B------:R-:W-:Y:S06]  /*45f90*/  BAR.SYNC.DEFER_BLOCKING 0x0 ;  /* 0x0000000000007b1d */ /* 0x000fec0000010000 */
[----:B-1----:R-:W-:Y:S04]  /*45fa0*/  STL.64 [R1+0x1048], R56 ;  /* 0x0010483801007387 */ /* 0x002fe80000100a00 */
[----:B------:R-:W-:Y:S04]  /*45fb0*/  STL.64 [R1+0x1040], R58 ;  /* 0x0010403a01007387 */ /* 0x000fe80000100a00 */
[----:B------:R-:W2:Y:S04]  /*45fc0*/  LDL.LU R210, [R1+0x610] ;  /* 0x0006100001d27983 */ /* 0x000ea80000300800 */
[----:B------:R-:W3:Y:S04]  /*45fd0*/  LDL.LU R216, [R1+0x614] ;  /* 0x0006140001d87983 */ /* 0x000ee80000300800 */
[----:B------:R-:W4:Y:S04]  /*45fe0*/  LDL.LU R208, [R1+0x618] ;  /* 0x0006180001d07983 */ /* 0x000f280000300800 */
[----:B------:R0:W-:Y:S04]  /*45ff0*/  STSM.16.M88.4 [R46], R20 ;  /* 0x000000142e007844 */ /* 0x0001e80000000200 */
[----:B------:R-:W4:Y:S04]  /*46000*/  LDL.LU R206, [R1+0x61c] ;  /* 0x00061c0001ce7983 */ /* 0x000f280000300800 */
[----:B------:R-:W4:Y:S01]  /*46010*/  LDL.LU R204, [R1+0x620] ;  /* 0x0006200001cc7983 */ /* 0x000f220000300800 */
[C---:B------:R-:W-:Y:S01]  /*46020*/  PRMT R192, R176.reuse, 0x7770, RZ ;  /* 0x00007770b0c07816 */ /* 0x040fe200000000ff */
[----:B------:R-:W-:Y:S01]  /*46030*/  BAR.SYNC.DEFER_BLOCKING 0x0 ;  /* 0x0000000000007b1d */ /* 0x000fe20000010000 */
[----:B0-----:R-:W-:-:S05]  /*46040*/  PRMT R20, R176, 0x7771, RZ ;  /* 0x00007771b0147816 */ /* 0x001fca00000000ff */
[----:B------:R0:W-:Y:S02]  /*46050*/  @P4 STG.E.U8 desc[UR32][R12.64], R192 ;  /* 0x000000c00c004986 */ /* 0x0001e4000c101120 */
[----:B0-----:R-:W-:-:S04]  /*46060*/  IADD3 R12, P4, R202, R10, RZ ;  /* 0x0000000aca0c7210 */ /* 0x001fc80007f9e0ff */
[----:B------:R-:W-:Y:S02]  /*46070*/  LEA.HI.X.SX32 R13, R202, R2, 0x1, P4 ;  /* 0x00000002ca0d7211 */ /* 0x000fe400020f0eff */
[----:B------:R-:W4:Y:S04]  /*46080*/  LDL.LU R202, [R1+0x624] ;  /* 0x0006240001ca7983 */ /* 0x000f280000300800 */
[----:B------:R-:W4:Y:S04]  /*46090*/  LDL.LU R214, [R1+0x628] ;  /* 0x0006280001d67983 */ /* 0x000f280000300800 */
[----:B------:R0:W-:Y:S02]  /*460a0*/  @P0 STG.E.U8 desc[UR32][R14.64], R20 ;  /* 0x000000140e000986 */ /* 0x0001e4000c101120 */
[----:B0-----:R-:W-:-:S04]  /*460b0*/  IADD3 R14, P4, R200, R10, RZ ;  /* 0x0000000ac80e7210 */ /* 0x001fc80007f9e0ff */
[----:B------:R-:W-:Y:S02]  /*460c0*/  LEA.HI.X.SX32 R15, R200, R2, 0x1, P4 ;  /* 0x00000002c80f7211 */ /* 0x000fe400020f0eff */
[----:B------:R-:W4:Y:S04]  /*460d0*/  LDL.LU R200, [R1+0x62c] ;  /* 0x00062c0001c87983 */ /* 0x000f280000300800 */
[----:B------:R-:W4:Y:S01]  /*460e0*/  LDL.LU R212, [R1+0x630] ;  /* 0x0006300001d47983 */ /* 0x000f220000300800 */
[C---:B------:R-:W-:Y:S02]  /*460f0*/  IADD3 R22, P4, R198.reuse, R10, RZ ;  /* 0x0000000ac6167210 */ /* 0x040fe40007f9e0ff */
[----:B------:R-:W-:Y:S02]  /*46100*/  PRMT R20, R177, 0x7770, RZ ;  /* 0x00007770b1147816 */ /* 0x000fe400000000ff */
[----:B------:R-:W-:-:S02]  /*46110*/  LEA.HI.X.SX32 R23, R198, R2, 0x1, P4 ;  /* 0x00000002c6177211 */ /* 0x000fc400020f0eff */
[----:B------:R-:W4:Y:S04]  /*46120*/  LDL.LU R198, [R1+0x634] ;  /* 0x0006340001c67983 */ /* 0x000f280000300800 */
[----:B------:R0:W-:Y:S02]  /*46130*/  @P1 STG.E.U8 desc[UR32][R16.64], R20 ;  /* 0x0000001410001986 */ /* 0x0001e4000c101120 */
[----:B0-----:R-:W-:-:S04]  /*46140*/  IADD3 R20, P4, R196, R10, RZ ;  /* 0x0000000ac4147210 */ /* 0x001fc80007f9e0ff */
[----:B------:R-:W-:Y:S02]  /*46150*/  LEA.HI.X.SX32 R21, R196, R2, 0x1, P4 ;  /* 0x00000002c4157211 */ /* 0x000fe400020f0eff */
[----:B------:R-:W4:Y:S01]  /*46160*/  LDL.LU R196, [R1+0x638] ;  /* 0x0006380001c47983 */ /* 0x000f220000300800 */
[----:B------:R-:W-:-:S05]  /*46170*/  PRMT R16, R177, 0x7771, RZ ;  /* 0x00007771b1107816 */ /* 0x000fca00000000ff */
[----:B------:R0:W-:Y:S02]  /*46180*/  @P2 STG.E.U8 desc[UR32][R12.64], R16 ;  /* 0x000000100c002986 */ /* 0x0001e4000c101120 */
[----:B0-----:R-:W-:-:S05]  /*46190*/  PRMT R12, R178, 0x7770, RZ ;  /* 0x00007770b20c7816 */ /* 0x001fca00000000ff */
[----:B------:R3:W-:Y:S01]  /*461a0*/  @P3 STG.E.U8 desc[UR32][R14.64], R12 ;  /* 0x0000000c0e003986 */ /* 0x0007e2000c101120 */
[----:B--2---:R-:W-:-:S04]  /*461b0*/  IADD3 R16, P4, R210, R10, RZ ;  /* 0x0000000ad2107210 */ /* 0x004fc80007f9e0ff */
[----:B------:R-:W-:Y:S02]  /*461c0*/  LEA.HI.X.SX32 R17, R210, R2, 0x1, P4 ;  /* 0x00000002d2117211 */ /* 0x000fe400020f0eff */
[----:B------:R-:W2:Y:S01]  /*461d0*/  LDL.LU R210, [R1+0x63c] ;  /* 0x00063c0001d27983 */ /* 0x000ea20000300800 */
[----:B---3--:R-:W-:-:S03]  /*461e0*/  IADD3 R12, P4, R216, R10, RZ ;  /* 0x0000000ad80c7210 */ /* 0x008fc60007f9e0ff */
[----:B------:R-:W3:Y:S01]  /*461f0*/  LDL.LU R218, [R1+0x640] ;  /* 0x0006400001da7983 */ /* 0x000ee20000300800 */
[----:B------:R-:W-:Y:S02]  /*46200*/  LEA.HI.X.SX32 R13, R216, R2, 0x1, P4 ;  /* 0x00000002d80d7211 */ /* 0x000fe400020f0eff */
[----:B----4-:R-:W-:-:S04]  /*46210*/  IADD3 R14, P4, R208, R10, RZ ;  /* 0x0000000ad00e7210 */ /* 0x010fc80007f9e0ff */
[----:B------:R-:W-:Y:S02]  /*46220*/  LEA.HI.X.SX32 R15, R208, R2, 0x1, P4 ;  /* 0x00000002d00f7211 */ /* 0x000fe400020f0eff */
[----:B------:R-:W4:Y:S01]  /*46230*/  LDL.LU R208, [R1+0x644] ;  /* 0x0006440001d07983 */ /* 0x000f220000300800 */
[----:B------:R-:W-:-:S04]  /*46240*/  IADD3 R56, P4, R206, R10, RZ ;  /* 0x0000000ace387210 */ /* 0x000fc80007f9e0ff */
[----:B------:R-:W-:Y:S02]  /*46250*/  LEA.HI.X.SX32 R57, R206, R2, 0x1, P4 ;  /* 0x00000002ce397211 */ /* 0x000fe400020f0eff */
[----:B------:R-:W4:Y:S01]  /*46260*/  LDL.LU R206, [R1+0x648] ;  /* 0x0006480001ce7983 */ /* 0x000f220000300800 */
[----:B------:R-:W-:-:S04]  /*46270*/  IADD3 R58, P4, R204, R10, RZ ;  /* 0x0000000acc3a7210 */ /* 0x000fc80007f9e0ff */
[----:B------:R-:W-:Y:S02]  /*46280*/  LEA.HI.X.SX32 R59, R204, R2, 0x1, P4 ;  /* 0x00000002cc3b7211 */ /* 0x000fe400020f0eff */
[----:B------:R-:W4:Y:S04]  /*46290*/  LDL.LU R204, [R1+0x64c] ;  /* 0x00064c0001cc7983 */ /* 0x000f280000300800 */
[----:B------:R-:W4:Y:S01]  /*462a0*/  LDL.LU R216, [R1+0x650] ;  /* 0x0006500001d87983 */ /* 0x000f220000300800 */
[----:B------:R-:W-:-:S04]  /*462b0*/  IADD3 R60, P4, R202, R10, RZ ;  /* 0x0000000aca3c7210 */ /* 0x000fc80007f9e0ff */
        /* <DEDUP_REMOVED lines=8> */
[----:B------:R0:W-:Y:S02]  /*46340*/  STL.64 [R1+0xab8], R8 ;  /* 0x000ab80801007387 */ /* 0x0001e40000100a00 */
[----:B0-----:R-:W-:-:S04]  /*46350*/  IADD3 R8, P4, R212, R10, RZ ;  /* 0x0000000ad4087210 */ /* 0x001fc80007f9e0ff */
        /* <DEDUP_REMOVED lines=11> */
[----:B--2---:R-:W-:-:S04]  /*46410*/  IADD3 R8, P4, R210, R10, RZ ;  /* 0x0000000ad2087210 */ /* 0x004fc80007f9e0ff */
[----:B------:R-:W-:Y:S02]  /*46420*/  LEA.HI.X.SX32 R9, R210, R2, 0x1, P4 ;  /* 0x00000002d2097211 */ /* 0x000fe400020f0eff */
[----:B------:R-:W2:Y:S01]  /*46430*/  LDL.LU R210, [R1+0x66c] ;  /* 0x00066c0001d27983 */ /* 0x000ea20000300800 */
[----:B---3--:R-:W-:-:S03]  /*46440*/  IADD3 R174, P4, R218, R10, RZ ;  /* 0x0000000adaae7210 */ /* 0x008fc60007f9e0ff */
[----:B------:R4:W-:Y:S01]  /*46450*/  STL.64 [R1+0xa98], R8 ;  /* 0x000a980801007387 */ /* 0x0009e20000100a00 */
[----:B------:R-:W-:Y:S02]  /*46460*/  LEA.HI.X.SX32 R175, R218, R2, 0x1, P4 ;  /* 0x00000002daaf7211 */ /* 0x000fe400020f0eff */
[----:B----4-:R-:W-:-:S04]  /*46470*/  IADD3 R8, P4, R208, R10, RZ ;  /* 0x0000000ad0087210 */ /* 0x010fc80007f9e0ff */
[----:B------:R-:W-:Y:S02]  /*46480*/  LEA.HI.X.SX32 R9, R208, R2, 0x1, P4 ;  /* 0x00000002d0097211 */ /* 0x000fe400020f0eff */
[----:B------:R-:W3:Y:S04]  /*46490*/  LDL.LU R208, [R1+0x670] ;  /* 0x0006700001d07983 */ /* 0x000ee80000300800 */
        /* <DEDUP_REMOVED lines=10> */
[----:B------:R-:W-:-:S05]  /*46540*/  LEA.HI.X.SX32 R9, R216, R2, 0x1, P4 ;  /* 0x00000002d8097211 */ /* 0x000fca00020f0eff */
        /* <DEDUP_REMOVED lines=24> */
[----:B------:R2:W-:Y:S04]  /*466d0*/  STL.64 [R1+0xa40], R8 ;  /* 0x000a400801007387 */ /* 0x0005e80000100a00 */
[----:B------:R-:W4:Y:S01]  /*466e0*/  LDL.LU R216, [R1+0x694] ;  /* 0x0006940001d87983 */ /* 0x000f220000300800 */
[----:B--2---:R-:W-:-:S04]  /*466f0*/  IADD3 R8, P4, R210, R10, RZ ;  /* 0x0000000ad2087210 */ /* 0x004fc80007f9e0ff */
[----:B------:R-:W-:Y:S02]  /*46700*/  LEA.HI.X.SX32 R9, R210, R2, 0x1, P4 ;  /* 0x00000002d2097211 */ /* 0x000fe400020f0eff */
[----:B------:R-:W2:Y:S04]  /*46710*/  LDL.LU R210, [R1+0x698] ;  /* 0x0006980001d27983 */ /* 0x000ea80000300800 */
[----:B------:R4:W-:Y:S01]  /*46720*/  STL.64 [R1+0xa38], R8 ;  /* 0x000a380801007387 */ /* 0x0009e20000100a00 */
[----:B---3--:R-:W-:-:S04]  /*46730*/  IADD3 R168, P4, R208, R10, RZ ;  /* 0x0000000ad0a87210 */ /* 0x008fc80007f9e0ff */
[----:B------:R-:W-:Y:S02]  /*46740*/  LEA.HI.X.SX32 R169, R208, R2, 0x1, P4 ;  /* 0x00000002d0a97211 */ /* 0x000fe400020f0eff */
[----:B------:R-:W3:Y:S04]  /*46750*/  LDL.LU R208, [R1+0x69c] ;  /* 0x00069c0001d07983 */ /* 0x000ee80000300800 */
[----:B------:R-:W-:Y:S01]  /*46760*/  STL.64 [R1+0x1260], R168 ;  /* 0x001260a801007387 */ /* 0x000fe20000100a00 */
[----:B----4-:R-:W-:-:S04]  /*46770*/  IADD3 R8, P4, R206, R10, RZ ;  /* 0x0000000ace087210 */ /* 0x010fc80007f9e0ff */
[----:B------:R-:W-:Y:S02]  /*46780*/  LEA.HI.X.SX32 R9, R206, R2, 0x1, P4 ;  /* 0x00000002ce097211 */ /* 0x000fe400020f0eff */
[----:B------:R-:W4:Y:S04]  /*46790*/  LDL.LU R206, [R1+0x6a0] ;  /* 0x0006a00001ce7983 */ /* 0x000f280000300800 */
[----:B------:R0:W-:Y:S01]  /*467a0*/  STL.64 [R1+0xa28], R8 ;  /* 0x000a280801007387 */ /* 0x0001e20000100a00 */
[----:B------:R-:W-:-:S04]  /*467b0*/  IADD3 R170, P4, R204, R10, RZ ;  /* 0x0000000accaa7210 */ /* 0x000fc80007f9e0ff */
[----:B------:R-:W-:Y:S02]  /*467c0*/  LEA.HI.X.SX32 R171, R204, R2, 0x1, P4 ;  /* 0x00000002ccab7211 */ /* 0x000fe400020f0eff */
[----:B------:R-:W4:Y:S04]  /*467d0*/  LDL.LU R204, [R1+0x6a4] ;  /* 0x0006a40001cc7983 */ /* 0x000f280000300800 */
[----:B------:R-:W-:Y:S01]  /*467e0*/  STL.64 [R1+0x1268], R170 ;  /* 0x001268aa01007387 */ /* 0x000fe20000100a00 */
        /* <DEDUP_REMOVED lines=27> */
[----:B--2---:R-:W-:-:S04]  /*469a0*/  IADD3 R8, P4, R210, R10, RZ ;  /* 0x0000000ad2087210 */ /* 0x004fc80007f9e0ff */
[----:B------:R-:W-:Y:S02]  /*469b0*/  LEA.HI.X.SX32 R9, R210, R2, 0x1, P4 ;  /* 0x00000002d2097211 */ /* 0x000fe400020f0eff */
[----:B------:R-:W2:Y:S04]  /*469c0*/  LDL.LU R210, [R1+0x6c0] ;  /* 0x0006c00001d27983 */ /* 0x000ea80000300800 */
[----:B------:R4:W-:Y:S04]  /*469d0*/  STL.64 [R1+0x9e0], R8 ;  /* 0x0009e00801007387 */ /* 0x0009e80000100a00 */
[----:B------:R-:W2:Y:S01]  /*469e0*/  LDL.LU R216, [R1+0x6c4] ;  /* 0x0006c40001d87983 */ /* 0x000ea20000300800 */
[----:B---3--:R-:W-:-:S04]  /*469f0*/  IADD3 R164, P4, R208, R10, RZ ;  /* 0x0000000ad0a47210 */ /* 0x008fc80007f9e0ff */
[----:B------:R-:W-:Y:S02]  /*46a00*/  LEA.HI.X.SX32 R165, R208, R2, 0x1, P4 ;  /* 0x00000002d0a57211 */ /* 0x000fe400020f0eff */
[----:B------:R-:W3:Y:S04]  /*46a10*/  LDL.LU R208, [R1+0x6c8] ;  /* 0x0006c80001d07983 */ /* 0x000ee80000300800 */
[----:B------:R-:W-:Y:S01]  /*46a20*/  STL.64 [R1+0x1230], R164 ;  /* 0x001230a401007387 */ /* 0x000fe20000100a00 */
[----:B----4-:R-:W-:-:S04]  /*46a30*/  IADD3 R8, P4, R206, R10, RZ ;  /* 0x0000000ace087210 */ /* 0x010fc80007f9e0ff */
        /* <DEDUP_REMOVED lines=26> */
[----:B------:R2:W-:Y:S01]  /*46be0*/  STL.64 [R1+0x9a0], R8 ;  /* 0x0009a00801007387 */ /* 0x0005e20000100a00 */
[----:B------:R-:W-:-:S04]  /*46bf0*/  IADD3 R166, P4, R196, R10, RZ ;  /* 0x0000000ac4a67210 */ /* 0x000fc80007f9e0ff */
[----:B------:R-:W-:Y:S02]  /*46c00*/  LEA.HI.X.SX32 R167, R196, R2, 0x1, P4 ;  /* 0x00000002c4a77211 */ /* 0x000fe400020f0eff */
[----:B------:R-:W4:Y:S04]  /*46c10*/  LDL.LU R196, [R1+0x6e8] ;  /* 0x0006e80001c47983 */ /* 0x000f280000300800 */
[----:B------:R-:W-:Y:S01]  /*46c20*/  STL.64 [R1+0x1238], R166 ;  /* 0x001238a601007387 */ /* 0x000fe20000100a00 */
[----:B--2---:R-:W-:-:S04]  /*46c30*/  IADD3 R8, P4, R210, R10, RZ ;  /* 0x0000000ad2087210 */ /* 0x004fc80007f9e0ff */
[----:B------:R-:W-:Y:S02]  /*46c40*/  LEA.HI.X.SX32 R9, R210, R2, 0x1, P4 ;  /* 0x00000002d2097211 */ /* 0x000fe400020f0eff */
[----:B------:R-:W2:Y:S04]  /*46c50*/  LDL.LU R210, [R1+0x6ec] ;  /* 0x0006ec0001d27983 */ /* 0x000ea80000300800 */
[----:B------:R0:W-:Y:S02]  /*46c60*/  STL.64 [R1+0x990], R8 ;  /* 0x0009900801007387 */ /* 0x0001e40000100a00 */
[----:B0-----:R-:W-:-:S04]  /*46c70*/  IADD3 R8, P4, R216, R10, RZ ;  /* 0x0000000ad8087210 */ /* 0x001fc80007f9e0ff */
[----:B------:R-:W-:-:S05]  /*46c80*/  LEA.HI.X.SX32 R9, R216, R2, 0x1, P4 ;  /* 0x00000002d8097211 */ /* 0x000fca00020f0eff */
[----:B------:R3:W-:Y:S02]  /*46c90*/  STL.64 [R1+0x988], R8 ;  /* 0x0009880801007387 */ /* 0x0007e40000100a00 */
[----:B---3--:R-:W-:-:S04]  /*46ca0*/  IADD3 R8, P4, R208, R10, RZ ;  /* 0x0000000ad0087210 */ /* 0x008fc80007f9e0ff */
[----:B------:R-:W-:Y:S02]  /*46cb0*/  LEA.HI.X.SX32 R9, R208, R2, 0x1, P4 ;  /* 0x00000002d0097211 */ /* 0x000fe400020f0eff */
[----:B------:R-:W3:Y:S04]  /*46cc0*/  LDL.LU R208, [R1+0x6f0] ;  /* 0x0006f00001d07983 */ /* 0x000ee80000300800 */
[----:B------:R4:W-:Y:S02]  /*46cd0*/  STL.64 [R1+0x980], R8 ;  /* 0x0009800801007387 */ /* 0x0009e40000100a00 */
        /* <DEDUP_REMOVED lines=13> */
[----:B0-----:R-:W-:-:S04]  /*46db0*/  IADD3 R8, P4, R214, R10, RZ ;  /* 0x0000000ad6087210 */ /* 0x001fc80007f9e0ff */
[----:B------:R-:W-:-:S05]  /*46dc0*/  LEA.HI.X.SX32 R9, R214, R2, 0x1, P4 ;  /* 0x00000002d6097211 */ /* 0x000fca00020f0eff */
[----:B------:R0:W-:Y:S02]  /*46dd0*/  STL.64 [R1+0x960], R8 ;  /* 0x0009600801007387 */ /* 0x0001e40000100a00 */
[----:B0-----:R-:W-:-:S04]  /*46de0*/  IADD3 R8, P4, R200, R10, RZ ;  /* 0x0000000ac8087210 */ /* 0x001fc80007f9e0ff */
[----:B------:R-:W-:Y:S02]  /*46df0*/  LEA.HI.X.SX32 R9, R200, R2, 0x1, P4 ;  /* 0x00000002c8097211 */ /* 0x000fe400020f0eff */
[----:B------:R-:W4:Y:S04]  /*46e00*/  LDL.LU R200, [R1+0x704] ;  /* 0x0007040001c87983 */ /* 0x000f280000300800 */
[----:B------:R0:W-:Y:S04]  /*46e10*/  STL.64 [R1+0x958], R8 ;  /* 0x0009580801007387 */ /* 0x0001e80000100a00 */
[----:B------:R-:W4:Y:S04]  /*46e20*/  LDL.LU R216, [R1+0x708] ;  /* 0x0007080001d87983 */ /* 0x000f280000300800 */
[----:B------:R-:W4:Y:S01]  /*46e30*/  LDL.LU R214, [R1+0x70c] ;  /* 0x00070c0001d67983 */ /* 0x000f220000300800 */
[----:B0-----:R-:W-:-:S04]  /*46e40*/  IADD3 R8, P4, R212, R10, RZ ;  /* 0x0000000ad4087210 */ /* 0x001fc80007f9e0ff */
[----:B------:R-:W-:-:S05]  /*46e50*/  LEA.HI.X.SX32 R9, R212, R2, 0x1, P4 ;  /* 0x00000002d4097211 */ /* 0x000fca00020f0eff */
        /* <DEDUP_REMOVED lines=13> */
[----:B------:R-:W-:Y:S01]  /*46f30*/  STL.64 [R1+0x1210], R162 ;  /* 0x001210a201007387 */ /* 0x000fe20000100a00 */
        /* <DEDUP_REMOVED lines=44> */
[----:B------:R-:W2:Y:S04]  /*47200*/  LDL.LU R210, [R1+0x744] ;  /* 0x0007440001d27983 */ /* 0x000ea80000300800 */
[----:B------:R3:W-:Y:S02]  /*47210*/  STL.64 [R1+0x8d8], R8 ;  /* 0x0008d80801007387 */ /* 0x0007e40000100a00 */
[----:B---3--:R-:W-:-:S04]  /*47220*/  IADD3 R8, P4, R208, R10, RZ ;  /* 0x0000000ad0087210 */ /* 0x008fc80007f9e0ff */
[----:B------:R-:W-:Y:S02]  /*47230*/  LEA.HI.X.SX32 R9, R208, R2, 0x1, P4 ;  /* 0x00000002d0097211 */ /* 0x000fe400020f0eff */
[----:B------:R-:W3:Y:S04]  /*47240*/  LDL.LU R208, [R1+0x748] ;  /* 0x0007480001d07983 */ /* 0x000ee80000300800 */
[----:B------:R4:W-:Y:S04]  /*47250*/  STL.64 [R1+0x8d0], R8 ;  /* 0x0008d00801007387 */ /* 0x0009e80000100a00 */
[----:B------:R-:W3:Y:S01]  /*47260*/  LDL.LU R216, [R1+0x74c] ;  /* 0x00074c0001d87983 */ /* 0x000ee20000300800 */
[----:B----4-:R-:W-:-:S04]  /*47270*/  IADD3 R8, P4, R206, R10, RZ ;  /* 0x0000000ace087210 */ /* 0x010fc80007f9e0ff */
[----:B------:R-:W-:-:S05]  /*47280*/  LEA.HI.X.SX32 R9, R206, R2, 0x1, P4 ;  /* 0x00000002ce097211 */ /* 0x000fca00020f0eff */
[----:B------:R0:W-:Y:S04]  /*47290*/  STL.64 [R1+0x8c8], R8 ;  /* 0x0008c80801007387 */ /* 0x0001e80000100a00 */
[----:B------:R-:W4:Y:S01]  /*472a0*/  LDL.LU R206, [R1+0x750] ;  /* 0x0007500001ce7983 */ /* 0x000f220000300800 */
[----:B0-----:R-:W-:-:S04]  /*472b0*/  IADD3 R8, P4, R204, R10, RZ ;  /* 0x0000000acc087210 */ /* 0x001fc80007f9e0ff */
[----:B------:R-:W-:-:S05]  /*472c0*/  LEA.HI.X.SX32 R9, R204, R2, 0x1, P4 ;  /* 0x00000002cc097211 */ /* 0x000fca00020f0eff */
[----:B------:R0:W-:Y:S04]  /*472d0*/  STL.64 [R1+0x8c0], R8 ;  /* 0x0008c00801007387 */ /* 0x0001e80000100a00 */
[----:B------:R-:W4:Y:S01]  /*472e0*/  LDL.LU R204, [R1+0x754] ;  /* 0x0007540001cc7983 */ /* 0x000f220000300800 */
[----:B------:R-:W-:-:S04]  /*472f0*/  IADD3 R156, P4, R202, R10, RZ ;  /* 0x0000000aca9c7210 */ /* 0x000fc80007f9e0ff */
[----:B------:R-:W-:-:S05]  /*47300*/  LEA.HI.X.SX32 R157, R202, R2, 0x1, P4 ;  /* 0x00000002ca9d7211 */ /* 0x000fca00020f0eff */
[----:B------:R-:W-:Y:S04]  /*47310*/  STL.64 [R1+0x1218], R156 ;  /* 0x0012189c01007387 */ /* 0x000fe80000100a00 */
[----:B------:R-:W4:Y:S01]  /*47320*/  LDL.LU R202, [R1+0x758] ;  /* 0x0007580001ca7983 */ /* 0x000f220000300800 */
        /* <DEDUP_REMOVED lines=24> */
[----:B---3--:R-:W-:-:S04]  /*474b0*/  IADD3 R8, P4, R208, R10, RZ ;  /* 0x0000000ad0087210 */ /* 0x008fc80007f9e0ff */
[----:B------:R-:W-:Y:S02]  /*474c0*/  LEA.HI.X.SX32 R9, R208, R2, 0x1, P4 ;  /* 0x00000002d0097211 */ /* 0x000fe400020f0eff */
[----:B------:R-:W3:Y:S04]  /*474d0*/  LDL.LU R208, [R1+0x774] ;  /* 0x0007740001d07983 */ /* 0x000ee80000300800 */
[----:B------:R0:W-:Y:S02]  /*474e0*/  STL.64 [R1+0x880], R8 ;  /* 0x0008800801007387 */ /* 0x0001e40000100a00 */
[----:B0-----:R-:W-:-:S04]  /*474f0*/  IADD3 R8, P4, R216, R10, RZ ;  /* 0x0000000ad8087210 */ /* 0x001fc80007f9e0ff */
        /* <DEDUP_REMOVED lines=35> */
[----:B--2---:R-:W-:-:S04]  /*47730*/  IADD3 R8, P4, R210, R10, RZ ;  /* 0x0000000ad2087210 */ /* 0x004fc80007f9e0ff */
[----:B------:R-:W-:Y:S02]  /*47740*/  LEA.HI.X.SX32 R9, R210, R2, 0x1, P4 ;  /* 0x00000002d2097211 */ /* 0x000fe400020f0eff */
[----:B------:R-:W2:Y:S04]  /*47750*/  LDL.LU R210, [R1+0x79c] ;  /* 0x00079c0001d27983 */ /* 0x000ea80000300800 */
[----:B------:R0:W-:Y:S01]  /*47760*/  STL.64 [R1+0x830], R8 ;  /* 0x0008300801007387 */ /* 0x0001e20000100a00 */
[----:B---3--:R-:W-:-:S04]  /*47770*/  IADD3 R154, P4, R208, R10, RZ ;  /* 0x0000000ad09a7210 */ /* 0x008fc80007f9e0ff */
[----:B------:R-:W-:Y:S02]  /*47780*/  LEA.HI.X.SX32 R155, R208, R2, 0x1, P4 ;  /* 0x00000002d09b7211 */ /* 0x000fe400020f0eff */
[----:B------:R-:W3:Y:S01]  /*47790*/  LDL.LU R208, [R1+0x7a0] ;  /* 0x0007a00001d07983 */ /* 0x000ee20000300800 */
        /* <DEDUP_REMOVED lines=47> */
[----:B------:R0:W-:Y:S01]  /*47a90*/  STL.64 [R1+0x7c8], R8 ;  /* 0x0007c80801007387 */ /* 0x0001e20000100a00 */
[----:B----4-:R-:W-:-:S04]  /*47aa0*/  IADD3 R148, P4, R206, R10, RZ ;  /* 0x0000000ace947210 */ /* 0x010fc80007f9e0ff */
[----:B------:R-:W-:Y:S02]  /*47ab0*/  LEA.HI.X.SX32 R149, R206, R2, 0x1, P4 ;  /* 0x00000002ce957211 */ /* 0x000fe400020f0eff */
[----:B------:R-:W4:Y:S01]  /*47ac0*/  LDL.LU R206, [R1+0xb28] ;  /* 0x000b280001ce7983 */ /* 0x000f220000300800 */
        /* <DEDUP_REMOVED lines=241> */
[----:B--2---:R-:W-:-:S04]  /*489e0*/  IADD3 R132, P4, R210, R10, RZ ;  /* 0x0000000ad2847210 */ /* 0x004fc80007f9e0ff */
[----:B------:R-:W-:Y:S02]  /*489f0*/  LEA.HI.X.SX32 R133, R210, R2, 0x1, P4 ;  /* 0x00000002d2857211 */ /* 0x000fe400020f0eff */
[----:B------:R-:W2:Y:S01]  /*48a00*/  LDL.LU R210, [R1+0xc44] ;  /* 0x000c440001d27983 */ /* 0x000ea20000300800 */
        /* <DEDUP_REMOVED lines=301> */
[----:B------:R4:W-:Y:S01]  /*49ce0*/  STL.64 [R1+0x358], R8 ;  /* 0x0003580801007387 */ /* 0x0009e20000100a00 */
[----:B------:R-:W-:-:S04]  /*49cf0*/  IADD3 R112, P4, R216, R10, RZ ;  /* 0x0000000ad8707210 */ /* 0x000fc80007f9e0ff */
[----:B------:R-:W-:Y:S02]  /*49d00*/  LEA.HI.X.SX32 R113, R216, R2, 0x1, P4 ;  /* 0x00000002d8717211 */ /* 0x000fe400020f0eff */
[----:B------:R-:W3:Y:S01]  /*49d10*/  LDL.LU R216, [R1+0x1008] ;  /* 0x0010080001d87983 */ /* 0x000ee20000300800 */
        /* <DEDUP_REMOVED lines=321> */
[----:B------:R-:W-:-:S04]  /*4b130*/  IADD3 R246, P4, R196, R10, RZ ;  /* 0x0000000ac4f67210 */ /* 0x000fc80007f9e0ff */
[----:B------:R-:W-:Y:S02]  /*4b140*/  LEA.HI.X.SX32 R247, R196, R2, 0x1, P4 ;  /* 0x00000002c4f77211 */ /* 0x000fe400020f0eff */
[----:B------:R-:W4:Y:S01]  /*4b150*/  LDL.LU R196, [R1+0xc68] ;  /* 0x000c680001c47983 */ /* 0x000f220000300800 */
        /* <DEDUP_REMOVED lines=226> */
[----:B0-----:R-:W-:-:S04]  /*4bf80*/  IADD3 R8, P4, R216, R10, RZ ;  /* 0x0000000ad8087210 */ /* 0x001fc80007f9e0ff */
[----:B------:R-:W-:-:S05]  /*4bf90*/  LEA.HI.X.SX32 R9, R216, R2, 0x1, P4 ;  /* 0x00000002d8097211 */ /* 0x000fca00020f0eff */
        /* <DEDUP_REMOVED lines=71> */
[----:B------:R-:W4:Y:S01]  /*4c410*/  LDL.LU R226, [R1+0xe74] ;  /* 0x000e740001e27983 */ /* 0x000f220000300800 */
[----:B0-----:R-:W-:-:S04]  /*4c420*/  IADD3 R8, P4, R212, R10, RZ ;  /* 0x0000000ad4087210 */ /* 0x001fc80007f9e0ff */
[----:B------:R-:W-:-:S05]  /*4c430*/  LEA.HI.X.SX32 R9, R212, R2, 0x1, P4 ;  /* 0x00000002d4097211 */ /* 0x000fca00020f0eff */
[----:B------:R2:W-:Y:S04]  /*4c440*/  STL.64 [R1+0xb10], R8 ;  /* 0x000b100801007387 */ /* 0x0005e80000100a00 */
[----:B------:R-:W4:Y:S04]  /*4c450*/  LDL.LU R224, [R1+0xe78] ;  /* 0x000e780001e07983 */ /* 0x000f280000300800 */
[----:B------:R-:W4:Y:S01]  /*4c460*/  LDL.LU R222, [R1+0xe7c] ;  /* 0x000e7c0001de7983 */ /* 0x000f220000300800 */
[----:B--2---:R-:W-:-:S04]  /*4c470*/  IADD3 R8, P4, R210, R10, RZ ;  /* 0x0000000ad2087210 */ /* 0x004fc80007f9e0ff */
[----:B------:R-:W-:-:S05]  /*4c480*/  LEA.HI.X.SX32 R9, R210, R2, 0x1, P4 ;  /* 0x00000002d2097211 */ /* 0x000fca00020f0eff */
[----:B------:R4:W-:Y:S04]  /*4c490*/  STL.64 [R1+0x150], R8 ;  /* 0x0001500801007387 */ /* 0x0009e80000100a00 */
[----:B------:R-:W2:Y:S04]  /*4c4a0*/  LDL.LU R220, [R1+0xe80] ;  /* 0x000e800001dc7983 */ /* 0x000ea80000300800 */
[----:B------:R-:W2:Y:S04]  /*4c4b0*/  LDL.LU R218, [R1+0xe84] ;  /* 0x000e840001da7983 */ /* 0x000ea80000300800 */
[----:B------:R-:W2:Y:S04]  /*4c4c0*/  LDL.LU R216, [R1+0xe88] ;  /* 0x000e880001d87983 */ /* 0x000ea80000300800 */
[----:B------:R-:W2:Y:S01]  /*4c4d0*/  LDL.LU R214, [R1+0xe8c] ;  /* 0x000e8c0001d67983 */ /* 0x000ea20000300800 */
[----:B---3--:R-:W-:-:S04]  /*4c4e0*/  IADD3 R74, P4, R208, R10, RZ ;  /* 0x0000000ad04a7210 */ /* 0x008fc80007f9e0ff */
[----:B------:R-:W-:Y:S02]  /*4c4f0*/  LEA.HI.X.SX32 R75, R208, R2, 0x1, P4 ;  /* 0x00000002d04b7211 */ /* 0x000fe400020f0eff */
[----:B----4-:R-:W-:-:S04]  /*4c500*/  IADD3 R8, P4, R206, R10, RZ ;  /* 0x0000000ace087210 */ /* 0x010fc80007f9e0ff */
[----:B------:R-:W-:-:S05]  /*4c510*/  LEA.HI.X.SX32 R9, R206, R2, 0x1, P4 ;  /* 0x00000002ce097211 */ /* 0x000fca00020f0eff */
[----:B------:R0:W-:Y:S04]  /*4c520*/  STL.64 [R1+0x140], R8 ;  /* 0x0001400801007387 */ /* 0x0001e80000100a00 */
[----:B------:R-:W3:Y:S04]  /*4c530*/  LDL.LU R212, [R1+0xe90] ;  /* 0x000e900001d47983 */ /* 0x000ee80000300800 */
[----:B------:R-:W4:Y:S01]  /*4c540*/  LDL.LU R210, [R1+0xe94] ;  /* 0x000e940001d27983 */ /* 0x000f220000300800 */
[----:B0-----:R-:W-:-:S04]  /*4c550*/  IADD3 R8, P4, R204, R10, RZ ;  /* 0x0000000acc087210 */ /* 0x001fc80007f9e0ff */
[----:B------:R-:W-:-:S05]  /*4c560*/  LEA.HI.X.SX32 R9, R204, R2, 0x1, P4 ;  /* 0x00000002cc097211 */ /* 0x000fca00020f0eff */
[----:B------:R0:W-:Y:S04]  /*4c570*/  STL.64 [R1+0x138], R8 ;  /* 0x0001380801007387 */ /* 0x0001e80000100a00 */
[----:B------:R-:W4:Y:S04]  /*4c580*/  LDL.LU R208, [R1+0xe98] ;  /* 0x000e980001d07983 */ /* 0x000f280000300800 */
        /* <DEDUP_REMOVED lines=22> */
[----:B------:R-:W-:-:S05]  /*4c6f0*/  LEA.HI.X.SX32 R9, R224, R2, 0x1, P4 ;  /* 0x00000002e0097211 */ /* 0x000fca00020f0eff */
[----:B------:R0:W-:Y:S02]  /*4c700*/  STL.64 [R1+0x108], R8 ;  /* 0x0001080801007387 */ /* 0x0001e40000100a00 */
[----:B0-----:R-:W-:-:S04]  /*4c710*/  IADD3 R8, P4, R222, R10, RZ ;  /* 0x0000000ade087210 */ /* 0x001fc80007f9e0ff */
[----:B------:R-:W-:-:S05]  /*4c720*/  LEA.HI.X.SX32 R9, R222, R2, 0x1, P4 ;  /* 0x00000002de097211 */ /* 0x000fca00020f0eff */
[----:B------:R2:W-:Y:S02]  /*4c730*/  STL.64 [R1+0x100], R8 ;  /* 0x0001000801007387 */ /* 0x0005e40000100a00 */
[----:B--2---:R-:W-:-:S04]  /*4c740*/  IADD3 R8, P4, R220, R10, RZ ;  /* 0x0000000adc087210 */ /* 0x004fc80007f9e0ff */
        /* <DEDUP_REMOVED lines=9> */
[----:B------:R-:W-:Y:S02]  /*4c7e0*/  LEA.HI.X.SX32 R9, R214, R2, 0x1, P4 ;  /* 0x00000002d6097211 */ /* 0x000fe400020f0eff */
[----:B---3--:R-:W-:-:S03]  /*4c7f0*/  IADD3 R68, P4, R212, R10, RZ ;  /* 0x0000000ad4447210 */ /* 0x008fc60007f9e0ff */
[----:B------:R4:W-:Y:S01]  /*4c800*/  STL.64 [R1+0xe0], R8 ;  /* 0x0000e00801007387 */ /* 0x0009e20000100a00 */
[----:B------:R-:W-:Y:S02]  /*4c810*/  LEA.HI.X.SX32 R69, R212, R2, 0x1, P4 ;  /* 0x00000002d4457211 */ /* 0x000fe400020f0eff */
[----:B----4-:R-:W-:-:S04]  /*4c820*/  IADD3 R8, P4, R210, R10, RZ ;  /* 0x0000000ad2087210 */ /* 0x010fc80007f9e0ff */
[----:B------:R-:W-:-:S05]  /*4c830*/  LEA.HI.X.SX32 R9, R210, R2, 0x1, P4 ;  /* 0x00000002d2097211 */ /* 0x000fca00020f0eff */
[----:B------:R0:W-:Y:S02]  /*4c840*/  STL.64 [R1+0xd0], R8 ;  /* 0x0000d00801007387 */ /* 0x0001e40000100a00 */
[----:B0-----:R-:W-:-:S04]  /*4c850*/  IADD3 R8, P4, R208, R10, RZ ;  /* 0x0000000ad0087210 */ /* 0x001fc80007f9e0ff */
[----:B------:R-:W-:Y:S02]  /*4c860*/  LEA.HI.X.SX32 R9, R208, R2, 0x1, P4 ;  /* 0x00000002d0097211 */ /* 0x000fe400020f0eff */
[----:B------:R-:W-:-:S03]  /*4c870*/  IADD3 R70, P4, R206, R10, RZ ;  /* 0x0000000ace467210 */ /* 0x000fc60007f9e0ff */
[----:B------:R0:W-:Y:S01]  /*4c880*/  STL.64 [R1+0xc8], R8 ;  /* 0x0000c80801007387 */ /* 0x0001e20000100a00 */
[----:B------:R-:W-:Y:S02]  /*4c890*/  LEA.HI.X.SX32 R71, R206, R2, 0x1, P4 ;  /* 0x00000002ce477211 */ /* 0x000fe400020f0eff */
        /* <DEDUP_REMOVED lines=54> */
[----:B------:R0:W-:Y:S01]  /*4cc00*/  STL.64 [R1+0x28], R8 ;  /* 0x0000280801007387 */ /* 0x0001e20000100a00 */
[----:B------:R-:W-:Y:S02]  /*4cc10*/  IMAD.MOV.U32 R166, RZ, RZ, R56 ;  /* 0x000000ffffa67224 */ /* 0x000fe400078e0038 */
[----:B------:R-:W-:Y:S01]  /*4cc20*/  IMAD.MOV.U32 R167, RZ, RZ, R57 ;  /* 0x000000ffffa77224 */ /* 0x000fe200078e0039 */
[----:B0-----:R-:W-:-:S04]  /*4cc30*/  IADD3 R8, P4, R34, R10, RZ ;  /* 0x0000000a22087210 */ /* 0x001fc80007f9e0ff */
[----:B------:R-:W-:Y:S02]  /*4cc40*/  LEA.HI.X.SX32 R9, R34, R2, 0x1, P4 ;  /* 0x0000000222097211 */ /* 0x000fe400020f0eff */
[----:B------:R-:W-:Y:S01]  /*4cc50*/  IADD3 R56, P4, R35, R10, RZ ;  /* 0x0000000a23387210 */ /* 0x000fe20007f9e0ff */
[----:B------:R-:W-:-:S03]  /*4cc60*/  IMAD.MOV.U32 R164, RZ, RZ, R58 ;  /* 0x000000ffffa47224 */ /* 0x000fc600078e003a */
[----:B------:R-:W-:Y:S02]  /*4cc70*/  LEA.HI.X.SX32 R57, R35, R2, 0x1, P4 ;  /* 0x0000000223397211 */ /* 0x000fe400020f0eff */
[C---:B------:R-:W-:Y:S01]  /*4cc80*/  IADD3 R58, P4, R36.reuse, R10, RZ ;  /* 0x0000000a243a7210 */ /* 0x040fe20007f9e0ff */
[----:B------:R-:W-:Y:S02]  /*4cc90*/  IMAD.MOV.U32 R165, RZ, RZ, R59 ;  /* 0x000000ffffa57224 */ /* 0x000fe400078e003b */
[----:B------:R-:W-:Y:S01]  /*4cca0*/  IMAD.MOV.U32 R170, RZ, RZ, R60 ;  /* 0x000000ffffaa7224 */ /* 0x000fe200078e003c */
[----:B------:R-:W-:Y:S02]  /*4ccb0*/  LEA.HI.X.SX32 R59, R36, R2, 0x1, P4 ;  /* 0x00000002243b7211 */ /* 0x000fe400020f0eff */
[C---:B------:R-:W-:Y:S01]  /*4ccc0*/  IADD3 R60, P4, R37.reuse, R10, RZ ;  /* 0x0000000a253c7210 */ /* 0x040fe20007f9e0ff */
[----:B------:R-:W-:Y:S02]  /*4ccd0*/  IMAD.MOV.U32 R171, RZ, RZ, R61 ;  /* 0x000000ffffab7224 */ /* 0x000fe400078e003d */
[----:B------:R-:W-:Y:S01]  /*4cce0*/  IMAD.MOV.U32 R168, RZ, RZ, R62 ;  /* 0x000000ffffa87224 */ /* 0x000fe200078e003e */
[----:B------:R-:W-:-:S02]  /*4ccf0*/  LEA.HI.X.SX32 R61, R37, R2, 0x1, P4 ;  /* 0x00000002253d7211 */ /* 0x000fc400020f0eff */
        /* <DEDUP_REMOVED lines=12> */
[----:B------:R-:W-:Y:S01]  /*4cdc0*/  IADD3 R16, P4, R41, R10, RZ ;  /* 0x0000000a29107210 */ /* 0x000fe20007f9e0ff */
[----:B------:R-:W-:-:S03]  /*4cdd0*/  IMAD.MOV.U32 R157, RZ, RZ, R17 ;  /* 0x000000ffff9d7224 */ /* 0x000fc600078e0011 */
[----:B------:R-:W-:Y:S02]  /*4cde0*/  LEA.HI.X.SX32 R17, R41, R2, 0x1, P4 ;  /* 0x0000000229117211 */ /* 0x000fe400020f0eff */
[----:B------:R-:W-:Y:S01]  /*4cdf0*/  IADD3 R18, P4, R42, R10, RZ ;  /* 0x0000000a2a127210 */ /* 0x000fe20007f9e0ff */
[----:B------:R-:W-:-:S03]  /*4ce00*/  IMAD.MOV.U32 R158, RZ, RZ, R20 ;  /* 0x000000ffff9e7224 */ /* 0x000fc600078e0014 */
[----:B------:R-:W-:Y:S02]  /*4ce10*/  LEA.HI.X.SX32 R19, R42, R2, 0x1, P4 ;  /* 0x000000022a137211 */ /* 0x000fe400020f0eff */
[C---:B------:R-:W-:Y:S01]  /*4ce20*/  IADD3 R20, P4, R43.reuse, R10, RZ ;  /* 0x0000000a2b147210 */ /* 0x040fe20007f9e0ff */
[----:B------:R0:W-:Y:S01]  /*4ce30*/  STL.64 [R1+0x20], R8 ;  /* 0x0000200801007387 */ /* 0x0001e20000100a00 */
[----:B------:R-:W-:Y:S02]  /*4ce40*/  IMAD.MOV.U32 R159, RZ, RZ, R21 ;  /* 0x000000ffff9f7224 */ /* 0x000fe400078e0015 */
[----:B------:R-:W-:Y:S01]  /*4ce50*/  LEA.HI.X.SX32 R21, R43, R2, 0x1, P4 ;  /* 0x000000022b157211 */ /* 0x000fe200020f0eff */
[----:B0-----:R-:W-:Y:S01]  /*4ce60*/  IMAD.MOV.U32 R8, RZ, RZ, R22 ;  /* 0x000000ffff087224 */ /* 0x001fe200078e0016 */
[----:B------:R-:W-:Y:S01]  /*4ce70*/  IADD3 R22, P4, R44, R10, RZ ;  /* 0x0000000a2c167210 */ /* 0x000fe20007f9e0ff */
[----:B------:R-:W-:-:S03]  /*4ce80*/  IMAD.MOV.U32 R9, RZ, RZ, R23 ;  /* 0x000000ffff097224 */ /* 0x000fc600078e0017 */
[----:B------:R-:W-:Y:S02]  /*4ce90*/  LEA.HI.X.SX32 R23, R44, R2, 0x1, P4 ;  /* 0x000000022c177211 */ /* 0x000fe400020f0eff */
[----:B------:R-:W-:-:S04]  /*4cea0*/  IADD3 R24, P4, R45, R10, RZ ;  /* 0x0000000a2d187210 */ /* 0x000fc80007f9e0ff */
        /* <DEDUP_REMOVED lines=85> */
[----:B------:R-:W-:Y:S02]  /*4d400*/  IADD3 R234, P4, R235, R10, RZ ;  /* 0x0000000aebea7210 */ /* 0x000fe40007f9e0ff */
[----:B------:R-:W-:Y:S02]  /*4d410*/  LOP3.LUT P5, RZ, R5, 0x4000, RZ, 0xc0, !PT ;  /* 0x0000400005ff7812 */ /* 0x000fe400078ac0ff */
[----:B------:R-:W-:Y:S02]  /*4d420*/  LEA.HI.X.SX32 R235, R235, R2, 0x1, P4 ;  /* 0x00000002ebeb7211 */ /* 0x000fe400020f0eff */
[----:B------:R-:W-:-:S04]  /*4d430*/  IADD3 R236, P4, R237, R10, RZ ;  /* 0x0000000aedec7210 */ /* 0x000fc80007f9e0ff */
[----:B------:R-:W-:Y:S02]  /*4d440*/  LEA.HI.X.SX32 R237, R237, R2, 0x1, P4 ;  /* 0x00000002eded7211 */ /* 0x000fe400020f0eff */
[C---:B------:R-:W-:Y:S02]  /*4d450*/  IADD3 R238, P4, R239.reuse, R10, RZ ;  /* 0x0000000aefee7210 */ /* 0x040fe40007f9e0ff */
[----:B------:R-:W-:Y:S02]  /*4d460*/  LOP3.LUT R250, R250, 0xffffffef, RZ, 0xc0, !PT ;  /* 0xffffffeffafa7812 */ /* 0x000fe400078ec0ff */
[----:B------:R-:W-:Y:S02]  /*4d470*/  LEA.HI.X.SX32 R239, R239, R2, 0x1, P4 ;  /* 0x00000002efef7211 */ /* 0x000fe400020f0eff */
[----:B------:R-:W-:Y:S02]  /*4d480*/  IADD3 R240, P4, R241, R10, RZ ;  /* 0x0000000af1f07210 */ /* 0x000fe40007f9e0ff */
[----:B------:R-:W-:-:S02]  /*4d490*/  @P5 LOP3.LUT R250, R250, 0x10, RZ, 0xfc, !PT ;  /* 0x00000010fafa5812 */ /* 0x000fc400078efcff */
[----:B------:R-:W-:Y:S02]  /*4d4a0*/  LOP3.LUT P5, RZ, R5, 0x1000, RZ, 0xc0, !PT ;  /* 0x0000100005ff7812 */ /* 0x000fe400078ac0ff */
[----:B------:R-:W-:Y:S02]  /*4d4b0*/  LEA.HI.X.SX32 R241, R241, R2, 0x1, P4 ;  /* 0x00000002f1f17211 */ /* 0x000fe400020f0eff */
[----:B------:R-:W-:-:S04]  /*4d4c0*/  IADD3 R10, P4, R252, R10, RZ ;  /* 0x0000000afc0a7210 */ /* 0x000fc80007f9e0ff */
[----:B------:R-:W-:Y:S02]  /*4d4d0*/  LEA.HI.X.SX32 R11, R252, R2, 0x1, P4 ;  /* 0x00000002fc0b7211 */ /* 0x000fe400020f0eff */
[----:B------:R-:W-:Y:S02]  /*4d4e0*/  LOP3.LUT P4, RZ, R5, 0x2000, RZ, 0xc0, !PT ;  /* 0x0000200005ff7812 */ /* 0x000fe4000788c0ff */
[----:B------:R-:W-:-:S05]  /*4d4f0*/  PRMT R252, R178, 0x7771, RZ ;  /* 0x00007771b2fc7816 */ /* 0x000fca00000000ff */
[----:B------:R0:W-:Y:S01]  /*4d500*/  @P5 STG.E.U8 desc[UR32][R8.64], R252 ;  /* 0x000000fc08005986 */ /* 0x0001e2000c101120 */
[----:B------:R-:W-:Y:S02]  /*4d510*/  LOP3.LUT P5, RZ, R250, 0x10, RZ, 0xc0, !PT ;  /* 0x00000010faff7812 */ /* 0x000fe400078ac0ff */
[C---:B------:R-:W-:Y:S02]  /*4d520*/  LOP3.LUT P6, RZ, R5.reuse, 0x8000, RZ, 0xc0, !PT ;  /* 0x0000800005ff7812 */ /* 0x040fe400078cc0ff */
[----:B------:R-:W-:Y:S02]  /*4d530*/  LOP3.LUT P0, RZ, R5, 0x10000, RZ, 0xc0, !PT ;  /* 0x0001000005ff7812 */ /* 0x000fe4000780c0ff */
[----:B0-----:R-:W-:-:S05]  /*4d540*/  PRMT R252, R179, 0x7770, RZ ;  /* 0x00007770b3fc7816 */ /* 0x001fca00000000ff */
[----:B------:R0:W-:Y:S01]  /*4d550*/  @P4 STG.E.U8 desc[UR32][R158.64], R252 ;  /* 0x000000fc9e004986 */ /* 0x0001e2000c101120 */
[----:B------:R-:W-:Y:S02]  /*4d560*/  LOP3.LUT P1, RZ, R5, 0x20000, RZ, 0xc0, !PT ;  /* 0x0002000005ff7812 */ /* 0x000fe4000782c0ff */
[----:B0-----:R-:W-:-:S05]  /*4d570*/  PRMT R252, R179, 0x7771, RZ ;  /* 0x00007771b3fc7816 */ /* 0x001fca00000000ff */
[----:B------:R0:W-:Y:S01]  /*4d580*/  @P5 STG.E.U8 desc[UR32][R156.64], R252 ;  /* 0x000000fc9c005986 */ /* 0x0001e2000c101120 */
[C---:B------:R-:W-:Y:S02]  /*4d590*/  LOP3.LUT P2, RZ, R5.reuse, 0x40000, RZ, 0xc0, !PT ;  /* 0x0004000005ff7812 */ /* 0x040fe4000784c0ff */
[----:B------:R-:W-:Y:S02]  /*4d5a0*/  LOP3.LUT P3, RZ, R5, 0x80000, RZ, 0xc0, !PT ;  /* 0x0008000005ff7812 */ /* 0x000fe4000786c0ff */
[C---:B0-----:R-:W-:Y:S02]  /*4d5b0*/  PRMT R252, R176.reuse, 0x7772, RZ ;  /* 0x00007772b0fc7816 */ /* 0x041fe400000000ff */
[----:B------:R-:W-:-:S03]  /*4d5c0*/  PRMT R176, R176, 0x7773, RZ ;  /* 0x00007773b0b07816 */ /* 0x000fc600000000ff */
[----:B------:R-:W-:Y:S04]  /*4d5d0*/  @P6 STG.E.U8 desc[UR32][R162.64], R252 ;  /* 0x000000fca2006986 */ /* 0x000fe8000c101120 */
[----:B------:R0:W-:Y:S02]  /*4d5e0*/  @P0 STG.E.U8 desc[UR32][R160.64], R176 ;  /* 0x000000b0a0000986 */ /* 0x0001e4000c101120 */
[C---:B0-----:R-:W-:Y:S02]  /*4d5f0*/  PRMT R176, R177.reuse, 0x7772, RZ ;  /* 0x00007772b1b07816 */ /* 0x041fe400000000ff */
[----:B------:R-:W-:-:S03]  /*4d600*/  PRMT R177, R177, 0x7773, RZ ;  /* 0x00007773b1b17816 */ /* 0x000fc600000000ff */
[----:B------:R0:W-:Y:S04]  /*4d610*/  @P1 STG.E.U8 desc[UR32][R166.64], R176 ;  /* 0x000000b0a6001986 */ /* 0x0001e8000c101120 */
[----:B------:R-:W-:Y:S01]  /*4d620*/  @P2 STG.E.U8 desc[UR32][R164.64], R177 ;  /* 0x000000b1a4002986 */ /* 0x000fe2000c101120 */
[----:B0-----:R-:W-:-:S05]  /*4d630*/  PRMT R176, R178, 0x7772, RZ ;  /* 0x00007772b2b07816 */ /* 0x001fca00000000ff */
[----:B------:R0:W-:Y:S02]  /*4d640*/  @P3 STG.E.U8 desc[UR32][R170.64], R176 ;  /* 0x000000b0aa003986 */ /* 0x0001e4000c101120 */
[----:B0-----:R-:W-:Y:S02]  /*4d650*/  IMAD.MOV.U32 R170, RZ, RZ, R168 ;  /* 0x000000ffffaa7224 */ /* 0x001fe400078e00a8 */
[----:B------:R-:W-:Y:S02]  /*4d660*/  IMAD.MOV.U32 R171, RZ, RZ, R169 ;  /* 0x000000ffffab7224 */ /* 0x000fe400078e00a9 */
[----:B------:R-:W2:Y:S04]  /*4d670*/  LDL.LU.64 R168, [R1+0xab8] ;  /* 0x000ab80001a87983 */ /* 0x000ea80000300a00 */
[----:B------:R-:W3:Y:S04]  /*4d680*/  LDL.LU.64 R162, [R1+0xab0] ;  /* 0x000ab00001a27983 */ /* 0x000ee80000300a00 */
[----:B------:R-:W4:Y:S04]  /*4d690*/  LDL.LU.64 R160, [R1+0xaa8] ;  /* 0x000aa80001a07983 */ /* 0x000f280000300a00 */
[----:B------:R-:W4:Y:S04]  /*4d6a0*/  LDL.LU.64 R166, [R1+0xaa0] ;  /* 0x000aa00001a67983 */ /* 0x000f280000300a00 */
[----:B------:R-:W4:Y:S01]  /*4d6b0*/  LDL.LU.64 R164, [R1+0xa98] ;  /* 0x000a980001a47983 */ /* 0x000f220000300a00 */
[----:B------:R-:W-:-:S02]  /*4d6c0*/  LOP3.LUT P4, RZ, R6, 0x1, RZ, 0xc0, !PT ;  /* 0x0000000106ff7812 */ /* 0x000fc4000788c0ff */
[----:B------:R-:W-:Y:S01]  /*4d6d0*/  LOP3.LUT R2, R2, 0xefffffff, RZ, 0xc0, !PT ;  /* 0xefffffff02027812 */ /* 0x000fe200078ec0ff */
[----:B------:R-:W4:Y:S10]  /*4d6e0*/  LDL.LU.64 R152, [R1+0xa88] ;  /* 0x000a880001987983 */ /* 0x000f340000300a00 */
[----:B------:R-:W-:-:S02]  /*4d6f0*/  @P4 LOP3.LUT R2, R2, 0x10000000, RZ, 0xfc, !PT ;  /* 0x1000000002024812 */ /* 0x000fc400078efcff */
[----:B------:R-:W-:Y:S02]  /*4d700*/  LOP3.LUT P4, RZ, R5, 0x80000000, RZ, 0xc0, !PT ;  /* 0x8000000005ff7812 */ /* 0x000fe4000788c0ff */
[----:B------:R-:W-:-:S11]  /*4d710*/  LOP3.LUT R2, R2, 0xdfffffff, RZ, 0xc0, !PT ;  /* 0xdfffffff02027812 */ /* 0x000fd600078ec0ff */
[----:B------:R-:W-:Y:S02]  /*4d720*/  @P4 LOP3.LUT R2, R2, 0x20000000, RZ, 0xfc, !PT ;  /* 0x2000000002024812 */ /* 0x000fe400078efcff */
        /* <DEDUP_REMOVED lines=12> */
[C---:B------:R-:W-:Y:S02]  /*4d7f0*/  LOP3.LUT P4, RZ, R5.reuse, 0x4000000, RZ, 0xc0, !PT ;  /* 0x0400000005ff7812 */ /* 0x040fe4000788c0ff */
[----:B------:R-:W-:Y:S02]  /*4d800*/  LOP3.LUT R250, R250, 0xfffffffb, RZ, 0xc0, !PT ;  /* 0xfffffffbfafa7812 */ /* 0x000fe400078ec0ff */
[C---:B------:R-:W-:Y:S02]  /*4d810*/  LOP3.LUT P0, RZ, R5.reuse, 0x100000, RZ, 0xc0, !PT ;  /* 0x0010000005ff7812 */ /* 0x040fe4000780c0ff */
[----:B------:R-:W-:-:S07]  /*4d820*/  LOP3.LUT P1, RZ, R5, 0x200000, RZ, 0xc0, !PT ;  /* 0x0020000005ff7812 */ /* 0x000fce000782c0ff */
[----:B------:R-:W-:Y:S02]  /*4d830*/  @P4 LOP3.LUT R250, R250, 0x4, RZ, 0xfc, !PT ;  /* 0x00000004fafa4812 */ /* 0x000fe400078efcff */
[C---:B------:R-:W-:Y:S02]  /*4d840*/  LOP3.LUT P4, RZ, R5.reuse, 0x2000000, RZ, 0xc0, !PT ;  /* 0x0200000005ff7812 */ /* 0x040fe4000788c0ff */
[C---:B------:R-:W-:Y:S02]  /*4d850*/  LOP3.LUT P2, RZ, R5.reuse, 0x400000, RZ, 0xc0, !PT ;  /* 0x0040000005ff7812 */ /* 0x040fe4000784c0ff */
[----:B------:R-:W-:Y:S02]  /*4d860*/  LOP3.LUT P3, RZ, R5, 0x800000, RZ, 0xc0, !PT ;  /* 0x0080000005ff7812 */ /* 0x000fe4000786c0ff */
[----:B------:R-:W-:Y:S02]  /*4d870*/  LOP3.LUT R250, R250, 0xfffffff7, RZ, 0xc0, !PT ;  /* 0xfffffff7fafa7812 */ /* 0x000fe400078ec0ff */
[----:B------:R-:W-:-:S02]  /*4d880*/  PRMT R178, R178, 0x7773, RZ ;  /* 0x00007773b2b27816 */ /* 0x000fc400000000ff */
[----:B------:R-:W-:-:S03]  /*4d890*/  PRMT R176, R179, 0x7772, RZ ;  /* 0x00007772b3b07816 */ /* 0x000fc600000000ff */
[----:B------:R-:W-:Y:S01]  /*4d8a0*/  @P4 LOP3.LUT R250, R250, 0x8, RZ, 0xfc, !PT ;  /* 0x00000008fafa4812 */ /* 0x000fe200078efcff */
[----:B------:R0:W-:Y:S01]  /*4d8b0*/  @P0 STG.E.U8 desc[UR32][R170.64], R178 ;  /* 0x000000b2aa000986 */ /* 0x0001e2000c101120 */
[----:B------:R-:W-:Y:S02]  /*4d8c0*/  LOP3.LUT P4, RZ, R5, 0x1000000, RZ, 0xc0, !PT ;  /* 0x0100000005ff7812 */ /* 0x000fe4000788c0ff */
[----:B------:R-:W-:Y:S01]  /*4d8d0*/  PRMT R179, R179, 0x7773, RZ ;  /* 0x00007773b3b37816 */ /* 0x000fe200000000ff */
[----:B0-----:R-:W4:Y:S04]  /*4d8e0*/  LDL.LU.64 R170, [R1+0xa80] ;  /* 0x000a800001aa7983 */ /* 0x001f280000300a00 */
[----:B--2---:R0:W-:Y:S04]  /*4d8f0*/  @P1 STG.E.U8 desc[UR32][R168.64], R176 ;  /* 0x000000b0a8001986 */ /* 0x0041e8000c101120 */
[----:B---3--:R1:W-:Y:S01]  /*4d900*/  @P2 STG.E.U8 desc[UR32][R162.64], R179 ;  /* 0x000000b3a2002986 */ /* 0x0083e2000c101120 */
[----:B0-----:R-:W-:-:S03]  /*4d910*/  PRMT R176, R172, 0x7770, RZ ;  /* 0x00007770acb07816 */ /* 0x001fc600000000ff */
[----:B------:R-:W2:Y:S04]  /*4d920*/  LDL.LU.64 R168, [R1+0xa78] ;  /* 0x000a780001a87983 */ /* 0x000ea80000300a00 */
[----:B----4-:R0:W-:Y:S04]  /*4d930*/  @P3 STG.E.U8 desc[UR32][R160.64], R176 ;  /* 0x000000b0a0003986 */ /* 0x0101e8000c101120 */
[----:B-1----:R-:W3:Y:S04]  /*4d940*/  LDL.LU.64 R178, [R1+0xa70] ;  /* 0x000a700001b27983 */ /* 0x002ee80000300a00 */
[----:B------:R-:W4:Y:S01]  /*4d950*/  LDL.LU.64 R8, [R1+0xa68] ;  /* 0x000a680001087983 */ /* 0x000f220000300a00 */
[----:B0-----:R-:W-:-:S03]  /*4d960*/  PRMT R176, R172, 0x7771, RZ ;  /* 0x00007771acb07816 */ /* 0x001fc600000000ff */
[----:B------:R-:W4:Y:S04]  /*4d970*/  LDL.LU.64 R158, [R1+0xa60] ;  /* 0x000a6000019e7983 */ /* 0x000f280000300a00 */
[----:B------:R0:W-:Y:S01]  /*4d980*/  @P4 STG.E.U8 desc[UR32][R166.64], R176 ;  /* 0x000000b0a6004986 */ /* 0x0001e2000c101120 */
[----:B------:R-:W-:-:S03]  /*4d990*/  LOP3.LUT P4, RZ, R250, 0x8, RZ, 0xc0, !PT ;  /* 0x00000008faff7812 */ /* 0x000fc6000788c0ff */
[----:B------:R-:W4:Y:S04]  /*4d9a0*/  LDL.LU.64 R156, [R1+0xa58] ;  /* 0x000a5800019c7983 */ /* 0x000f280000300a00 */
[----:B------:R-:W4:Y:S01]  /*4d9b0*/  LDL.LU.64 R162, [R1+0xa50] ;  /* 0x000a500001a27983 */ /* 0x000f220000300a00 */
[----:B0-----:R-:W-:-:S03]  /*4d9c0*/  PRMT R176, R173, 0x7770, RZ ;  /* 0x00007770adb07816 */ /* 0x001fc600000000ff */
[----:B------:R-:W4:Y:S04]  /*4d9d0*/  LDL.LU.64 R160, [R1+0xa48] ;  /* 0x000a480001a07983 */ /* 0x000f280000300a00 */
[----:B------:R0:W-:Y:S01]  /*4d9e0*/  @P4 STG.E.U8 desc[UR32][R164.64], R176 ;  /* 0x000000b0a4004986 */ /* 0x0001e2000c101120 */
[----:B------:R-:W-:-:S03]  /*4d9f0*/  LOP3.LUT P4, RZ, R250, 0x4, RZ, 0xc0, !PT ;  /* 0x00000004faff7812 */ /* 0x000fc6000788c0ff */
[----:B------:R-:W4:Y:S01]  /*4da00*/  LDL.LU.64 R166, [R1+0xa40] ;  /* 0x000a400001a67983 */ /* 0x000f220000300a00 */
[----:B0-----:R-:W-:-:S03]  /*4da10*/  PRMT R176, R173, 0x7771, RZ ;  /* 0x00007771adb07816 */ /* 0x001fc600000000ff */
[----:B------:R-:W4:Y:S06]  /*4da20*/  LDL.LU.64 R164, [R1+0xa38] ;  /* 0x000a380001a47983 */ /* 0x000f2c0000300a00 */
[----:B------:R0:W-:Y:S04]  /*4da30*/  @P4 STG.E.U8 desc[UR32][R174.64], R176 ;  /* 0x000000b0ae004986 */ /* 0x0001e8000c101120 */
[----:B0-----:R-:W2:Y:S01]  /*4da40*/  LDL.LU.64 R174, [R1+0x1278] ;  /* 0x0012780001ae7983 */ /* 0x001ea20000300a00 */
[----:B------:R-:W-:-:S02]  /*4da50*/  LOP3.LUT P4, RZ, R250, 0x2, RZ, 0xc0, !PT ;  /* 0x00000002faff7812 */ /* 0x000fc4000788c0ff */
[----:B--2---:R-:W-:-:S11]  /*4da60*/  PRMT R176, R174, 0x7770, RZ ;  /* 0x00007770aeb07816 */ /* 0x004fd600000000ff */
[----:B------:R0:W-:Y:S01]  /*4da70*/  @P4 STG.E.U8 desc[UR32][R152.64], R176 ;  /* 0x000000b098004986 */ /* 0x0001e2000c101120 */
[----:B------:R-:W-:Y:S02]  /*4da80*/  LOP3.LUT P4, RZ, R250, 0x1, RZ, 0xc0, !PT ;  /* 0x00000001faff7812 */ /* 0x000fe4000788c0ff */
[----:B0-----:R-:W-:Y:S01]  /*4da90*/  PRMT R176, R174, 0x7771, RZ ;  /* 0x00007771aeb07816 */ /* 0x001fe200000000ff */
[----:B------:R-:W2:Y:S10]  /*4daa0*/  LDL.LU.64 R152, [R1+0x1270] ;  /* 0x0012700001987983 */ /* 0x000eb40000300a00 */
[----:B------:R0:W-:Y:S01]  /*4dab0*/  @P4 STG.E.U8 desc[UR32][R170.64], R176 ;  /* 0x000000b0aa004986 */ /* 0x0001e2000c101120 */
[----:B------:R-:W-:-:S02]  /*4dac0*/  LOP3.LUT P4, RZ, R2, 0x80000000, RZ, 0xc0, !PT ;  /* 0x8000000002ff7812 */ /* 0x000fc4000788c0ff */
[----:B0-----:R-:W-:Y:S01]  /*4dad0*/  PRMT R176, R175, 0x7770, RZ ;  /* 0x00007770afb07816 */ /* 0x001fe200000000ff */
[----:B------:R-:W2:Y:S10]  /*4dae0*/  LDL.LU.64 R170, [R1+0x1268] ;  /* 0x0012680001aa7983 */ /* 0x000eb40000300a00 */
[----:B------:R0:W-:Y:S04]  /*4daf0*/  @P4 STG.E.U8 desc[UR32][R168.64], R176 ;  /* 0x000000b0a8004986 */ /* 0x0001e8000c101120 */
[----:B0-----:R-:W2:Y:S01]  /*4db00*/  LDL.LU.64 R168, [R1+0x1260] ;  /* 0x0012600001a87983 */ /* 0x001ea20000300a00 */
[----:B------:R-:W-:-:S02]  /*4db10*/  LOP3.LUT P4, RZ, R2, 0x40000000, RZ, 0xc0, !PT ;  /* 0x4000000002ff7812 */ /* 0x000fc4000788c0ff */
[----:B------:R-:W-:-:S11]  /*4db20*/  PRMT R176, R175, 0x7771, RZ ;  /* 0x00007771afb07816 */ /* 0x000fd600000000ff */
[----:B---3--:R0:W-:Y:S01]  /*4db30*/  @P4 STG.E.U8 desc[UR32][R178.64], R176 ;  /* 0x000000b0b2004986 */ /* 0x0081e2000c101120 */
[----:B------:R-:W-:Y:S02]  /*4db40*/  LOP3.LUT P4, RZ, R2, 0x20000000, RZ, 0xc0, !PT ;  /* 0x2000000002ff7812 */ /* 0x000fe4000788c0ff */
[----:B0-----:R-:W-:-:S11]  /*4db50*/  PRMT R176, R172, 0x7772, RZ ;  /* 0x00007772acb07816 */ /* 0x001fd600000000ff */
[----:B----4-:R-:W-:Y:S01]  /*4db60*/  @P4 STG.E.U8 desc[UR32][R8.64], R176 ;  /* 0x000000b008004986 */ /* 0x010fe2000c101120 */
[----:B------:R-:W-:Y:S02]  /*4db70*/  LOP3.LUT P4, RZ, R2, 0x10000000, RZ, 0xc0, !PT ;  /* 0x1000000002ff7812 */ /* 0x000fe4000788c0ff */
[----:B------:R-:W-:Y:S02]  /*4db80*/  LOP3.LUT P5, RZ, R6, 0x2, RZ, 0xc0, !PT ;  /* 0x0000000206ff7812 */ /* 0x000fe400078ac0ff */
[----:B------:R-:W-:Y:S02]  /*4db90*/  PRMT R172, R172, 0x7773, RZ ;  /* 0x00007773acac7816 */ /* 0x000fe400000000ff */
[C---:B------:R-:W-:Y:S02]  /*4dba0*/  LOP3.LUT P6, RZ, R6.reuse, 0x4, RZ, 0xc0, !PT ;  /* 0x0000000406ff7812 */ /* 0x040fe400078cc0ff */
[----:B------:R-:W-:-:S05]  /*4dbb0*/  LOP3.LUT P0, RZ, R6, 0x8, RZ, 0xc0, !PT ;  /* 0x0000000806ff7812 */ /* 0x000fca000780c0ff */
[----:B------:R0:W-:Y:S01]  /*4dbc0*/  @P4 STG.E.U8 desc[UR32][R158.64], R172 ;  /* 0x000000ac9e004986 */ /* 0x0001e2000c101120 */
[C---:B------:R-:W-:Y:S02]  /*4dbd0*/  LOP3.LUT P1, RZ, R6.reuse, 0x10, RZ, 0xc0, !PT ;  /* 0x0000001006ff7812 */ /* 0x040fe4000782c0ff */
[C---:B------:R-:W-:Y:S02]  /*4dbe0*/  LOP3.LUT P2, RZ, R6.reuse, 0x20, RZ, 0xc0, !PT ;  /* 0x0000002006ff7812 */ /* 0x040fe4000784c0ff */
[----:B------:R-:W-:Y:S02]  /*4dbf0*/  LOP3.LUT P3, RZ, R6, 0x40, RZ, 0xc0, !PT ;  /* 0x0000004006ff7812 */ /* 0x000fe4000786c0ff */
[C---:B0-----:R-:W-:Y:S02]  /*4dc00*/  PRMT R172, R173.reuse, 0x7772, RZ ;  /* 0x00007772adac7816 */ /* 0x041fe400000000ff */
[----:B------:R-:W-:-:S03]  /*4dc10*/  PRMT R173, R173, 0x7773, RZ ;  /* 0x00007773adad7816 */ /* 0x000fc600000000ff */
[----:B------:R0:W-:Y:S04]  /*4dc20*/  @P5 STG.E.U8 desc[UR32][R156.64], R172 ;  /* 0x000000ac9c005986 */ /* 0x0001e8000c101120 */
[----:B------:R-:W-:Y:S01]  /*4dc30*/  @P6 STG.E.U8 desc[UR32][R162.64], R173 ;  /* 0x000000ada2006986 */ /* 0x000fe2000c101120 */
[C---:B0-----:R-:W-:Y:S02]  /*4dc40*/  PRMT R172, R174.reuse, 0x7772, RZ ;  /* 0x00007772aeac7816 */ /* 0x041fe400000000ff */
[----:B------:R-:W-:-:S03]  /*4dc50*/  PRMT R174, R174, 0x7773, RZ ;  /* 0x00007773aeae7816 */ /* 0x000fc600000000ff */
[----:B------:R0:W-:Y:S04]  /*4dc60*/  @P0 STG.E.U8 desc[UR32][R160.64], R172 ;  /* 0x000000aca0000986 */ /* 0x0001e8000c101120 */
[----:B------:R-:W-:Y:S01]  /*4dc70*/  @P1 STG.E.U8 desc[UR32][R166.64], R174 ;  /* 0x000000aea6001986 */ /* 0x000fe2000c101120 */
[C---:B0-----:R-:W-:Y:S02]  /*4dc80*/  PRMT R172, R175.reuse, 0x7772, RZ ;  /* 0x00007772afac7816 */ /* 0x041fe400000000ff */
[----:B------:R-:W-:-:S03]  /*4dc90*/  PRMT R175, R175, 0x7773, RZ ;  /* 0x00007773afaf7816 */ /* 0x000fc600000000ff */
[----:B------:R-:W-:Y:S04]  /*4dca0*/  @P2 STG.E.U8 desc[UR32][R164.64], R172 ;  /* 0x000000aca4002986 */ /* 0x000fe8000c101120 */
[----:B--2---:R0:W-:Y:S04]  /*4dcb0*/  @P3 STG.E.U8 desc[UR32][R168.64], R175 ;  /* 0x000000afa8003986 */ /* 0x0041e8000c101120 */
[----:B0-----:R-:W2:Y:S04]  /*4dcc0*/  LDL.LU.64 R168, [R1+0x1258] ;  /* 0x0012580001a87983 */ /* 0x001ea80000300a00 */
[----:B------:R-:W3:Y:S01]  /*4dcd0*/  LDL.LU.64 R164, [R1+0xa28] ;  /* 0x000a280001a47983 */ /* 0x000ee20000300a00 */
[----:B------:R-:W-:-:S02]  /*4dce0*/  LOP3.LUT P0, RZ, R6, 0x80, RZ, 0xc0, !PT ;  /* 0x0000008006ff7812 */ /* 0x000fc4000780c0ff */
[C---:B------:R-:W-:Y:S01]  /*4dcf0*/  LOP3.LUT P1, RZ, R6.reuse, 0x100, RZ, 0xc0, !PT ;  /* 0x0000010006ff7812 */ /* 0x040fe2000782c0ff */
[----:B------:R-:W4:Y:S04]  /*4dd00*/  LDL.LU.64 R178, [R1+0xa18] ;  /* 0x000a180001b27983 */ /* 0x000f280000300a00 */
[----:B------:R-:W4:Y:S04]  /*4dd10*/  LDL.LU.64 R156, [R1+0xa10] ;  /* 0x000a1000019c7983 */ /* 0x000f280000300a00 */
[----:B------:R-:W4:Y:S04]  /*4dd20*/  LDL.LU.64 R162, [R1+0xa08] ;  /* 0x000a080001a27983 */ /* 0x000f280000300a00 */
[----:B------:R-:W4:Y:S04]  /*4dd30*/  LDL.LU.64 R160, [R1+0xa00] ;  /* 0x000a000001a07983 */ /* 0x000f280000300a00 */
[----:B------:R-:W4:Y:S04]  /*4dd40*/  LDL.LU.64 R8, [R1+0x9f8] ;  /* 0x0009f80001087983 */ /* 0x000f280000300a00 */
[----:B------:R-:W4:Y:S04]  /*4dd50*/  LDL.LU.64 R158, [R1+0x9f0] ;  /* 0x0009f000019e7983 */ /* 0x000f280000300a00 */
[----:B------:R-:W4:Y:S01]  /*4dd60*/  LDL.LU.64 R166, [R1+0x9e8] ;  /* 0x0009e80001a67983 */ /* 0x000f220000300a00 */
[----:B------:R-:W-:-:S02]  /*4dd70*/  LOP3.LUT P4, RZ, R6, 0x80000, RZ, 0xc0, !PT ;  /* 0x0008000006ff7812 */ /* 0x000fc4000788c0ff */
[----:B------:R-:W-:-:S11]  /*4dd80*/  LOP3.LUT R2, R2, 0xffefffff, RZ, 0xc0, !PT ;  /* 0xffefffff02027812 */ /* 0x000fd600078ec0ff */
[----:B------:R-:W-:Y:S02]  /*4dd90*/  @P4 LOP3.LUT R2, R2, 0x100000, RZ, 0xfc, !PT ;  /* 0x0010000002024812 */ /* 0x000fe400078efcff */
[----:B------:R-:W-:Y:S02]  /*4dda0*/  LOP3.LUT P4, RZ, R6, 0x40000, RZ, 0xc0, !PT ;  /* 0x0004000006ff7812 */ /* 0x000fe4000788c0ff */
[----:B------:R-:W-:-:S11]  /*4ddb0*/  LOP3.LUT R2, R2, 0xffdfffff, RZ, 0xc0, !PT ;  /* 0xffdfffff02027812 */ /* 0x000fd600078ec0ff */
[----:B------:R-:W-:Y:S02]  /*4ddc0*/  @P4 LOP3.LUT R2, R2, 0x200000, RZ, 0xfc, !PT ;  /* 0x0020000002024812 */ /* 0x000fe400078efcff */
[----:B------:R-:W-:Y:S02]  /*4ddd0*/  LOP3.LUT P4, RZ, R6, 0x20000, RZ, 0xc0, !PT ;  /* 0x0002000006ff7812 */ /* 0x000fe4000788c0ff */
[----:B------:R-:W-:Y:S02]  /*4dde0*/  LOP3.LUT R2, R2, 0xffbfffff, RZ, 0xc0, !PT ;  /* 0xffbfffff02027812 */ /* 0x000fe400078ec0ff */
[----:B--2---:R-:W-:-:S05]  /*4ddf0*/  PRMT R172, R168, 0x7770, RZ ;  /* 0x00007770a8ac7816 */ /* 0x004fca00000000ff */
[----:B---3--:R0:W-:Y:S02]  /*4de00*/  @P0 STG.E.U8 desc[UR32][R164.64], R172 ;  /* 0x000000aca4000986 */ /* 0x0081e4000c101120 */
[----:B0-----:R-:W-:-:S05]  /*4de10*/  PRMT R172, R168, 0x7771, RZ ;  /* 0x00007771a8ac7816 */ /* 0x001fca00000000ff */
[----:B------:R0:W-:Y:S04]  /*4de20*/  @P1 STG.E.U8 desc[UR32][R170.64], R172 ;  /* 0x000000acaa001986 */ /* 0x0001e8000c101120 */
[----:B0-----:R-:W2:Y:S04]  /*4de30*/  LDL.LU.64 R170, [R1+0x1250] ;  /* 0x0012500001aa7983 */ /* 0x001ea80000300a00 */
[----:B------:R-:W3:Y:S01]  /*4de40*/  LDL.LU.64 R164, [R1+0x9e0] ;  /* 0x0009e00001a47983 */ /* 0x000ee20000300a00 */
[----:B------:R-:W-:Y:S02]  /*4de50*/  @P4 LOP3.LUT R2, R2, 0x400000, RZ, 0xfc, !PT ;  /* 0x0040000002024812 */ /* 0x000fe400078efcff */
[----:B------:R-:W-:Y:S01]  /*4de60*/  LOP3.LUT P4, RZ, R6, 0x10000, RZ, 0xc0, !PT ;  /* 0x0001000006ff7812 */ /* 0x000fe2000788c0ff */
[----:B------:R-:W3:Y:S01]  /*4de70*/  LDL.LU.64 R174, [R1+0x9c8] ;  /* 0x0009c80001ae7983 */ /* 0x000ee20000300a00 */
[----:B------:R-:W-:-:S02]  /*4de80*/  LOP3.LUT R2, R2, 0xff7fffff, RZ, 0xc0, !PT ;  /* 0xff7fffff02027812 */ /* 0x000fc400078ec0ff */
[----:B------:R-:W-:Y:S01]  /*4de90*/  LOP3.LUT P2, RZ, R6, 0x200, RZ, 0xc0, !PT ;  /* 0x0000020006ff7812 */ /* 0x000fe2000784c0ff */
[----:B------:R-:W3:Y:S08]  /*4dea0*/  LDL.LU.64 R176, [R1+0x9c0] ;  /* 0x0009c00001b07983 */ /* 0x000ef00000300a00 */
[----:B------:R-:W-:Y:S02]  /*4deb0*/  @P4 LOP3.LUT R2, R2, 0x800000, RZ, 0xfc, !PT ;  /* 0x0080000002024812 */ /* 0x000fe400078efcff */
        /* <DEDUP_REMOVED lines=8> */
[----:B------:R-:W-:-:S09]  /*4df40*/  LOP3.LUT P3, RZ, R6, 0x400, RZ, 0xc0, !PT ;  /* 0x0000040006ff7812 */ /* 0x000fd2000786c0ff */
[----:B------:R-:W-:Y:S02]  /*4df50*/  @P4 LOP3.LUT R2, R2, 0x4000000, RZ, 0xfc, !PT ;  /* 0x0400000002024812 */ /* 0x000fe400078efcff */
[----:B------:R-:W-:Y:S02]  /*4df60*/  LOP3.LUT P4, RZ, R6, 0x1000, RZ, 0xc0, !PT ;  /* 0x0000100006ff7812 */ /* 0x000fe4000788c0ff */
[----:B------:R-:W-:Y:S02]  /*4df70*/  LOP3.LUT R2, R2, 0xf7ffffff, RZ, 0xc0, !PT ;  /* 0xf7ffffff02027812 */ /* 0x000fe400078ec0ff */
[----:B------:R-:W-:-:S05]  /*4df80*/  PRMT R172, R169, 0x7770, RZ ;  /* 0x00007770a9ac7816 */ /* 0x000fca00000000ff */
[----:B----4-:R0:W-:Y:S04]  /*4df90*/  @P2 STG.E.U8 desc[UR32][R178.64], R172 ;  /* 0x000000acb2002986 */ /* 0x0101e8000c101120 */
[----:B------:R-:W-:Y:S02]  /*4dfa0*/  @P4 LOP3.LUT R2, R2, 0x8000000, RZ, 0xfc, !PT ;  /* 0x0800000002024812 */ /* 0x000fe400078efcff */
[----:B------:R-:W-:Y:S02]  /*4dfb0*/  LOP3.LUT P4, RZ, R6, 0x800, RZ, 0xc0, !PT ;  /* 0x0000080006ff7812 */ /* 0x000fe4000788c0ff */
[----:B0-----:R-:W-:Y:S01]  /*4dfc0*/  PRMT R172, R169, 0x7771, RZ ;  /* 0x00007771a9ac7816 */ /* 0x001fe200000000ff */
[----:B------:R-:W4:Y:S04]  /*4dfd0*/  LDL.LU.64 R178, [R1+0x9b8] ;  /* 0x0009b80001b27983 */ /* 0x000f280000300a00 */
[----:B------:R0:W-:Y:S04]  /*4dfe0*/  @P3 STG.E.U8 desc[UR32][R156.64], R172 ;  /* 0x000000ac9c003986 */ /* 0x0001e8000c101120 */
[----:B0-----:R-:W4:Y:S01]  /*4dff0*/  LDL.LU.64 R156, [R1+0x9b0] ;  /* 0x0009b000019c7983 */ /* 0x001f220000300a00 */
[----:B--2---:R-:W-:-:S05]  /*4e000*/  PRMT R172, R170, 0x7770, RZ ;  /* 0x00007770aaac7816 */ /* 0x004fca00000000ff */
        /* <DEDUP_REMOVED lines=18> */
[----:B------:R-:W-:Y:S01]  /*4e130*/  PRMT R168, R168, 0x7773, RZ ;  /* 0x00007773a8a87816 */ /* 0x000fe200000000ff */
[----:B0-----:R-:W2:Y:S04]  /*4e140*/  LDL.LU.64 R166, [R1+0x1238] ;  /* 0x0012380001a67983 */ /* 0x001ea80000300a00 */
[----:B------:R-:W4:Y:S06]  /*4e150*/  LDL.LU.64 R172, [R1+0x9d0] ;  /* 0x0009d00001ac7983 */ /* 0x000f2c0000300a00 */
[----:B---3--:R0:W-:Y:S04]  /*4e160*/  @P4 STG.E.U8 desc[UR32][R164.64], R168 ;  /* 0x000000a8a4004986 */ /* 0x0081e8000c101120 */
[----:B0-----:R-:W3:Y:S01]  /*4e170*/  LDL.LU.64 R164, [R1+0x1230] ;  /* 0x0012300001a47983 */ /* 0x001ee20000300a00 */
[----:B------:R-:W-:-:S02]  /*4e180*/  LOP3.LUT P4, RZ, R2, 0x400000, RZ, 0xc0, !PT ;  /* 0x0040000002ff7812 */ /* 0x000fc4000788c0ff */
[C---:B------:R-:W-:Y:S02]  /*4e190*/  PRMT R168, R169.reuse, 0x7772, RZ ;  /* 0x00007772a9a87816 */ /* 0x040fe400000000ff */
[----:B------:R-:W-:Y:S02]  /*4e1a0*/  PRMT R169, R169, 0x7773, RZ ;  /* 0x00007773a9a97816 */ /* 0x000fe400000000ff */
[C---:B------:R-:W-:Y:S02]  /*4e1b0*/  LOP3.LUT P5, RZ, R6.reuse, 0x100000, RZ, 0xc0, !PT ;  /* 0x0010000006ff7812 */ /* 0x040fe400078ac0ff */
[----:B------:R-:W-:-:S05]  /*4e1c0*/  LOP3.LUT P6, RZ, R6, 0x200000, RZ, 0xc0, !PT ;  /* 0x0020000006ff7812 */ /* 0x000fca00078cc0ff */
[----:B---3--:R0:W-:Y:S04]  /*4e1d0*/  @P4 STG.E.U8 desc[UR32][R164.64], R168 ;  /* 0x000000a8a4004986 */ /* 0x0081e8000c101120 */
[----:B0-----:R-:W3:Y:S01]  /*4e1e0*/  LDL.LU.64 R164, [R1+0x1228] ;  /* 0x0012280001a47983 */ /* 0x001ee20000300a00 */
[----:B------:R-:W-:Y:S02]  /*4e1f0*/  LOP3.LUT P4, RZ, R2, 0x200000, RZ, 0xc0, !PT ;  /* 0x0020000002ff7812 */ /* 0x000fe4000788c0ff */
[----:B------:R-:W-:-:S11]  /*4e200*/  PRMT R168, R170, 0x7772, RZ ;  /* 0x00007772aaa87816 */ /* 0x000fd600000000ff */
[----:B----4-:R-:W-:Y:S01]  /*4e210*/  @P4 STG.E.U8 desc[UR32][R172.64], R169 ;  /* 0x000000a9ac004986 */ /* 0x010fe2000c101120 */
[----:B------:R-:W-:Y:S02]  /*4e220*/  LOP3.LUT P4, RZ, R2, 0x100000, RZ, 0xc0, !PT ;  /* 0x0010000002ff7812 */ /* 0x000fe4000788c0ff */
[C---:B------:R-:W-:Y:S02]  /*4e230*/  LOP3.LUT P0, RZ, R6.reuse, 0x400000, RZ, 0xc0, !PT ;  /* 0x0040000006ff7812 */ /* 0x040fe4000780c0ff */
[----:B------:R-:W-:Y:S02]  /*4e240*/  LOP3.LUT P1, RZ, R6, 0x800000, RZ, 0xc0, !PT ;  /* 0x0080000006ff7812 */ /* 0x000fe4000782c0ff */
[----:B------:R-:W-:Y:S02]  /*4e250*/  PRMT R170, R170, 0x7773, RZ ;  /* 0x00007773aaaa7816 */ /* 0x000fe400000000ff */
[----:B------:R-:W-:-:S05]  /*4e260*/  LOP3.LUT P2, RZ, R6, 0x1000000, RZ, 0xc0, !PT ;  /* 0x0100000006ff7812 */ /* 0x000fca000784c0ff */
[----:B------:R0:W-:Y:S04]  /*4e270*/  @P4 STG.E.U8 desc[UR32][R174.64], R168 ;  /* 0x000000a8ae004986 */ /* 0x0001e8000c101120 */
[----:B------:R-:W-:Y:S01]  /*4e280*/  @P5 STG.E.U8 desc[UR32][R176.64], R170 ;  /* 0x000000aab0005986 */ /* 0x000fe2000c101120 */
[C---:B0-----:R-:W-:Y:S02]  /*4e290*/  PRMT R168, R171.reuse, 0x7772, RZ ;  /* 0x00007772aba87816 */ /* 0x041fe400000000ff */
[----:B------:R-:W-:-:S03]  /*4e2a0*/  PRMT R171, R171, 0x7773, RZ ;  /* 0x00007773abab7816 */ /* 0x000fc600000000ff */
[----:B------:R3:W-:Y:S01]  /*4e2b0*/  @P6 STG.E.U8 desc[UR32][R178.64], R168 ;  /* 0x000000a8b2006986 */ /* 0x0007e2000c101120 */
[----:B------:R-:W-:-:S03]  /*4e2c0*/  LOP3.LUT P3, RZ, R6, 0x2000000, RZ, 0xc0, !PT ;  /* 0x0200000006ff7812 */ /* 0x000fc6000786c0ff */
[----:B------:R-:W-:Y:S01]  /*4e2d0*/  @P0 STG.E.U8 desc[UR32][R156.64], R171 ;  /* 0x000000ab9c000986 */ /* 0x000fe2000c101120 */
[----:B---3--:R-:W-:-:S05]  /*4e2e0*/  PRMT R168, R164, 0x7770, RZ ;  /* 0x00007770a4a87816 */ /* 0x008fca00000000ff */
[----:B--2---:R0:W-:Y:S02]  /*4e2f0*/  @P1 STG.E.U8 desc[UR32][R162.64], R168 ;  /* 0x000000a8a2001986 */ /* 0x0041e4000c101120 */
[----:B0-----:R-:W-:-:S05]  /*4e300*/  PRMT R168, R164, 0x7771, RZ ;  /* 0x00007771a4a87816 */ /* 0x001fca00000000ff */
[----:B------:R0:W-:Y:S02]  /*4e310*/  @P2 STG.E.U8 desc[UR32][R160.64], R168 ;  /* 0x000000a8a0002986 */ /* 0x0001e4000c101120 */
[----:B0-----:R-:W-:-:S05]  /*4e320*/  PRMT R168, R165, 0x7770, RZ ;  /* 0x00007770a5a87816 */ /* 0x001fca00000000ff */
[----:B------:R0:W-:Y:S04]  /*4e330*/  @P3 STG.E.U8 desc[UR32][R166.64], R168 ;  /* 0x000000a8a6003986 */ /* 0x0001e8000c101120 */
[----:B0-----:R-:W2:Y:S04]  /*4e340*/  LDL.LU.64 R166, [R1+0x1220] ;  /* 0x0012200001a67983 */ /* 0x001ea80000300a00 */
[----:B------:R-:W3:Y:S04]  /*4e350*/  LDL.LU.64 R160, [R1+0x990] ;  /* 0x0009900001a07983 */ /* 0x000ee80000300a00 */
[----:B------:R-:W4:Y:S04]  /*4e360*/  LDL.LU.64 R156, [R1+0x988] ;  /* 0x00098800019c7983 */ /* 0x000f280000300a00 */
[----:B------:R-:W4:Y:S04]  /*4e370*/  LDL.LU.64 R170, [R1+0x980] ;  /* 0x0009800001aa7983 */ /* 0x000f280000300a00 */
[----:B------:R-:W4:Y:S04]  /*4e380*/  LDL.LU.64 R172, [R1+0x978] ;  /* 0x0009780001ac7983 */ /* 0x000f280000300a00 */
[----:B------:R-:W4:Y:S04]  /*4e390*/  LDL.LU.64 R174, [R1+0x970] ;  /* 0x0009700001ae7983 */ /* 0x000f280000300a00 */
[----:B------:R-:W4:Y:S04]  /*4e3a0*/  LDL.LU.64 R176, [R1+0x968] ;  /* 0x0009680001b07983 */ /* 0x000f280000300a00 */
[----:B------:R-:W4:Y:S01]  /*4e3b0*/  LDL.LU.64 R178, [R1+0x960] ;  /* 0x0009600001b27983 */ /* 0x000f220000300a00 */
[----:B------:R-:W-:-:S03]  /*4e3c0*/  LOP3.LUT P0, RZ, R6, 0x4000000, RZ, 0xc0, !PT ;  /* 0x0400000006ff7812 */ /* 0x000fc6000780c0ff */
[----:B------:R-:W4:Y:S01]  /*4e3d0*/  LDL.LU.64 R162, [R1+0x958] ;  /* 0x0009580001a27983 */ /* 0x000f220000300a00 */
[----:B------:R-:W-:Y:S02]  /*4e3e0*/  PRMT R168, R165, 0x7771, RZ ;  /* 0x00007771a5a87816 */ /* 0x000fe400000000ff */
        /* <DEDUP_REMOVED lines=15> */
[----:B------:R-:W-:Y:S01]  /*4e4e0*/  LOP3.LUT P4, RZ, R7, 0x2, RZ, 0xc0, !PT ;  /* 0x0000000207ff7812 */ /* 0x000fe2000788c0ff */
[----:B---3--:R0:W-:Y:S04]  /*4e4f0*/  @P0 STG.E.U8 desc[UR32][R160.64], R168 ;  /* 0x000000a8a0000986 */ /* 0x0081e8000c101120 */
[----:B0-----:R-:W3:Y:S01]  /*4e500*/  LDL.LU.64 R160, [R1+0x950] ;  /* 0x0009500001a07983 */ /* 0x001ee20000300a00 */
[----:B------:R-:W-:-:S07]  /*4e510*/  LOP3.LUT R2, R2, 0xfffdffff, RZ, 0xc0, !PT ;  /* 0xfffdffff02027812 */ /* 0x000fce00078ec0ff */
[----:B------:R-:W-:Y:S02]  /*4e520*/  @P4 LOP3.LUT R2, R2, 0x20000, RZ, 0xfc, !PT ;  /* 0x0002000002024812 */ /* 0x000fe400078efcff */
[----:B------:R-:W-:Y:S02]  /*4e530*/  LOP3.LUT P4, RZ, R7, 0x1, RZ, 0xc0, !PT ;  /* 0x0000000107ff7812 */ /* 0x000fe4000788c0ff */
[----:B------:R-:W-:Y:S02]  /*4e540*/  LOP3.LUT R2, R2, 0xfffbffff, RZ, 0xc0, !PT ;  /* 0xfffbffff02027812 */ /* 0x000fe400078ec0ff */
[C---:B------:R-:W-:Y:S02]  /*4e550*/  LOP3.LUT P1, RZ, R6.reuse, 0x8000000, RZ, 0xc0, !PT ;  /* 0x0800000006ff7812 */ /* 0x040fe4000782c0ff */
[----:B------:R-:W-:Y:S02]  /*4e560*/  LOP3.LUT P2, RZ, R6, 0x10000000, RZ, 0xc0, !PT ;  /* 0x1000000006ff7812 */ /* 0x000fe4000784c0ff */
[----:B--2---:R-:W-:-:S05]  /*4e570*/  PRMT R168, R166, 0x7770, RZ ;  /* 0x00007770a6a87816 */ /* 0x004fca00000000ff */
[----:B------:R-:W-:Y:S02]  /*4e580*/  @P4 LOP3.LUT R2, R2, 0x40000, RZ, 0xfc, !PT ;  /* 0x0004000002024812 */ /* 0x000fe400078efcff */
[C---:B------:R-:W-:Y:S02]  /*4e590*/  LOP3.LUT P4, RZ, R6.reuse, 0x80000000, RZ, 0xc0, !PT ;  /* 0x8000000006ff7812 */ /* 0x040fe4000788c0ff */
[----:B------:R-:W-:Y:S01]  /*4e5a0*/  LOP3.LUT P3, RZ, R6, 0x20000000, RZ, 0xc0, !PT ;  /* 0x2000000006ff7812 */ /* 0x000fe2000786c0ff */
[----:B----4-:R0:W-:Y:S01]  /*4e5b0*/  @P1 STG.E.U8 desc[UR32][R156.64], R168 ;  /* 0x000000a89c001986 */ /* 0x0101e2000c101120 */
[----:B------:R-:W-:Y:S02]  /*4e5c0*/  LOP3.LUT R2, R2, 0xfff7ffff, RZ, 0xc0, !PT ;  /* 0xfff7ffff02027812 */ /* 0x000fe400078ec0ff */
[----:B0-----:R-:W-:Y:S01]  /*4e5d0*/  PRMT R168, R166, 0x7771, RZ ;  /* 0x00007771a6a87816 */ /* 0x001fe200000000ff */
[----:B------:R-:W2:Y:S06]  /*4e5e0*/  LDL.LU.64 R156, [R1+0x1218] ;  /* 0x00121800019c7983 */ /* 0x000eac0000300a00 */
[----:B------:R-:W-:-:S02]  /*4e5f0*/  @P4 LOP3.LUT R2, R2, 0x80000, RZ, 0xfc, !PT ;  /* 0x0008000002024812 */ /* 0x000fc400078efcff */
[----:B------:R-:W-:Y:S01]  /*4e600*/  LOP3.LUT P4, RZ, R6, 0x40000000, RZ, 0xc0, !PT ;  /* 0x4000000006ff7812 */ /* 0x000fe2000788c0ff */
[----:B------:R0:W-:Y:S02]  /*4e610*/  @P2 STG.E.U8 desc[UR32][R170.64], R168 ;  /* 0x000000a8aa002986 */ /* 0x0001e4000c101120 */
[C---:B0-----:R-:W-:Y:S02]  /*4e620*/  PRMT R168, R167.reuse, 0x7770, RZ ;  /* 0x00007770a7a87816 */ /* 0x041fe400000000ff */
[----:B------:R-:W4:Y:S04]  /*4e630*/  LDL.LU.64 R170, [R1+0x920] ;  /* 0x0009200001aa7983 */ /* 0x000f280000300a00 */
[----:B------:R0:W-:Y:S02]  /*4e640*/  @P3 STG.E.U8 desc[UR32][R172.64], R168 ;  /* 0x000000a8ac003986 */ /* 0x0001e4000c101120 */
[----:B0-----:R-:W-:-:S02]  /*4e650*/  PRMT R168, R167, 0x7771, RZ ;  /* 0x00007771a7a87816 */ /* 0x001fc400000000ff */
[----:B------:R-:W2:Y:S04]  /*4e660*/  LDL.LU.64 R172, [R1+0x918] ;  /* 0x0009180001ac7983 */ /* 0x000ea80000300a00 */
[----:B------:R0:W-:Y:S01]  /*4e670*/  @P4 STG.E.U8 desc[UR32][R174.64], R168 ;  /* 0x000000a8ae004986 */ /* 0x0001e2000c101120 */
[----:B------:R-:W-:Y:S02]  /*4e680*/  LOP3.LUT P4, RZ, R2, 0x80000, RZ, 0xc0, !PT ;  /* 0x0008000002ff7812 */ /* 0x000fe4000788c0ff */
[----:B0-----:R-:W-:-:S11]  /*4e690*/  PRMT R168, R164, 0x7772, RZ ;  /* 0x00007772a4a87816 */ /* 0x001fd600000000ff */
[----:B------:R0:W-:Y:S01]  /*4e6a0*/  @P4 STG.E.U8 desc[UR32][R176.64], R168 ;  /* 0x000000a8b0004986 */ /* 0x0001e2000c101120 */
[----:B------:R-:W-:Y:S02]  /*4e6b0*/  LOP3.LUT P4, RZ, R2, 0x40000, RZ, 0xc0, !PT ;  /* 0x0004000002ff7812 */ /* 0x000fe4000788c0ff */
[----:B------:R-:W-:Y:S01]  /*4e6c0*/  PRMT R164, R164, 0x7773, RZ ;  /* 0x00007773a4a47816 */ /* 0x000fe200000000ff */
[----:B0-----:R-:W4:Y:S10]  /*4e6d0*/  LDL.LU.64 R168, [R1+0x928] ;  /* 0x0009280001a87983 */ /* 0x001f340000300a00 */
[----:B------:R0:W-:Y:S01]  /*4e6e0*/  @P4 STG.E.U8 desc[UR32][R178.64], R164 ;  /* 0x000000a4b2004986 */ /* 0x0001e2000c101120 */
[----:B------:R-:W-:-:S03]  /*4e6f0*/  LOP3.LUT P4, RZ, R2, 0x20000, RZ, 0xc0, !PT ;  /* 0x0002000002ff7812 */ /* 0x000fc6000788c0ff */
[----:B------:R-:W2:Y:S04]  /*4e700*/  LDL.LU.64 R174, [R1+0x910] ;  /* 0x0009100001ae7983 */ /* 0x000ea80000300a00 */
[----:B------:R-:W2:Y:S01]  /*4e710*/  LDL.LU.64 R176, [R1+0x908] ;  /* 0x0009080001b07983 */ /* 0x000ea20000300a00 */
[----:B0-----:R-:W-:-:S03]  /*4e720*/  PRMT R164, R165, 0x7772, RZ ;  /* 0x00007772a5a47816 */ /* 0x001fc600000000ff */
[----:B------:R-:W2:Y:S04]  /*4e730*/  LDL.LU.64 R178, [R1+0x900] ;  /* 0x0009000001b27983 */ /* 0x000ea80000300a00 */
[----:B------:R0:W-:Y:S01]  /*4e740*/  @P4 STG.E.U8 desc[UR32][R162.64], R164 ;  /* 0x000000a4a2004986 */ /* 0x0001e2000c101120 */
[C---:B------:R-:W-:Y:S02]  /*4e750*/  LOP3.LUT P4, RZ, R2.reuse, 0x10000, RZ, 0xc0, !PT ;  /* 0x0001000002ff7812 */ /* 0x040fe4000788c0ff */
[----:B------:R-:W-:Y:S01]  /*4e760*/  PRMT R165, R165, 0x7773, RZ ;  /* 0x00007773a5a57816 */ /* 0x000fe200000000ff */
[----:B0-----:R-:W4:Y:S10]  /*4e770*/  LDL.LU.64 R162, [R1+0x1210] ;  /* 0x0012100001a27983 */ /* 0x001f340000300a00 */
[----:B---3--:R0:W-:Y:S04]  /*4e780*/  @P4 STG.E.U8 desc[UR32][R160.64], R165 ;  /* 0x000000a5a0004986 */ /* 0x0081e8000c101120 */
[----:B0-----:R-:W3:Y:S01]  /*4e790*/  LDL.LU.64 R160, [R1+0x1208] ;  /* 0x0012080001a07983 */ /* 0x001ee20000300a00 */
[----:B------:R-:W-:-:S02]  /*4e7a0*/  LOP3.LUT P4, RZ, R2, 0x8000, RZ, 0xc0, !PT ;  /* 0x0000800002ff7812 */ /* 0x000fc4000788c0ff */
[----:B------:R-:W-:-:S11]  /*4e7b0*/  PRMT R164, R166, 0x7772, RZ ;  /* 0x00007772a6a47816 */ /* 0x000fd600000000ff */
[----:B---3--:R0:W-:Y:S04]  /*4e7c0*/  @P4 STG.E.U8 desc[UR32][R160.64], R164 ;  /* 0x000000a4a0004986 */ /* 0x0081e8000c101120 */
[----:B0-----:R-:W3:Y:S04]  /*4e7d0*/  LDL.LU.64 R160, [R1+0x1200] ;  /* 0x0012000001a07983 */ /* 0x001ee80000300a00 */
[----:B------:R-:W2:Y:S01]  /*4e7e0*/  LDL.LU.64 R164, [R1+0x940] ;  /* 0x0009400001a47983 */ /* 0x000ea20000300a00 */
[----:B------:R-:W-:Y:S02]  /*4e7f0*/  LOP3.LUT P4, RZ, R2, 0x4000, RZ, 0xc0, !PT ;  /* 0x0000400002ff7812 */ /* 0x000fe4000788c0ff */
[----:B------:R-:W-:-:S11]  /*4e800*/  PRMT R166, R166, 0x7773, RZ ;  /* 0x00007773a6a67816 */ /* 0x000fd600000000ff */
[----:B--2---:R0:W-:Y:S01]  /*4e810*/  @P4 STG.E.U8 desc[UR32][R164.64], R166 ;  /* 0x000000a6a4004986 */ /* 0x0041e2000c101120 */
[----:B------:R-:W-:Y:S02]  /*4e820*/  LOP3.LUT P4, RZ, R2, 0x2000, RZ, 0xc0, !PT ;  /* 0x0000200002ff7812 */ /* 0x000fe4000788c0ff */
[----:B0-----:R-:W-:-:S11]  /*4e830*/  PRMT R164, R167, 0x7772, RZ ;  /* 0x00007772a7a47816 */ /* 0x001fd600000000ff */
[----:B----4-:R0:W-:Y:S04]  /*4e840*/  @P4 STG.E.U8 desc[UR32][R162.64], R164 ;  /* 0x000000a4a2004986 */ /* 0x0101e8000c101120 */
[----:B0-----:R-:W2:Y:S04]  /*4e850*/  LDL.LU.64 R162, [R1+0x11f8] ;  /* 0x0011f80001a27983 */ /* 0x001ea80000300a00 */
[----:B------:R-:W4:Y:S01]  /*4e860*/  LDL.LU.64 R164, [R1+0x930] ;  /* 0x0009300001a47983 */ /* 0x000f220000300a00 */
[----:B------:R-:W-:Y:S02]  /*4e870*/  LOP3.LUT P4, RZ, R2, 0x1000, RZ, 0xc0, !PT ;  /* 0x0000100002ff7812 */ /* 0x000fe4000788c0ff */
[----:B------:R-:W-:-:S02]  /*4e880*/  LOP3.LUT P5, RZ, R7, 0x80, RZ, 0xc0, !PT ;  /* 0x0000008007ff7812 */ /* 0x000fc400078ac0ff */
[----:B------:R-:W-:Y:S02]  /*4e890*/  PRMT R167, R167, 0x7773, RZ ;  /* 0x00007773a7a77816 */ /* 0x000fe400000000ff */
[C---:B------:R-:W-:Y:S02]  /*4e8a0*/  LOP3.LUT P6, RZ, R7.reuse, 0x100, RZ, 0xc0, !PT ;  /* 0x0000010007ff7812 */ /* 0x040fe400078cc0ff */
[C---:B------:R-:W-:Y:S02]  /*4e8b0*/  LOP3.LUT P0, RZ, R7.reuse, 0x200, RZ, 0xc0, !PT ;  /* 0x0000020007ff7812 */ /* 0x040fe4000780c0ff */
[C---:B------:R-:W-:Y:S02]  /*4e8c0*/  LOP3.LUT P1, RZ, R7.reuse, 0x400, RZ, 0xc0, !PT ;  /* 0x0000040007ff7812 */ /* 0x040fe4000782c0ff */
[C---:B------:R-:W-:Y:S02]  /*4e8d0*/  LOP3.LUT P2, RZ, R7.reuse, 0x800, RZ, 0xc0, !PT ;  /* 0x0000080007ff7812 */ /* 0x040fe4000784c0ff */
[----:B------:R-:W-:-:S02]  /*4e8e0*/  LOP3.LUT P3, RZ, R7, 0x1000, RZ, 0xc0, !PT ;  /* 0x0000100007ff7812 */ /* 0x000fc4000786c0ff */
[----:B------:R-:W-:Y:S01]  /*4e8f0*/  LOP3.LUT R2, R2, 0xffffffef, RZ, 0xc0, !PT ;  /* 0xffffffef02027812 */ /* 0x000fe200078ec0ff */
[----:B----4-:R3:W-:Y:S02]  /*4e900*/  @P4 STG.E.U8 desc[UR32][R164.64], R167 ;  /* 0x000000a7a4004986 */ /* 0x0107e4000c101120 */
[C---:B---3--:R-:W-:Y:S02]  /*4e910*/  PRMT R164, R160.reuse, 0x7770, RZ ;  /* 0x00007770a0a47816 */ /* 0x048fe400000000ff */
[----:B------:R-:W3:Y:S04]  /*4e920*/  LDL.LU.64 R166, [R1+0x8f8] ;  /* 0x0008f80001a67983 */ /* 0x000ee80000300a00 */
[----:B------:R0:W-:Y:S02]  /*4e930*/  @P5 STG.E.U8 desc[UR32][R168.64], R164 ;  /* 0x000000a4a8005986 */ /* 0x0001e4000c101120 */
[----:B0-----:R-:W-:-:S02]  /*4e940*/  PRMT R164, R160, 0x7771, RZ ;  /* 0x00007771a0a47816 */ /* 0x001fc400000000ff */
[----:B------:R-:W4:Y:S04]  /*4e950*/  LDL.LU.64 R168, [R1+0x8f0] ;  /* 0x0008f00001a87983 */ /* 0x000f280000300a00 */
[----:B------:R0:W-:Y:S02]  /*4e960*/  @P6 STG.E.U8 desc[UR32][R170.64], R164 ;  /* 0x000000a4aa006986 */ /* 0x0001e4000c101120 */
[C---:B0-----:R-:W-:Y:S02]  /*4e970*/  PRMT R164, R161.reuse, 0x7770, RZ ;  /* 0x00007770a1a47816 */ /* 0x041fe400000000ff */
[----:B------:R-:W4:Y:S04]  /*4e980*/  LDL.LU.64 R170, [R1+0x8e8] ;  /* 0x0008e80001aa7983 */ /* 0x000f280000300a00 */
[----:B------:R0:W-:Y:S02]  /*4e990*/  @P0 STG.E.U8 desc[UR32][R172.64], R164 ;  /* 0x000000a4ac000986 */ /* 0x0001e4000c101120 */
[----:B0-----:R-:W-:-:S02]  /*4e9a0*/  PRMT R164, R161, 0x7771, RZ ;  /* 0x00007771a1a47816 */ /* 0x001fc400000000ff */
[----:B------:R-:W4:Y:S04]  /*4e9b0*/  LDL.LU.64 R172, [R1+0x8e0] ;  /* 0x0008e00001ac7983 */ /* 0x000f280000300a00 */
[----:B------:R0:W-:Y:S04]  /*4e9c0*/  @P1 STG.E.U8 desc[UR32][R174.64], R164 ;  /* 0x000000a4ae001986 */ /* 0x0001e8000c101120 */
[----:B0-----:R-:W4:Y:S01]  /*4e9d0*/  LDL.LU.64 R174, [R1+0x8d8] ;  /* 0x0008d80001ae7983 */ /* 0x001f220000300a00 */
[----:B--2---:R-:W-:-:S05]  /*4e9e0*/  PRMT R164, R162, 0x7770, RZ ;  /* 0x00007770a2a47816 */ /* 0x004fca00000000ff */
[----:B------:R0:W-:Y:S04]  /*4e9f0*/  @P2 STG.E.U8 desc[UR32][R176.64], R164 ;  /* 0x000000a4b0002986 */ /* 0x0001e8000c101120 */
[----:B0-----:R-:W2:Y:S01]  /*4ea00*/  LDL.LU.64 R176, [R1+0x8d0] ;  /* 0x0008d00001b07983 */ /* 0x001ea20000300a00 */
[----:B------:R-:W-:-:S05]  /*4ea10*/  PRMT R164, R162, 0x7771, RZ ;  /* 0x00007771a2a47816 */ /* 0x000fca00000000ff */
[----:B------:R0:W-:Y:S04]  /*4ea20*/  @P3 STG.E.U8 desc[UR32][R178.64], R164 ;  /* 0x000000a4b2003986 */ /* 0x0001e8000c101120 */
[----:B0-----:R-:W2:Y:S01]  /*4ea30*/  LDL.LU.64 R178, [R1+0x8c8] ;  /* 0x0008c80001b27983 */ /* 0x001ea20000300a00 */
[----:B------:R-:W-:-:S13]  /*4ea40*/  LOP3.LUT P4, RZ, R7, 0x2000000, RZ, 0xc0, !PT ;  /* 0x0200000007ff7812 */ /* 0x000fda000788c0ff */
        /* <DEDUP_REMOVED lines=17> */
[C---:B------:R-:W-:Y:S02]  /*4eb60*/  LOP3.LUT P0, RZ, R7.reuse, 0x2000, RZ, 0xc0, !PT ;  /* 0x0000200007ff7812 */ /* 0x040fe4000780c0ff */
[----:B------:R-:W-:Y:S02]  /*4eb70*/  LOP3.LUT R2, R2, 0xfffffbff, RZ, 0xc0, !PT ;  /* 0xfffffbff02027812 */ /* 0x000fe400078ec0ff */
[----:B------:R-:W-:Y:S02]  /*4eb80*/  LOP3.LUT P1, RZ, R7, 0x4000, RZ, 0xc0, !PT ;  /* 0x0000400007ff7812 */ /* 0x000fe4000782c0ff */
[----:B------:R-:W-:-:S05]  /*4eb90*/  PRMT R164, R163, 0x7770, RZ ;  /* 0x00007770a3a47816 */ /* 0x000fca00000000ff */
[----:B------:R-:W-:Y:S02]  /*4eba0*/  @P4 LOP3.LUT R2, R2, 0x400, RZ, 0xfc, !PT ;  /* 0x0000040002024812 */ /* 0x000fe400078efcff */
[C---:B------:R-:W-:Y:S02]  /*4ebb0*/  LOP3.LUT P4, RZ, R7.reuse, 0x40000, RZ, 0xc0, !PT ;  /* 0x0004000007ff7812 */ /* 0x040fe4000788c0ff */
[C---:B------:R-:W-:Y:S02]  /*4ebc0*/  LOP3.LUT P2, RZ, R7.reuse, 0x8000, RZ, 0xc0, !PT ;  /* 0x0000800007ff7812 */ /* 0x040fe4000784c0ff */
[----:B------:R-:W-:Y:S02]  /*4ebd0*/  LOP3.LUT P3, RZ, R7, 0x10000, RZ, 0xc0, !PT ;  /* 0x0001000007ff7812 */ /* 0x000fe4000786c0ff */
[----:B------:R-:W-:-:S07]  /*4ebe0*/  LOP3.LUT R2, R2, 0xfffff7ff, RZ, 0xc0, !PT ;  /* 0xfffff7ff02027812 */ /* 0x000fce00078ec0ff */
[----:B------:R-:W-:Y:S02]  /*4ebf0*/  @P4 LOP3.LUT R2, R2, 0x800, RZ, 0xfc, !PT ;  /* 0x0000080002024812 */ /* 0x000fe400078efcff */
[----:B------:R-:W-:Y:S01]  /*4ec00*/  LOP3.LUT P4, RZ, R7, 0x20000, RZ, 0xc0, !PT ;  /* 0x0002000007ff7812 */ /* 0x000fe2000788c0ff */
[----:B---3--:R0:W-:Y:S02]  /*4ec10*/  @P0 STG.E.U8 desc[UR32][R166.64], R164 ;  /* 0x000000a4a6000986 */ /* 0x0081e4000c101120 */
[----:B0-----:R-:W-:-:S05]  /*4ec20*/  PRMT R164, R163, 0x7771, RZ ;  /* 0x00007771a3a47816 */ /* 0x001fca00000000ff */
[----:B----4-:R0:W-:Y:S02]  /*4ec30*/  @P1 STG.E.U8 desc[UR32][R168.64], R164 ;  /* 0x000000a4a8001986 */ /* 0x0101e4000c101120 */
[C---:B0-----:R-:W-:Y:S02]  /*4ec40*/  PRMT R164, R160.reuse, 0x7772, RZ ;  /* 0x00007772a0a47816 */ /* 0x041fe400000000ff */
[----:B------:R-:W-:-:S03]  /*4ec50*/  PRMT R160, R160, 0x7773, RZ ;  /* 0x00007773a0a07816 */ /* 0x000fc600000000ff */
[----:B------:R0:W-:Y:S04]  /*4ec60*/  @P2 STG.E.U8 desc[UR32][R170.64], R164 ;  /* 0x000000a4aa002986 */ /* 0x0001e8000c101120 */
[----:B0-----:R-:W3:Y:S04]  /*4ec70*/  LDL.LU.64 R164, [R1+0x8a8] ;  /* 0x0008a80001a47983 */ /* 0x001ee80000300a00 */
[----:B------:R-:W4:Y:S04]  /*4ec80*/  LDL.LU.64 R166, [R1+0x8a0] ;  /* 0x0008a00001a67983 */ /* 0x000f280000300a00 */
[----:B------:R0:W-:Y:S04]  /*4ec90*/  @P3 STG.E.U8 desc[UR32][R172.64], R160 ;  /* 0x000000a0ac003986 */ /* 0x0001e8000c101120 */
[----:B------:R-:W4:Y:S04]  /*4eca0*/  LDL.LU.64 R168, [R1+0x890] ;  /* 0x0008900001a87983 */ /* 0x000f280000300a00 */
[----:B------:R-:W4:Y:S01]  /*4ecb0*/  LDL.LU.64 R170, [R1+0x888] ;  /* 0x0008880001aa7983 */ /* 0x000f220000300a00 */
[----:B0-----:R-:W-:-:S03]  /*4ecc0*/  PRMT R160, R161, 0x7772, RZ ;  /* 0x00007772a1a07816 */ /* 0x001fc600000000ff */
[----:B------:R-:W4:Y:S04]  /*4ecd0*/  LDL.LU.64 R172, [R1+0x880] ;  /* 0x0008800001ac7983 */ /* 0x000f280000300a00 */
[----:B------:R0:W-:Y:S01]  /*4ece0*/  @P4 STG.E.U8 desc[UR32][R174.64], R160 ;  /* 0x000000a0ae004986 */ /* 0x0001e2000c101120 */
[----:B------:R-:W-:Y:S02]  /*4ecf0*/  LOP3.LUT P4, RZ, R2, 0x800, RZ, 0xc0, !PT ;  /* 0x0000080002ff7812 */ /* 0x000fe4000788c0ff */
[----:B------:R-:W-:Y:S02]  /*4ed00*/  PRMT R161, R161, 0x7773, RZ ;  /* 0x00007773a1a17816 */ /* 0x000fe400000000ff */
[----:B0-----:R-:W-:Y:S01]  /*4ed10*/  PRMT R160, R162, 0x7772, RZ ;  /* 0x00007772a2a07816 */ /* 0x001fe200000000ff */
[----:B------:R-:W4:Y:S08]  /*4ed20*/  LDL.LU.64 R174, [R1+0x878] ;  /* 0x0008780001ae7983 */ /* 0x000f300000300a00 */
[----:B--2---:R0:W-:Y:S01]  /*4ed30*/  @P4 STG.E.U8 desc[UR32][R176.64], R161 ;  /* 0x000000a1b0004986 */ /* 0x0041e2000c101120 */
[----:B------:R-:W-:-:S03]  /*4ed40*/  LOP3.LUT P4, RZ, R2, 0x400, RZ, 0xc0, !PT ;  /* 0x0000040002ff7812 */ /* 0x000fc6000788c0ff */
[----:B0-----:R-:W2:Y:S10]  /*4ed50*/  LDL.LU.64 R176, [R1+0x870] ;  /* 0x0008700001b07983 */ /* 0x001eb40000300a00 */
[----:B------:R0:W-:Y:S04]  /*4ed60*/  @P4 STG.E.U8 desc[UR32][R178.64], R160 ;  /* 0x000000a0b2004986 */ /* 0x0001e8000c101120 */
[----:B0-----:R-:W3:Y:S01]  /*4ed70*/  LDL.LU.64 R160, [R1+0x8c0] ;  /* 0x0008c00001a07983 */ /* 0x001ee20000300a00 */
[----:B------:R-:W-:-:S02]  /*4ed80*/  LOP3.LUT P4, RZ, R2, 0x200, RZ, 0xc0, !PT ;  /* 0x0000020002ff7812 */ /* 0x000fc4000788c0ff */
[----:B------:R-:W-:Y:S01]  /*4ed90*/  PRMT R162, R162, 0x7773, RZ ;  /* 0x00007773a2a27816 */ /* 0x000fe200000000ff */
[----:B------:R-:W2:Y:S10]  /*4eda0*/  LDL.LU.64 R178, [R1+0x868] ;  /* 0x0008680001b27983 */ /* 0x000eb40000300a00 */
[----:B---3--:R0:W-:Y:S01]  /*4edb0*/  @P4 STG.E.U8 desc[UR32][R160.64], R162 ;  /* 0x000000a2a0004986 */ /* 0x0081e2000c101120 */
[----:B------:R-:W-:-:S02]  /*4edc0*/  LOP3.LUT P4, RZ, R2, 0x100, RZ, 0xc0, !PT ;  /* 0x0000010002ff7812 */ /* 0x000fc4000788c0ff */
[----:B0-----:R-:W-:-:S11]  /*4edd0*/  PRMT R160, R163, 0x7772, RZ ;  /* 0x00007772a3a07816 */ /* 0x001fd600000000ff */
[----:B------:R0:W-:Y:S04]  /*4ede0*/  @P4 STG.E.U8 desc[UR32][R156.64], R160 ;  /* 0x000000a09c004986 */ /* 0x0001e8000c101120 */
[----:B0-----:R-:W3:Y:S01]  /*4edf0*/  LDL.LU.64 R156, [R1+0x11f0] ;  /* 0x0011f000019c7983 */ /* 0x001ee20000300a00 */
[----:B------:R-:W-:Y:S02]  /*4ee00*/  LOP3.LUT P4, RZ, R2, 0x80, RZ, 0xc0, !PT ;  /* 0x0000008002ff7812 */ /* 0x000fe4000788c0ff */
[----:B------:R-:W-:-:S11]  /*4ee10*/  PRMT R163, R163, 0x7773, RZ ;  /* 0x00007773a3a37816 */ /* 0x000fd600000000ff */
[----:B------:R0:W-:Y:S04]  /*4ee20*/  @P4 STG.E.U8 desc[UR32][R158.64], R163 ;  /* 0x000000a39e004986 */ /* 0x0001e8000c101120 */
[----:B0-----:R-:W2:Y:S01]  /*4ee30*/  LDL.LU.64 R158, [R1+0x11e8] ;  /* 0x0011e800019e7983 */ /* 0x001ea20000300a00 */
[----:B------:R-:W-:Y:S02]  /*4ee40*/  LOP3.LUT P4, RZ, R2, 0x40, RZ, 0xc0, !PT ;  /* 0x0000004002ff7812 */ /* 0x000fe4000788c0ff */
[C---:B------:R-:W-:Y:S02]  /*4ee50*/  LOP3.LUT P5, RZ, R7.reuse, 0x4000000, RZ, 0xc0, !PT ;  /* 0x0400000007ff7812 */ /* 0x040fe400078ac0ff */
[C---:B------:R-:W-:Y:S02]  /*4ee60*/  LOP3.LUT P6, RZ, R7.reuse, 0x8000000, RZ, 0xc0, !PT ;  /* 0x0800000007ff7812 */ /* 0x040fe400078cc0ff */
[----:B------:R-:W-:-:S02]  /*4ee70*/  LOP3.LUT P0, RZ, R7, 0x10000000, RZ, 0xc0, !PT ;  /* 0x1000000007ff7812 */ /* 0x000fc4000780c0ff */
[----:B------:R-:W-:Y:S02]  /*4ee80*/  LOP3.LUT P1, RZ, R7, 0x20000000, RZ, 0xc0, !PT ;  /* 0x2000000007ff7812 */ /* 0x000fe4000782c0ff */
[----:B---3--:R-:W-:-:S05]  /*4ee90*/  PRMT R160, R156, 0x7770, RZ ;  /* 0x000077709ca07816 */ /* 0x008fca00000000ff */
[----:B------:R0:W-:Y:S01]  /*4eea0*/  @P4 STG.E.U8 desc[UR32][R164.64], R160 ;  /* 0x000000a0a4004986 */ /* 0x0001e2000c101120 */
[----:B------:R-:W-:Y:S02]  /*4eeb0*/  LOP3.LUT P4, RZ, R2, 0x20, RZ, 0xc0, !PT ;  /* 0x0000002002ff7812 */ /* 0x000fe4000788c0ff */
[----:B0-----:R-:W-:-:S11]  /*4eec0*/  PRMT R160, R156, 0x7771, RZ ;  /* 0x000077719ca07816 */ /* 0x001fd600000000ff */
[----:B----4-:R0:W-:Y:S01]  /*4eed0*/  @P4 STG.E.U8 desc[UR32][R166.64], R160 ;  /* 0x000000a0a6004986 */ /* 0x0101e2000c101120 */
[----:B------:R-:W-:Y:S02]  /*4eee0*/  LOP3.LUT P4, RZ, R2, 0x10, RZ, 0xc0, !PT ;  /* 0x0000001002ff7812 */ /* 0x000fe4000788c0ff */
[----:B0-----:R-:W-:-:S11]  /*4eef0*/  PRMT R160, R157, 0x7770, RZ ;  /* 0x000077709da07816 */ /* 0x001fd600000000ff */
[----:B------:R0:W-:Y:S04]  /*4ef00*/  @P4 STG.E.U8 desc[UR32][R8.64], R160 ;  /* 0x000000a008004986 */ /* 0x0001e8000c101120 */
[----:B0-----:R-:W3:Y:S01]  /*4ef10*/  LDL.LU.64 R8, [R1+0x11e0] ;  /* 0x0011e00001087983 */ /* 0x001ee20000300a00 */
[----:B------:R-:W-:-:S05]  /*4ef20*/  PRMT R160, R157, 0x7771, RZ ;  /* 0x000077719da07816 */ /* 0x000fca00000000ff */
[----:B------:R2:W-:Y:S02]  /*4ef30*/  @P5 STG.E.U8 desc[UR32][R168.64], R160 ;  /* 0x000000a0a8005986 */ /* 0x0005e4000c101120 */
[C---:B--2---:R-:W-:Y:S02]  /*4ef40*/  PRMT R160, R158.reuse, 0x7770, RZ ;  /* 0x000077709ea07816 */ /* 0x044fe400000000ff */
[----:B------:R-:W2:Y:S04]  /*4ef50*/  LDL.LU.64 R168, [R1+0x860] ;  /* 0x0008600001a87983 */ /* 0x000ea80000300a00 */
[----:B------:R0:W-:Y:S02]  /*4ef60*/  @P6 STG.E.U8 desc[UR32][R170.64], R160 ;  /* 0x000000a0aa006986 */ /* 0x0001e4000c101120 */
[----:B0-----:R-:W-:-:S02]  /*4ef70*/  PRMT R160, R158, 0x7771, RZ ;  /* 0x000077719ea07816 */ /* 0x001fc400000000ff */
[----:B------:R-:W4:Y:S04]  /*4ef80*/  LDL.LU.64 R170, [R1+0x858] ;  /* 0x0008580001aa7983 */ /* 0x000f280000300a00 */
[----:B------:R0:W-:Y:S02]  /*4ef90*/  @P0 STG.E.U8 desc[UR32][R172.64], R160 ;  /* 0x000000a0ac000986 */ /* 0x0001e4000c101120 */
[----:B0-----:R-:W-:Y:S02]  /*4efa0*/  PRMT R160, R159, 0x7770, RZ ;  /* 0x000077709fa07816 */ /* 0x001fe400000000ff */
[----:B------:R-:W4:Y:S04]  /*4efb0*/  LDL.LU.64 R172, [R1+0x850] ;  /* 0x0008500001ac7983 */ /* 0x000f280000300a00 */
[----:B------:R0:W-:Y:S04]  /*4efc0*/  @P1 STG.E.U8 desc[UR32][R174.64], R160 ;  /* 0x000000a0ae001986 */ /* 0x0001e8000c101120 */
[----:B0-----:R-:W4:Y:S01]  /*4efd0*/  LDL.LU.64 R174, [R1+0x848] ;  /* 0x0008480001ae7983 */ /* 0x001f220000300a00 */
[----:B------:R-:W-:-:S02]  /*4efe0*/  LOP3.LUT R6, R6, 0xefffffff, RZ, 0xc0, !PT ;  /* 0xefffffff06067812 */ /* 0x000fc400078ec0ff */
[----:B------:R-:W-:Y:S02]  /*4eff0*/  LOP3.LUT R2, R2, 0xfffffffe, RZ, 0xc0, !PT ;  /* 0xfffffffe02027812 */ /* 0x000fe400078ec0ff */
[----:B------:R-:W-:Y:S02]  /*4f000*/  LOP3.LUT P2, RZ, R7, 0x40000000, RZ, 0xc0, !PT ;  /* 0x4000000007ff7812 */ /* 0x000fe4000784c0ff */
[----:B------:R-:W-:Y:S02]  /*4f010*/  PRMT R160, R159, 0x7771, RZ ;  /* 0x000077719fa07816 */ /* 0x000fe400000000ff */
[----:B------:R-:W-:-:S09]  /*4f020*/  LOP3.LUT P3, RZ, R7, 0x80000000, RZ, 0xc0, !PT ;  /* 0x8000000007ff7812 */ /* 0x000fd2000786c0ff */
[----:B------:R0:W-:Y:S04]  /*4f030*/  @P2 STG.E.U8 desc[UR32][R176.64], R160 ;  /* 0x000000a0b0002986 */ /* 0x0001e8000c101120 */
[----:B0-----:R-:W4:Y:S01]  /*4f040*/  LDL.LU.64 R176, [R1+0x838] ;  /* 0x0008380001b07983 */ /* 0x001f220000300a00 */
[----:B------:R-:W-:-:S05]  /*4f050*/  PRMT R160, R156, 0x7772, RZ ;  /* 0x000077729ca07816 */ /* 0x000fca00000000ff */
[----:B------:R0:W-:Y:S04]  /*4f060*/  @P3 STG.E.U8 desc[UR32][R178.64], R160 ;  /* 0x000000a0b2003986 */ /* 0x0001e8000c101120 */
[----:B0-----:R-:W4:Y:S01]  /*4f070*/  LDL.LU.64 R178, [R1+0x830] ;  /* 0x0008300001b27983 */ /* 0x001f220000300a00 */
[----:B------:R-:W-:-:S03]  /*4f080*/  PRMT R156, R156, 0x7773, RZ ;  /* 0x000077739c9c7816 */ /* 0x000fc600000000ff */
[----:B------:R-:W4:Y:S04]  /*4f090*/  LDL.LU.64 R160, [R1+0x818] ;  /* 0x0008180001a07983 */ /* 0x000f280000300a00 */
[----:B------:R-:W4:Y:S04]  /*4f0a0*/  LDL.LU.64 R162, [R1+0x810] ;  /* 0x0008100001a27983 */ /* 0x000f280000300a00 */
[----:B------:R-:W4:Y:S04]  /*4f0b0*/  LDL.LU.64 R164, [R1+0x808] ;  /* 0x0008080001a47983 */ /* 0x000f280000300a00 */
[----:B------:R-:W4:Y:S01]  /*4f0c0*/  LDL.LU.64 R166, [R1+0x800] ;  /* 0x0008000001a67983 */ /* 0x000f220000300a00 */
[----:B---3--:R-:W-:-:S13]  /*4f0d0*/  LOP3.LUT P4, RZ, R8, 0x1000, RZ, 0xc0, !PT ;  /* 0x0000100008ff7812 */ /* 0x008fda000788c0ff */
        /* <DEDUP_REMOVED lines=10> */
[----:B------:R-:W-:-:S13]  /*4f180*/  LOP3.LUT P4, RZ, R8, 0x100, RZ, 0xc0, !PT ;  /* 0x0000010008ff7812 */ /* 0x000fda000788c0ff */
        /* <DEDUP_REMOVED lines=8> */
[C---:B------:R-:W-:Y:S02]  /*4f210*/  LOP3.LUT P4, RZ, R8.reuse, 0x20, RZ, 0xc0, !PT ;  /* 0x0000002008ff7812 */ /* 0x040fe4000788c0ff */
[----:B------:R-:W-:Y:S02]  /*4f220*/  LOP3.LUT P1, RZ, R8, 0x2, RZ, 0xc0, !PT ;  /* 0x0000000208ff7812 */ /* 0x000fe4000782c0ff */
[----:B------:R-:W-:Y:S02]  /*4f230*/  LOP3.LUT R2, R2, 0xfffffff7, RZ, 0xc0, !PT ;  /* 0xfffffff702027812 */ /* 0x000fe400078ec0ff */
[C---:B------:R-:W-:Y:S01]  /*4f240*/  LOP3.LUT P2, RZ, R8.reuse, 0x4, RZ, 0xc0, !PT ;  /* 0x0000000408ff7812 */ /* 0x040fe2000784c0ff */
[----:B--2---:R0:W-:Y:S01]  /*4f250*/  @P0 STG.E.U8 desc[UR32][R168.64], R156 ;  /* 0x0000009ca8000986 */ /* 0x0041e2000c101120 */
[----:B------:R-:W-:-:S05]  /*4f260*/  LOP3.LUT P3, RZ, R8, 0x8, RZ, 0xc0, !PT ;  /* 0x0000000808ff7812 */ /* 0x000fca000786c0ff */
[----:B------:R-:W-:Y:S02]  /*4f270*/  @P4 LOP3.LUT R2, R2, 0x8, RZ, 0xfc, !PT ;  /* 0x0000000802024812 */ /* 0x000fe400078efcff */
[----:B------:R-:W-:Y:S02]  /*4f280*/  LOP3.LUT P4, RZ, R8, 0x10, RZ, 0xc0, !PT ;  /* 0x0000001008ff7812 */ /* 0x000fe4000788c0ff */
[C---:B0-----:R-:W-:Y:S02]  /*4f290*/  PRMT R156, R157.reuse, 0x7772, RZ ;  /* 0x000077729d9c7816 */ /* 0x041fe400000000ff */
[----:B------:R-:W-:-:S03]  /*4f2a0*/  PRMT R157, R157, 0x7773, RZ ;  /* 0x000077739d9d7816 */ /* 0x000fc600000000ff */
[----:B----4-:R0:W-:Y:S04]  /*4f2b0*/  @P1 STG.E.U8 desc[UR32][R170.64], R156 ;  /* 0x0000009caa001986 */ /* 0x0101e8000c101120 */
[----:B------:R-:W-:Y:S01]  /*4f2c0*/  @P2 STG.E.U8 desc[UR32][R172.64], R157 ;  /* 0x0000009dac002986 */ /* 0x000fe2000c101120 */
[C---:B0-----:R-:W-:Y:S02]  /*4f2d0*/  PRMT R156, R158.reuse, 0x7772, RZ ;  /* 0x000077729e9c7816 */ /* 0x041fe400000000ff */
[----:B------:R-:W-:-:S03]  /*4f2e0*/  PRMT R158, R158, 0x7773, RZ ;  /* 0x000077739e9e7816 */ /* 0x000fc600000000ff */
[----:B------:R-:W-:Y:S04]  /*4f2f0*/  @P3 STG.E.U8 desc[UR32][R174.64], R156 ;  /* 0x0000009cae003986 */ /* 0x000fe8000c101120 */
[----:B------:R0:W-:Y:S04]  /*4f300*/  @P4 STG.E.U8 desc[UR32][R152.64], R158 ;  /* 0x0000009e98004986 */ /* 0x0001e8000c101120 */
[----:B0-----:R-:W2:Y:S01]  /*4f310*/  LDL.LU.64 R152, [R1+0x11d8] ;  /* 0x0011d80001987983 */ /* 0x001ea20000300a00 */
[----:B------:R-:W-:Y:S02]  /*4f320*/  LOP3.LUT P4, RZ, R2, 0x8, RZ, 0xc0, !PT ;  /* 0x0000000802ff7812 */ /* 0x000fe4000788c0ff */
[C---:B------:R-:W-:Y:S01]  /*4f330*/  PRMT R156, R159.reuse, 0x7772, RZ ;  /* 0x000077729f9c7816 */ /* 0x040fe200000000ff */
[----:B------:R-:W3:Y:S01]  /*4f340*/  LDL.LU.64 R168, [R1+0x7f8] ;  /* 0x0007f80001a87983 */ /* 0x000ee20000300a00 */
[----:B------:R-:W-:-:S03]  /*4f350*/  PRMT R159, R159, 0x7773, RZ ;  /* 0x000077739f9f7816 */ /* 0x000fc600000000ff */
[----:B------:R-:W4:Y:S04]  /*4f360*/  LDL.LU.64 R170, [R1+0x7f0] ;  /* 0x0007f00001aa7983 */ /* 0x000f280000300a00 */
[----:B------:R-:W4:Y:S04]  /*4f370*/  LDL.LU.64 R172, [R1+0x7e8] ;  /* 0x0007e80001ac7983 */ /* 0x000f280000300a00 */
[----:B------:R0:W-:Y:S01]  /*4f380*/  @P4 STG.E.U8 desc[UR32][R176.64], R156 ;  /* 0x0000009cb0004986 */ /* 0x0001e2000c101120 */
[----:B------:R-:W-:-:S03]  /*4f390*/  LOP3.LUT P4, RZ, R2, 0x4, RZ, 0xc0, !PT ;  /* 0x0000000402ff7812 */ /* 0x000fc6000788c0ff */
[----:B------:R-:W4:Y:S04]  /*4f3a0*/  LDL.LU.64 R174, [R1+0x7e0] ;  /* 0x0007e00001ae7983 */ /* 0x000f280000300a00 */
[----:B0-----:R-:W4:Y:S06]  /*4f3b0*/  LDL.LU.64 R176, [R1+0x7d8] ;  /* 0x0007d80001b07983 */ /* 0x001f2c0000300a00 */
[----:B------:R0:W-:Y:S04]  /*4f3c0*/  @P4 STG.E.U8 desc[UR32][R178.64], R159 ;  /* 0x0000009fb2004986 */ /* 0x0001e8000c101120 */
[----:B0-----:R-:W3:Y:S01]  /*4f3d0*/  LDL.LU.64 R158, [R1+0x820] ;  /* 0x00082000019e7983 */ /* 0x001ee20000300a00 */
[----:B------:R-:W-:-:S03]  /*4f3e0*/  LOP3.LUT P4, RZ, R2, 0x2, RZ, 0xc0, !PT ;  /* 0x0000000202ff7812 */ /* 0x000fc6000788c0ff */
[----:B------:R-:W4:Y:S01]  /*4f3f0*/  LDL.LU.64 R178, [R1+0x7d0] ;  /* 0x0007d00001b27983 */ /* 0x000f220000300a00 */
[----:B--2---:R-:W-:-:S09]  /*4f400*/  PRMT R156, R152, 0x7770, RZ ;  /* 0x00007770989c7816 */ /* 0x004fd200000000ff */
[----:B------:R0:W-:Y:S04]  /*4f410*/  @P4 STG.E.U8 desc[UR32][R154.64], R156 ;  /* 0x0000009c9a004986 */ /* 0x0001e8000c101120 */
[----:B0-----:R-:W2:Y:S01]  /*4f420*/  LDL.LU.64 R154, [R1+0x11d0] ;  /* 0x0011d000019a7983 */ /* 0x001ea20000300a00 */
[----:B------:R-:W-:Y:S02]  /*4f430*/  LOP3.LUT P4, RZ, R2, 0x1, RZ, 0xc0, !PT ;  /* 0x0000000102ff7812 */ /* 0x000fe4000788c0ff */
[----:B------:R-:W-:-:S11]  /*4f440*/  PRMT R2, R152, 0x7771, RZ ;  /* 0x0000777198027816 */ /* 0x000fd600000000ff */
[----:B---3--:R0:W-:Y:S01]  /*4f450*/  @P4 STG.E.U8 desc[UR32][R158.64], R2 ;  /* 0x000000029e004986 */ /* 0x0081e2000c101120 */
[----:B------:R-:W-:Y:S02]  /*4f460*/  LOP3.LUT P4, RZ, R6, 0x80000000, RZ, 0xc0, !PT ;  /* 0x8000000006ff7812 */ /* 0x000fe4000788c0ff */
[----:B0-----:R-:W-:-:S11]  /*4f470*/  PRMT R2, R153, 0x7770, RZ ;  /* 0x0000777099027816 */ /* 0x001fd600000000ff */
[----:B------:R0:W-:Y:S01]  /*4f480*/  @P4 STG.E.U8 desc[UR32][R160.64], R2 ;  /* 0x00000002a0004986 */ /* 0x0001e2000c101120 */
[----:B------:R-:W-:Y:S02]  /*4f490*/  LOP3.LUT P4, RZ, R6, 0x40000000, RZ, 0xc0, !PT ;  /* 0x4000000006ff7812 */ /* 0x000fe4000788c0ff */
[----:B0-----:R-:W-:-:S11]  /*4f4a0*/  PRMT R2, R153, 0x7771, RZ ;  /* 0x0000777199027816 */ /* 0x001fd600000000ff */
[----:B------:R2:W-:Y:S01]  /*4f4b0*/  @P4 STG.E.U8 desc[UR32][R162.64], R2 ;  /* 0x00000002a2004986 */ /* 0x0005e2000c101120 */
[----:B------:R-:W-:Y:S02]  /*4f4c0*/  LOP3.LUT P4, RZ, R6, 0x20000000, RZ, 0xc0, !PT ;  /* 0x2000000006ff7812 */ /* 0x000fe4000788c0ff */
[C---:B------:R-:W-:Y:S02]  /*4f4d0*/  LOP3.LUT P5, RZ, R8.reuse, 0x2000, RZ, 0xc0, !PT ;  /* 0x0000200008ff7812 */ /* 0x040fe400078ac0ff */
[C---:B------:R-:W-:Y:S02]  /*4f4e0*/  LOP3.LUT P6, RZ, R8.reuse, 0x4000, RZ, 0xc0, !PT ;  /* 0x0000400008ff7812 */ /* 0x040fe400078cc0ff */
[----:B------:R-:W-:Y:S02]  /*4f4f0*/  LOP3.LUT P0, RZ, R8, 0x8000, RZ, 0xc0, !PT ;  /* 0x0000800008ff7812 */ /* 0x000fe4000780c0ff */
[----:B--2---:R-:W-:-:S05]  /*4f500*/  PRMT R2, R154, 0x7770, RZ ;  /* 0x000077709a027816 */ /* 0x004fca00000000ff */
[----:B------:R0:W-:Y:S01]  /*4f510*/  @P4 STG.E.U8 desc[UR32][R164.64], R2 ;  /* 0x00000002a4004986 */ /* 0x0001e2000c101120 */
[----:B------:R-:W-:Y:S02]  /*4f520*/  LOP3.LUT P4, RZ, R6, 0x10000000, RZ, 0xc0, !PT ;  /* 0x1000000006ff7812 */ /* 0x000fe4000788c0ff */
[----:B0-----:R-:W-:-:S11]  /*4f530*/  PRMT R2, R154, 0x7771, RZ ;  /* 0x000077719a027816 */ /* 0x001fd600000000ff */
[----:B------:R0:W-:Y:S02]  /*4f540*/  @P4 STG.E.U8 desc[UR32][R166.64], R2 ;  /* 0x00000002a6004986 */ /* 0x0001e4000c101120 */
[----:B0-----:R-:W-:-:S05]  /*4f550*/  PRMT R2, R155, 0x7770, RZ ;  /* 0x000077709b027816 */ /* 0x001fca00000000ff */
[----:B------:R0:W-:Y:S02]  /*4f560*/  @P5 STG.E.U8 desc[UR32][R168.64], R2 ;  /* 0x00000002a8005986 */ /* 0x0001e4000c101120 */
[----:B0-----:R-:W-:-:S05]  /*4f570*/  PRMT R2, R155, 0x7771, RZ ;  /* 0x000077719b027816 */ /* 0x001fca00000000ff */
[----:B----4-:R0:W-:Y:S02]  /*4f580*/  @P6 STG.E.U8 desc[UR32][R170.64], R2 ;  /* 0x00000002aa006986 */ /* 0x0101e4000c101120 */
[----:B0-----:R-:W-:-:S05]  /*4f590*/  PRMT R2, R152, 0x7772, RZ ;  /* 0x0000777298027816 */ /* 0x001fca00000000ff */
[----:B------:R0:W-:Y:S04]  /*4f5a0*/  @P0 STG.E.U8 desc[UR32][R172.64], R2 ;  /* 0x00000002ac000986 */ /* 0x0001e8000c101120 */
[----:B0-----:R-:W2:Y:S01]  /*4f5b0*/  LDL.LU.64 R172, [R1+0x7c8] ;  /* 0x0007c80001ac7983 */ /* 0x001ea20000300a00 */
[C---:B------:R-:W-:Y:S02]  /*4f5c0*/  LOP3.LUT P1, RZ, R8.reuse, 0x10000, RZ, 0xc0, !PT ;  /* 0x0001000008ff7812 */ /* 0x040fe4000782c0ff */
[----:B------:R-:W-:Y:S02]  /*4f5d0*/  LOP3.LUT P2, RZ, R8, 0x20000, RZ, 0xc0, !PT ;  /* 0x0002000008ff7812 */ /* 0x000fe4000784c0ff */
[----:B------:R-:W-:Y:S02]  /*4f5e0*/  PRMT R152, R152, 0x7773, RZ ;  /* 0x0000777398987816 */ /* 0x000fe400000000ff */
[----:B------:R-:W-:-:S02]  /*4f5f0*/  LOP3.LUT P3, RZ, R8, 0x40000, RZ, 0xc0, !PT ;  /* 0x0004000008ff7812 */ /* 0x000fc4000786c0ff */
[----:B------:R-:W-:Y:S02]  /*4f600*/  LOP3.LUT P0, RZ, R8, 0x80000, RZ, 0xc0, !PT ;  /* 0x0008000008ff7812 */ /* 0x000fe4000780c0ff */
[----:B------:R-:W-:-:S03]  /*4f610*/  PRMT R2, R153, 0x7772, RZ ;  /* 0x0000777299027816 */ /* 0x000fc600000000ff */
[----:B------:R0:W-:Y:S01]  /*4f620*/  @P1 STG.E.U8 desc[UR32][R174.64], R152 ;  /* 0x00000098ae001986 */ /* 0x0001e2000c101120 */
[----:B------:R-:W-:Y:S02]  /*4f630*/  LOP3.LUT P1, RZ, R8, 0x100000, RZ, 0xc0, !PT ;  /* 0x0010000008ff7812 */ /* 0x000fe4000782c0ff */
[----:B------:R-:W-:Y:S01]  /*4f640*/  PRMT R153, R153, 0x7773, RZ ;  /* 0x0000777399997816 */ /* 0x000fe200000000ff */
[----:B------:R1:W-:Y:S04]  /*4f650*/  @P2 STG.E.U8 desc[UR32][R176.64], R2 ;  /* 0x00000002b0002986 */ /* 0x0003e8000c101120 */
[----:B------:R3:W-:Y:S04]  /*4f660*/  @P3 STG.E.U8 desc[UR32][R178.64], R153 ;  /* 0x00000099b2003986 */ /* 0x0007e8000c101120 */
[----:B0-----:R-:W4:Y:S01]  /*4f670*/  LDL.LU.64 R174, [R1+0x7b8] ;  /* 0x0007b80001ae7983 */ /* 0x001f220000300a00 */
[----:B-1----:R-:W-:-:S03]  /*4f680*/  PRMT R2, R154, 0x7772, RZ ;  /* 0x000077729a027816 */ /* 0x002fc600000000ff */
[----:B------:R-:W4:Y:S01]  /*4f690*/  LDL.LU.64 R176, [R1+0x7b0] ;  /* 0x0007b00001b07983 */ /* 0x000f220000300a00 */
[----:B------:R-:W-:-:S03]  /*4f6a0*/  PRMT R154, R154, 0x7773, RZ ;  /* 0x000077739a9a7816 */ /* 0x000fc600000000ff */
[----:B---3--:R-:W3:Y:S04]  /*4f6b0*/  LDL.LU.64 R178, [R1+0x7a0] ;  /* 0x0007a00001b27983 */ /* 0x008ee80000300a00 */
[----:B------:R-:W3:Y:S04]  /*4f6c0*/  LDL.LU.64 R156, [R1+0x798] ;  /* 0x00079800019c7983 */ /* 0x000ee80000300a00 */
[----:B------:R-:W3:Y:S01]  /*4f6d0*/  LDL.LU.64 R158, [R1+0x790] ;  /* 0x00079000019e7983 */ /* 0x000ee20000300a00 */
[----:B------:R-:W-:Y:S02]  /*4f6e0*/  LOP3.LUT P4, RZ, R8, 0x80000000, RZ, 0xc0, !PT ;  /* 0x8000000008ff7812 */ /* 0x000fe4000788c0ff */
[----:B------:R-:W-:-:S11]  /*4f6f0*/  LOP3.LUT R6, R6, 0xffefffff, RZ, 0xc0, !PT ;  /* 0xffefffff06067812 */ /* 0x000fd600078ec0ff */
[----:B------:R-:W-:Y:S02]  /*4f700*/  @P4 LOP3.LUT R6, R6, 0x100000, RZ, 0xfc, !PT ;  /* 0x0010000006064812 */ /* 0x000fe400078efcff */
[----:B------:R-:W-:Y:S02]  /*4f710*/  LOP3.LUT P4, RZ, R8, 0x40000000, RZ, 0xc0, !PT ;  /* 0x4000000008ff7812 */ /* 0x000fe4000788c0ff */
[----:B------:R-:W-:-:S11]  /*4f720*/  LOP3.LUT R6, R6, 0xffdfffff, RZ, 0xc0, !PT ;  /* 0xffdfffff06067812 */ /* 0x000fd600078ec0ff */
[----:B------:R-:W-:Y:S02]  /*4f730*/  @P4 LOP3.LUT R6, R6, 0x200000, RZ, 0xfc, !PT ;  /* 0x0020000006064812 */ /* 0x000fe400078efcff */
[----:B------:R-:W-:Y:S02]  /*4f740*/  LOP3.LUT P4, RZ, R8, 0x20000000, RZ, 0xc0, !PT ;  /* 0x2000000008ff7812 */ /* 0x000fe4000788c0ff */
[----:B------:R-:W-:Y:S01]  /*4f750*/  LOP3.LUT R6, R6, 0xffbfffff, RZ, 0xc0, !PT ;  /* 0xffbfffff06067812 */ /* 0x000fe200078ec0ff */
[----:B--2---:R-:W-:Y:S04]  /*4f760*/  @P0 STG.E.U8 desc[UR32][R172.64], R2 ;  /* 0x00000002ac000986 */ /* 0x004fe8000c101120 */
[----:B------:R0:W-:Y:S04]  /*4f770*/  @P1 STG.E.U8 desc[UR32][R148.64], R154 ;  /* 0x0000009a94001986 */ /* 0x0001e8000c101120 */
[----:B0-----:R-:W2:Y:S02]  /*4f780*/  LDL.LU.64 R148, [R1+0x11c8] ;  /* 0x0011c80001947983 */ /* 0x001ea40000300a00 */
[----:B------:R-:W-:-:S02]  /*4f790*/  @P4 LOP3.LUT R6, R6, 0x400000, RZ, 0xfc, !PT ;  /* 0x0040000006064812 */ /* 0x000fc400078efcff */
[----:B------:R-:W-:Y:S01]  /*4f7a0*/  LOP3.LUT P4, RZ, R8, 0x10000000, RZ, 0xc0, !PT ;  /* 0x1000000008ff7812 */ /* 0x000fe2000788c0ff */
[----:B------:R-:W3:Y:S01]  /*4f7b0*/  LDL.LU.64 R160, [R1+0x788] ;  /* 0x0007880001a07983 */ /* 0x000ee20000300a00 */
[----:B------:R-:W-:Y:S02]  /*4f7c0*/  LOP3.LUT R6, R6, 0xff7fffff, RZ, 0xc0, !PT ;  /* 0xff7fffff06067812 */ /* 0x000fe400078ec0ff */
[C---:B------:R-:W-:Y:S01]  /*4f7d0*/  LOP3.LUT P2, RZ, R8.reuse, 0x200000, RZ, 0xc0, !PT ;  /* 0x0020000008ff7812 */ /* 0x040fe2000784c0ff */
[----:B------:R-:W3:Y:S01]  /*4f7e0*/  LDL.LU.64 R162, [R1+0x780] ;  /* 0x0007800001a27983 */ /* 0x000ee20000300a00 */
[----:B------:R-:W-:Y:S02]  /*4f7f0*/  LOP3.LUT P3, RZ, R8, 0x400000, RZ, 0xc0, !PT ;  /* 0x0040000008ff7812 */ /* 0x000fe4000786c0ff */
[----:B------:R-:W-:Y:S01]  /*4f800*/  PRMT R2, R155, 0x7772, RZ ;  /* 0x000077729b027816 */ /* 0x000fe200000000ff */
[----:B------:R-:W3:Y:S04]  /*4f810*/  LDL.LU.64 R164, [R1+0x778] ;  /* 0x0007780001a47983 */ /* 0x000ee80000300a00 */
[----:B------:R-:W-:Y:S01]  /*4f820*/  @P4 LOP3.LUT R6, R6, 0x800000, RZ, 0xfc, !PT ;  /* 0x0080000006064812 */ /* 0x000fe200078efcff */
[----:B------:R-:W3:Y:S01]  /*4f830*/  LDL.LU.64 R166, [R1+0x770] ;  /* 0x0007700001a67983 */ /* 0x000ee20000300a00 */
[----:B------:R-:W-:-:S02]  /*4f840*/  LOP3.LUT P4, RZ, R8, 0x8000000, RZ, 0xc0, !PT ;  /* 0x0800000008ff7812 */ /* 0x000fc4000788c0ff */
[----:B------:R-:W-:Y:S01]  /*4f850*/  LOP3.LUT R6, R6, 0xfeffffff, RZ, 0xc0, !PT ;  /* 0xfeffffff06067812 */ /* 0x000fe200078ec0ff */
[----:B----4-:R2:W-:Y:S01]  /*4f860*/  @P2 STG.E.U8 desc[UR32][R174.64], R2 ;  /* 0x00000002ae002986 */ /* 0x0105e2000c101120 */
[----:B------:R-:W-:-:S03]  /*4f870*/  PRMT R155, R155, 0x7773, RZ ;  /* 0x000077739b9b7816 */ /* 0x000fc600000000ff */
[----:B------:R-:W4:Y:S06]  /*4f880*/  LDL.LU.64 R168, [R1+0x768] ;  /* 0x0007680001a87983 */ /* 0x000f2c0000300a00 */
[----:B------:R-:W-:Y:S01]  /*4f890*/  @P4 LOP3.LUT R6, R6, 0x1000000, RZ, 0xfc, !PT ;  /* 0x0100000006064812 */ /* 0x000fe200078efcff */
[----:B------:R-:W-:Y:S01]  /*4f8a0*/  @P3 STG.E.U8 desc[UR32][R176.64], R155 ;  /* 0x0000009bb0003986 */ /* 0x000fe2000c101120 */
[----:B------:R-:W-:Y:S02]  /*4f8b0*/  LOP3.LUT P4, RZ, R8, 0x4000000, RZ, 0xc0, !PT ;  /* 0x0400000008ff7812 */ /* 0x000fe4000788c0ff */
        /* <DEDUP_REMOVED lines=10> */
[----:B--2---:R-:W-:-:S11]  /*4f960*/  PRMT R2, R148, 0x7770, RZ ;  /* 0x0000777094027816 */ /* 0x004fd600000000ff */
[----:B------:R0:W-:Y:S04]  /*4f970*/  @P4 STG.E.U8 desc[UR32][R150.64], R2 ;  /* 0x0000000296004986 */ /* 0x0001e8000c101120 */
[----:B0-----:R-:W2:Y:S01]  /*4f980*/  LDL.LU.64 R150, [R1+0x11c0] ;  /* 0x0011c00001967983 */ /* 0x001ea20000300a00 */
[----:B------:R-:W-:-:S03]  /*4f990*/  LOP3.LUT P4, RZ, R6, 0x8000000, RZ, 0xc0, !PT ;  /* 0x0800000006ff7812 */ /* 0x000fc6000788c0ff */
[----:B------:R-:W4:Y:S01]  /*4f9a0*/  LDL.LU.64 R172, [R1+0x758] ;  /* 0x0007580001ac7983 */ /* 0x000f220000300a00 */
[----:B------:R-:W-:-:S03]  /*4f9b0*/  PRMT R2, R148, 0x7771, RZ ;  /* 0x0000777194027816 */ /* 0x000fc600000000ff */
[----:B------:R-:W4:Y:S04]  /*4f9c0*/  LDL.LU.64 R174, [R1+0x750] ;  /* 0x0007500001ae7983 */ /* 0x000f280000300a00 */
[----:B------:R-:W4:Y:S04]  /*4f9d0*/  LDL.LU.64 R176, [R1+0x748] ;  /* 0x0007480001b07983 */ /* 0x000f280000300a00 */
[----:B---3--:R0:W-:Y:S04]  /*4f9e0*/  @P4 STG.E.U8 desc[UR32][R178.64], R2 ;  /* 0x00000002b2004986 */ /* 0x0081e8000c101120 */
[----:B0-----:R-:W3:Y:S01]  /*4f9f0*/  LDL.LU.64 R178, [R1+0x740] ;  /* 0x0007400001b27983 */ /* 0x001ee20000300a00 */
[----:B------:R-:W-:-:S02]  /*4fa00*/  LOP3.LUT P4, RZ, R6, 0x4000000, RZ, 0xc0, !PT ;  /* 0x0400000006ff7812 */ /* 0x000fc4000788c0ff */
[----:B------:R-:W-:-:S11]  /*4fa10*/  PRMT R2, R149, 0x7770, RZ ;  /* 0x0000777095027816 */ /* 0x000fd600000000ff */
[----:B------:R0:W-:Y:S01]  /*4fa20*/  @P4 STG.E.U8 desc[UR32][R156.64], R2 ;  /* 0x000000029c004986 */ /* 0x0001e2000c101120 */
[----:B------:R-:W-:Y:S02]  /*4fa30*/  LOP3.LUT P4, RZ, R6, 0x2000000, RZ, 0xc0, !PT ;  /* 0x0200000006ff7812 */ /* 0x000fe4000788c0ff */
[----:B0-----:R-:W-:-:S11]  /*4fa40*/  PRMT R2, R149, 0x7771, RZ ;  /* 0x0000777195027816 */ /* 0x001fd600000000ff */
[----:B------:R2:W-:Y:S01]  /*4fa50*/  @P4 STG.E.U8 desc[UR32][R158.64], R2 ;  /* 0x000000029e004986 */ /* 0x0005e2000c101120 */
[----:B------:R-:W-:Y:S02]  /*4fa60*/  LOP3.LUT P4, RZ, R6, 0x1000000, RZ, 0xc0, !PT ;  /* 0x0100000006ff7812 */ /* 0x000fe4000788c0ff */
[C---:B------:R-:W-:Y:S02]  /*4fa70*/  LOP3.LUT P5, RZ, R9.reuse, 0x1, RZ, 0xc0, !PT ;  /* 0x0000000109ff7812 */ /* 0x040fe400078ac0ff */
[C---:B------:R-:W-:Y:S02]  /*4fa80*/  LOP3.LUT P6, RZ, R9.reuse, 0x2, RZ, 0xc0, !PT ;  /* 0x0000000209ff7812 */ /* 0x040fe400078cc0ff */
[C---:B------:R-:W-:Y:S02]  /*4fa90*/  LOP3.LUT P0, RZ, R9.reuse, 0x4, RZ, 0xc0, !PT ;  /* 0x0000000409ff7812 */ /* 0x040fe4000780c0ff */
[C---:B------:R-:W-:Y:S02]  /*4faa0*/  LOP3.LUT P1, RZ, R9.reuse, 0x8, RZ, 0xc0, !PT ;  /* 0x0000000809ff7812 */ /* 0x040fe4000782c0ff */
[----:B------:R-:W-:-:S02]  /*4fab0*/  LOP3.LUT P2, RZ, R9, 0x10, RZ, 0xc0, !PT ;  /* 0x0000001009ff7812 */ /* 0x000fc4000784c0ff */
[----:B------:R-:W-:Y:S02]  /*4fac0*/  LOP3.LUT P3, RZ, R9, 0x20, RZ, 0xc0, !PT ;  /* 0x0000002009ff7812 */ /* 0x000fe4000786c0ff */
[----:B--2---:R-:W-:-:S05]  /*4fad0*/  PRMT R2, R150, 0x7770, RZ ;  /* 0x0000777096027816 */ /* 0x004fca00000000ff */
[----:B------:R0:W-:Y:S01]  /*4fae0*/  @P4 STG.E.U8 desc[UR32][R160.64], R2 ;  /* 0x00000002a0004986 */ /* 0x0001e2000c101120 */
[----:B------:R-:W-:Y:S02]  /*4faf0*/  LOP3.LUT P4, RZ, R6, 0x800000, RZ, 0xc0, !PT ;  /* 0x0080000006ff7812 */ /* 0x000fe4000788c0ff */
[----:B0-----:R-:W-:-:S11]  /*4fb00*/  PRMT R2, R150, 0x7771, RZ ;  /* 0x0000777196027816 */ /* 0x001fd600000000ff */
        /* <DEDUP_REMOVED lines=8> */
[C---:B0-----:R-:W-:Y:S02]  /*4fb90*/  PRMT R2, R148.reuse, 0x7772, RZ ;  /* 0x0000777294027816 */ /* 0x041fe400000000ff */
[----:B------:R-:W-:-:S09]  /*4fba0*/  PRMT R148, R148, 0x7773, RZ ;  /* 0x0000777394947816 */ /* 0x000fd200000000ff */
[----:B----4-:R0:W-:Y:S04]  /*4fbb0*/  @P4 STG.E.U8 desc[UR32][R168.64], R2 ;  /* 0x00000002a8004986 */ /* 0x0101e8000c101120 */
[----:B------:R-:W-:Y:S01]  /*4fbc0*/  @P5 STG.E.U8 desc[UR32][R170.64], R148 ;  /* 0x00000094aa005986 */ /* 0x000fe2000c101120 */
[C---:B0-----:R-:W-:Y:S02]  /*4fbd0*/  PRMT R2, R149.reuse, 0x7772, RZ ;  /* 0x0000777295027816 */ /* 0x041fe400000000ff */
[----:B------:R-:W-:-:S03]  /*4fbe0*/  PRMT R149, R149, 0x7773, RZ ;  /* 0x0000777395957816 */ /* 0x000fc600000000ff */
[----:B------:R0:W-:Y:S04]  /*4fbf0*/  @P6 STG.E.U8 desc[UR32][R172.64], R2 ;  /* 0x00000002ac006986 */ /* 0x0001e8000c101120 */
[----:B------:R-:W-:Y:S01]  /*4fc00*/  @P0 STG.E.U8 desc[UR32][R174.64], R149 ;  /* 0x00000095ae000986 */ /* 0x000fe2000c101120 */
[C---:B0-----:R-:W-:Y:S02]  /*4fc10*/  PRMT R2, R150.reuse, 0x7772, RZ ;  /* 0x0000777296027816 */ /* 0x041fe400000000ff */
[----:B------:R-:W-:-:S03]  /*4fc20*/  PRMT R150, R150, 0x7773, RZ ;  /* 0x0000777396967816 */ /* 0x000fc600000000ff */
[----:B------:R0:W-:Y:S04]  /*4fc30*/  @P1 STG.E.U8 desc[UR32][R176.64], R2 ;  /* 0x00000002b0001986 */ /* 0x0001e8000c101120 */
[----:B---3--:R-:W-:Y:S01]  /*4fc40*/  @P2 STG.E.U8 desc[UR32][R178.64], R150 ;  /* 0x00000096b2002986 */ /* 0x008fe2000c101120 */
[----:B0-----:R-:W-:-:S05]  /*4fc50*/  PRMT R2, R151, 0x7772, RZ ;  /* 0x0000777297027816 */ /* 0x001fca00000000ff */
[----:B------:R0:W-:Y:S04]  /*4fc60*/  @P3 STG.E.U8 desc[UR32][R144.64], R2 ;  /* 0x0000000290003986 */ /* 0x0001e8000c101120 */
[----:B0-----:R-:W2:Y:S04]  /*4fc70*/  LDL.LU.64 R144, [R1+0x11b8] ;  /* 0x0011b80001907983 */ /* 0x001ea80000300a00 */
[----:B------:R-:W3:Y:S04]  /*4fc80*/  LDL.LU.64 R170, [R1+0x730] ;  /* 0x0007300001aa7983 */ /* 0x000ee80000300a00 */
[----:B------:R-:W4:Y:S01]  /*4fc90*/  LDL.LU.64 R172, [R1+0x728] ;  /* 0x0007280001ac7983 */ /* 0x000f220000300a00 */
[----:B------:R-:W-:-:S02]  /*4fca0*/  LOP3.LUT P0, RZ, R9, 0x40, RZ, 0xc0, !PT ;  /* 0x0000004009ff7812 */ /* 0x000fc4000780c0ff */
[C---:B------:R-:W-:Y:S01]  /*4fcb0*/  LOP3.LUT P1, RZ, R9.reuse, 0x80, RZ, 0xc0, !PT ;  /* 0x0000008009ff7812 */ /* 0x040fe2000782c0ff */
[----:B------:R-:W4:Y:S01]  /*4fcc0*/  LDL.LU.64 R174, [R1+0x718] ;  /* 0x0007180001ae7983 */ /* 0x000f220000300a00 */
[----:B------:R-:W-:Y:S02]  /*4fcd0*/  LOP3.LUT P2, RZ, R9, 0x100, RZ, 0xc0, !PT ;  /* 0x0000010009ff7812 */ /* 0x000fe4000784c0ff */
[----:B------:R-:W-:Y:S01]  /*4fce0*/  PRMT R151, R151, 0x7773, RZ ;  /* 0x0000777397977816 */ /* 0x000fe200000000ff */
        /* <DEDUP_REMOVED lines=15> */
[C---:B--2---:R-:W-:Y:S01]  /*4fde0*/  PRMT R2, R144.reuse, 0x7770, RZ ;  /* 0x0000777090027816 */ /* 0x044fe200000000ff */
[----:B---3--:R-:W-:Y:S04]  /*4fdf0*/  @P0 STG.E.U8 desc[UR32][R170.64], R151 ;  /* 0x00000097aa000986 */ /* 0x008fe8000c101120 */
[----:B----4-:R0:W-:Y:S02]  /*4fe00*/  @P1 STG.E.U8 desc[UR32][R172.64], R2 ;  /* 0x00000002ac001986 */ /* 0x0101e4000c101120 */
[----:B0-----:R-:W-:-:S05]  /*4fe10*/  PRMT R2, R144, 0x7771, RZ ;  /* 0x0000777190027816 */ /* 0x001fca00000000ff */
[----:B------:R0:W-:Y:S04]  /*4fe20*/  @P2 STG.E.U8 desc[UR32][R146.64], R2 ;  /* 0x0000000292002986 */ /* 0x0001e8000c101120 */
[----:B0-----:R-:W2:Y:S01]  /*4fe30*/  LDL.LU.64 R146, [R1+0x11b0] ;  /* 0x0011b00001927983 */ /* 0x001ea20000300a00 */
[----:B------:R-:W-:Y:S02]  /*4fe40*/  @P4 LOP3.LUT R6, R6, 0x4000, RZ, 0xfc, !PT ;  /* 0x0000400006064812 */ /* 0x000fe400078efcff */
[C---:B------:R-:W-:Y:S01]  /*4fe50*/  LOP3.LUT P4, RZ, R9.reuse, 0x8000, RZ, 0xc0, !PT ;  /* 0x0000800009ff7812 */ /* 0x040fe2000788c0ff */
[----:B------:R-:W3:Y:S01]  /*4fe60*/  LDL.LU.64 R168, [R1+0x6d0] ;  /* 0x0006d00001a87983 */ /* 0x000ee20000300a00 */
[----:B------:R-:W-:Y:S02]  /*4fe70*/  LOP3.LUT R6, R6, 0xffff7fff, RZ, 0xc0, !PT ;  /* 0xffff7fff06067812 */ /* 0x000fe400078ec0ff */
[----:B------:R-:W-:Y:S01]  /*4fe80*/  LOP3.LUT P3, RZ, R9, 0x200, RZ, 0xc0, !PT ;  /* 0x0000020009ff7812 */ /* 0x000fe2000786c0ff */
[----:B------:R-:W4:Y:S01]  /*4fe90*/  LDL.LU.64 R170, [R1+0x6c8] ;  /* 0x0006c80001aa7983 */ /* 0x000f220000300a00 */
[----:B------:R-:W-:-:S03]  /*4fea0*/  PRMT R2, R145, 0x7770, RZ ;  /* 0x0000777091027816 */ /* 0x000fc600000000ff */
[----:B------:R-:W4:Y:S04]  /*4feb0*/  LDL.LU.64 R172, [R1+0x6c0] ;  /* 0x0006c00001ac7983 */ /* 0x000f280000300a00 */
        /* <DEDUP_REMOVED lines=12> */
[----:B------:R0:W-:Y:S10]  /*4ff80*/  @P3 STG.E.U8 desc[UR32][R174.64], R2 ;  /* 0x00000002ae003986 */ /* 0x0001f4000c101120 */
[----:B------:R-:W-:-:S02]  /*4ff90*/  @P4 LOP3.LUT R6, R6, 0x80000, RZ, 0xfc, !PT ;  /* 0x0008000006064812 */ /* 0x000fc400078efcff */
[----:B------:R-:W-:Y:S01]  /*4ffa0*/  LOP3.LUT P4, RZ, R9, 0x400, RZ, 0xc0, !PT ;  /* 0x0000040009ff7812 */ /* 0x000fe2000788c0ff */
[----:B0-----:R-:W4:Y:S01]  /*4ffb0*/  LDL.LU.64 R174, [R1+0x6b8] ;  /* 0x0006b80001ae7983 */ /* 0x001f220000300a00 */
[----:B------:R-:W-:-:S11]  /*4ffc0*/  PRMT R2, R145, 0x7771, RZ ;  /* 0x0000777191027816 */ /* 0x000fd600000000ff */
[----:B------:R0:W-:Y:S01]  /*4ffd0*/  @P4 STG.E.U8 desc[UR32][R176.64], R2 ;  /* 0x00000002b0004986 */ /* 0x0001e2000c101120 */
[----:B------:R-:W-:-:S03]  /*4ffe0*/  LOP3.LUT P4, RZ, R6, 0x80000, RZ, 0xc0, !PT ;  /* 0x0008000006ff7812 */ /* 0x000fc6000788c0ff */
[----:B0-----:R-:W4:Y:S01]  /*4fff0*/  LDL.LU.64 R176, [R1+0x6b0] ;  /* 0x0006b00001b07983 */ /* 0x001f220000300a00 */
[----:B--2---:R-:W-:-:S09]  /*50000*/  PRMT R2, R146, 0x7770, RZ ;  /* 0x0000777092027816 */ /* 0x004fd200000000ff */
[----:B------:R0:W-:Y:S01]  /*50010*/  @P4 STG.E.U8 desc[UR32][R178.64], R2 ;  /* 0x00000002b2004986 */ /* 0x0001e2000c101120 */
[----:B------:R-:W-:Y:S02]  /*50020*/  LOP3.LUT P4, RZ, R6, 0x40000, RZ, 0xc0, !PT ;  /* 0x0004000006ff7812 */ /* 0x000fe4000788c0ff */
[----:B0-----:R-:W-:Y:S01]  /*50030*/  PRMT R2, R146, 0x7771, RZ ;  /* 0x0000777192027816 */ /* 0x001fe200000000ff */
[----:B------:R-:W2:Y:S10]  /*50040*/  LDL.LU.64 R178, [R1+0x6a8] ;  /* 0x0006a80001b27983 */ /* 0x000eb40000300a00 */
[----:B------:R0:W-:Y:S01]  /*50050*/  @P4 STG.E.U8 desc[UR32][R158.64], R2 ;  /* 0x000000029e004986 */ /* 0x0001e2000c101120 */
[----:B------:R-:W-:-:S02]  /*50060*/  LOP3.LUT P4, RZ, R6, 0x20000, RZ, 0xc0, !PT ;  /* 0x0002000006ff7812 */ /* 0x000fc4000788c0ff */
        /* <DEDUP_REMOVED lines=9> */
[----:B------:R-:W-:-:S11]  /*50100*/  PRMT R144, R144, 0x7773, RZ ;  /* 0x0000777390907816 */ /* 0x000fd600000000ff */
[----:B------:R-:W-:Y:S01]  /*50110*/  @P4 STG.E.U8 desc[UR32][R166.64], R144 ;  /* 0x00000090a6004986 */ /* 0x000fe2000c101120 */
[----:B------:R-:W-:Y:S02]  /*50120*/  LOP3.LUT P4, RZ, R6, 0x2000, RZ, 0xc0, !PT ;  /* 0x0000200006ff7812 */ /* 0x000fe4000788c0ff */
[----:B0-----:R-:W-:-:S11]  /*50130*/  PRMT R2, R145, 0x7772, RZ ;  /* 0x0000777291027816 */ /* 0x001fd600000000ff */
[----:B------:R0:W-:Y:S04]  /*50140*/  @P4 STG.E.U8 desc[UR32][R140.64], R2 ;  /* 0x000000028c004986 */ /* 0x0001e8000c101120 */
[----:B0-----:R-:W2:Y:S01]  /*50150*/  LDL.LU.64 R140, [R1+0x11a8] ;  /* 0x0011a800018c7983 */ /* 0x001ea20000300a00 */
[----:B------:R-:W-:Y:S02]  /*50160*/  LOP3.LUT P4, RZ, R6, 0x1000, RZ, 0xc0, !PT ;  /* 0x0000100006ff7812 */ /* 0x000fe4000788c0ff */
[C---:B------:R-:W-:Y:S02]  /*50170*/  LOP3.LUT P5, RZ, R9.reuse, 0x80000, RZ, 0xc0, !PT ;  /* 0x0008000009ff7812 */ /* 0x040fe400078ac0ff */
[C---:B------:R-:W-:Y:S02]  /*50180*/  LOP3.LUT P6, RZ, R9.reuse, 0x100000, RZ, 0xc0, !PT ;  /* 0x0010000009ff7812 */ /* 0x040fe400078cc0ff */
[----:B------:R-:W-:-:S02]  /*50190*/  LOP3.LUT P0, RZ, R9, 0x200000, RZ, 0xc0, !PT ;  /* 0x0020000009ff7812 */ /* 0x000fc4000780c0ff */
[----:B------:R-:W-:Y:S02]  /*501a0*/  PRMT R145, R145, 0x7773, RZ ;  /* 0x0000777391917816 */ /* 0x000fe400000000ff */
[C---:B------:R-:W-:Y:S02]  /*501b0*/  PRMT R2, R146.reuse, 0x7772, RZ ;  /* 0x0000777292027816 */ /* 0x040fe400000000ff */
[C---:B------:R-:W-:Y:S01]  /*501c0*/  LOP3.LUT P1, RZ, R9.reuse, 0x400000, RZ, 0xc0, !PT ;  /* 0x0040000009ff7812 */ /* 0x040fe2000782c0ff */
[----:B---3--:R-:W-:Y:S01]  /*501d0*/  @P4 STG.E.U8 desc[UR32][R168.64], R145 ;  /* 0x00000091a8004986 */ /* 0x008fe2000c101120 */
[C---:B------:R-:W-:Y:S02]  /*501e0*/  LOP3.LUT P2, RZ, R9.reuse, 0x800000, RZ, 0xc0, !PT ;  /* 0x0080000009ff7812 */ /* 0x040fe4000784c0ff */
[----:B------:R-:W-:Y:S01]  /*501f0*/  PRMT R146, R146, 0x7773, RZ ;  /* 0x0000777392927816 */ /* 0x000fe200000000ff */
[----:B----4-:R0:W-:Y:S01]  /*50200*/  @P5 STG.E.U8 desc[UR32][R170.64], R2 ;  /* 0x00000002aa005986 */ /* 0x0101e2000c101120 */
[----:B------:R-:W-:-:S03]  /*50210*/  LOP3.LUT P3, RZ, R9, 0x1000000, RZ, 0xc0, !PT ;  /* 0x0100000009ff7812 */ /* 0x000fc6000786c0ff */
[----:B------:R-:W-:Y:S01]  /*50220*/  @P6 STG.E.U8 desc[UR32][R172.64], R146 ;  /* 0x00000092ac006986 */ /* 0x000fe2000c101120 */
[C---:B0-----:R-:W-:Y:S02]  /*50230*/  PRMT R2, R147.reuse, 0x7772, RZ ;  /* 0x0000777293027816 */ /* 0x041fe400000000ff */
[----:B------:R-:W-:-:S03]  /*50240*/  PRMT R147, R147, 0x7773, RZ ;  /* 0x0000777393937816 */ /* 0x000fc600000000ff */
[----:B------:R2:W-:Y:S04]  /*50250*/  @P0 STG.E.U8 desc[UR32][R174.64], R2 ;  /* 0x00000002ae000986 */ /* 0x0005e8000c101120 */
[----:B------:R-:W-:Y:S01]  /*50260*/  @P1 STG.E.U8 desc[UR32][R176.64], R147 ;  /* 0x00000093b0001986 */ /* 0x000fe2000c101120 */
[----:B--2---:R-:W-:-:S05]  /*50270*/  PRMT R2, R140, 0x7770, RZ ;  /* 0x000077708c027816 */ /* 0x004fca00000000ff */
[----:B------:R0:W-:Y:S02]  /*50280*/  @P2 STG.E.U8 desc[UR32][R178.64], R2 ;  /* 0x00000002b2002986 */ /* 0x0001e4000c101120 */
[----:B0-----:R-:W-:-:S05]  /*50290*/  PRMT R2, R140, 0x7771, RZ ;  /* 0x000077718c027816 */ /* 0x001fca00000000ff */
[----:B------:R0:W-:Y:S04]  /*502a0*/  @P3 STG.E.U8 desc[UR32][R142.64], R2 ;  /* 0x000000028e003986 */ /* 0x0001e8000c101120 */
[----:B0-----:R-:W2:Y:S04]  /*502b0*/  LDL.LU.64 R142, [R1+0x11a0] ;  /* 0x0011a000018e7983 */ /* 0x001ea80000300a00 */
[----:B------:R-:W3:Y:S04]  /*502c0*/  LDL.LU.64 R166, [R1+0x698] ;  /* 0x0006980001a67983 */ /* 0x000ee80000300a00 */
[----:B------:R-:W4:Y:S04]  /*502d0*/  LDL.LU.64 R168, [R1+0x690] ;  /* 0x0006900001a87983 */ /* 0x000f280000300a00 */
[----:B------:R-:W2:Y:S04]  /*502e0*/  LDL.LU.64 R170, [R1+0x688] ;  /* 0x0006880001aa7983 */ /* 0x000ea80000300a00 */
[----:B------:R-:W2:Y:S04]  /*502f0*/  LDL.LU.64 R172, [R1+0x680] ;  /* 0x0006800001ac7983 */ /* 0x000ea80000300a00 */
[----:B------:R-:W2:Y:S04]  /*50300*/  LDL.LU.64 R174, [R1+0x678] ;  /* 0x0006780001ae7983 */ /* 0x000ea80000300a00 */
[----:B------:R-:W2:Y:S04]  /*50310*/  LDL.LU.64 R176, [R1+0x670] ;  /* 0x0006700001b07983 */ /* 0x000ea80000300a00 */
[----:B------:R-:W2:Y:S04]  /*50320*/  LDL.LU.64 R178, [R1+0x668] ;  /* 0x0006680001b27983 */ /* 0x000ea80000300a00 */
[----:B------:R-:W2:Y:S04]  /*50330*/  LDL.LU.64 R160, [R1+0x660] ;  /* 0x0006600001a07983 */ /* 0x000ea80000300a00 */
[----:B------:R-:W2:Y:S01]  /*50340*/  LDL.LU.64 R162, [R1+0x658] ;  /* 0x0006580001a27983 */ /* 0x000ea20000300a00 */
[----:B------:R-:W-:-:S03]  /*50350*/  LOP3.LUT P0, RZ, R9, 0x2000000, RZ, 0xc0, !PT ;  /* 0x0200000009ff7812 */ /* 0x000fc6000780c0ff */
[----:B------:R-:W2:Y:S01]  /*50360*/  LDL.LU.64 R164, [R1+0x648] ;  /* 0x0006480001a47983 */ /* 0x000ea20000300a00 */
        /* <DEDUP_REMOVED lines=19> */
[C---:B------:R-:W-:Y:S01]  /*504a0*/  LOP3.LUT P4, RZ, R9.reuse, 0x80000000, RZ, 0xc0, !PT ;  /* 0x8000000009ff7812 */ /* 0x040fe2000788c0ff */
[----:B---3--:R0:W-:Y:S04]  /*504b0*/  @P0 STG.E.U8 desc[UR32][R166.64], R2 ;  /* 0x00000002a6000986 */ /* 0x0081e8000c101120 */
[----:B0-----:R-:W3:Y:S01]  /*504c0*/  LDL.LU.64 R166, [R1+0x640] ;  /* 0x0006400001a67983 */ /* 0x001ee20000300a00 */
[----:B------:R-:W-:Y:S02]  /*504d0*/  LOP3.LUT R6, R6, 0xfffffbff, RZ, 0xc0, !PT ;  /* 0xfffffbff06067812 */ /* 0x000fe400078ec0ff */
[----:B------:R-:W-:-:S05]  /*504e0*/  LOP3.LUT P1, RZ, R9, 0x4000000, RZ, 0xc0, !PT ;  /* 0x0400000009ff7812 */ /* 0x000fca000782c0ff */
[----:B------:R-:W-:Y:S02]  /*504f0*/  @P4 LOP3.LUT R6, R6, 0x400, RZ, 0xfc, !PT ;  /* 0x0000040006064812 */ /* 0x000fe400078efcff */
[C---:B------:R-:W-:Y:S02]  /*50500*/  LOP3.LUT P4, RZ, R9.reuse, 0x40000000, RZ, 0xc0, !PT ;  /* 0x4000000009ff7812 */ /* 0x040fe4000788c0ff */
[----:B------:R-:W-:Y:S02]  /*50510*/  LOP3.LUT P2, RZ, R9, 0x8000000, RZ, 0xc0, !PT ;  /* 0x0800000009ff7812 */ /* 0x000fe4000784c0ff */
[----:B------:R-:W-:Y:S02]  /*50520*/  PRMT R2, R141, 0x7771, RZ ;  /* 0x000077718d027816 */ /* 0x000fe400000000ff */
[----:B------:R-:W-:Y:S02]  /*50530*/  LOP3.LUT P3, RZ, R9, 0x10000000, RZ, 0xc0, !PT ;  /* 0x1000000009ff7812 */ /* 0x000fe4000786c0ff */
[----:B------:R-:W-:Y:S01]  /*50540*/  LOP3.LUT R6, R6, 0xfffff7ff, RZ, 0xc0, !PT ;  /* 0xfffff7ff06067812 */ /* 0x000fe200078ec0ff */
[----:B----4-:R2:W-:Y:S04]  /*50550*/  @P1 STG.E.U8 desc[UR32][R168.64], R2 ;  /* 0x00000002a8001986 */ /* 0x0105e8000c101120 */
[----:B------:R-:W-:-:S02]  /*50560*/  @P4 LOP3.LUT R6, R6, 0x800, RZ, 0xfc, !PT ;  /* 0x0000080006064812 */ /* 0x000fc400078efcff */
[----:B------:R-:W-:Y:S02]  /*50570*/  LOP3.LUT P4, RZ, R9, 0x20000000, RZ, 0xc0, !PT ;  /* 0x2000000009ff7812 */ /* 0x000fe4000788c0ff */
[C---:B--2---:R-:W-:Y:S01]  /*50580*/  PRMT R2, R142.reuse, 0x7770, RZ ;  /* 0x000077708e027816 */ /* 0x044fe200000000ff */
[----:B------:R-:W2:Y:S04]  /*50590*/  LDL.LU.64 R168, [R1+0x630] ;  /* 0x0006300001a87983 */ /* 0x000ea80000300a00 */
[----:B------:R0:W-:Y:S02]  /*505a0*/  @P2 STG.E.U8 desc[UR32][R170.64], R2 ;  /* 0x00000002aa002986 */ /* 0x0001e4000c101120 */
[----:B0-----:R-:W-:Y:S02]  /*505b0*/  PRMT R2, R142, 0x7771, RZ ;  /* 0x000077718e027816 */ /* 0x001fe400000000ff */
[----:B------:R-:W4:Y:S04]  /*505c0*/  LDL.LU.64 R170, [R1+0x628] ;  /* 0x0006280001aa7983 */ /* 0x000f280000300a00 */
[----:B------:R0:W-:Y:S02]  /*505d0*/  @P3 STG.E.U8 desc[UR32][R172.64], R2 ;  /* 0x00000002ac003986 */ /* 0x0001e4000c101120 */
[----:B0-----:R-:W-:-:S02]  /*505e0*/  PRMT R2, R143, 0x7770, RZ ;  /* 0x000077708f027816 */ /* 0x001fc400000000ff */
[----:B------:R-:W4:Y:S04]  /*505f0*/  LDL.LU.64 R172, [R1+0x620] ;  /* 0x0006200001ac7983 */ /* 0x000f280000300a00 */
[----:B------:R0:W-:Y:S01]  /*50600*/  @P4 STG.E.U8 desc[UR32][R174.64], R2 ;  /* 0x00000002ae004986 */ /* 0x0001e2000c101120 */
[C---:B------:R-:W-:Y:S02]  /*50610*/  LOP3.LUT P4, RZ, R6.reuse, 0x800, RZ, 0xc0, !PT ;  /* 0x0000080006ff7812 */ /* 0x040fe4000788c0ff */
[----:B0-----:R-:W-:Y:S01]  /*50620*/  PRMT R2, R143, 0x7771, RZ ;  /* 0x000077718f027816 */ /* 0x001fe200000000ff */
[----:B------:R-:W4:Y:S10]  /*50630*/  LDL.LU.64 R174, [R1+0x618] ;  /* 0x0006180001ae7983 */ /* 0x000f340000300a00 */
[----:B------:R0:W-:Y:S01]  /*50640*/  @P4 STG.E.U8 desc[UR32][R176.64], R2 ;  /* 0x00000002b0004986 */ /* 0x0001e2000c101120 */
[----:B------:R-:W-:-:S02]  /*50650*/  LOP3.LUT P4, RZ, R6, 0x400, RZ, 0xc0, !PT ;  /* 0x0000040006ff7812 */ /* 0x000fc4000788c0ff */
[----:B0-----:R-:W-:Y:S01]  /*50660*/  PRMT R2, R140, 0x7772, RZ ;  /* 0x000077728c027816 */ /* 0x001fe200000000ff */
[----:B------:R-:W4:Y:S10]  /*50670*/  LDL.LU.64 R176, [R1+0x610] ;  /* 0x0006100001b07983 */ /* 0x000f340000300a00 */
[----:B------:R0:W-:Y:S01]  /*50680*/  @P4 STG.E.U8 desc[UR32][R178.64], R2 ;  /* 0x00000002b2004986 */ /* 0x0001e2000c101120 */
[----:B------:R-:W-:-:S02]  /*50690*/  LOP3.LUT P4, RZ, R6, 0x200, RZ, 0xc0, !PT ;  /* 0x0000020006ff7812 */ /* 0x000fc4000788c0ff */
[----:B------:R-:W-:Y:S02]  /*506a0*/  PRMT R140, R140, 0x7773, RZ ;  /* 0x000077738c8c7816 */ /* 0x000fe400000000ff */
[----:B0-----:R-:W-:Y:S01]  /*506b0*/  PRMT R2, R141, 0x7772, RZ ;  /* 0x000077728d027816 */ /* 0x001fe200000000ff */
[----:B------:R-:W4:Y:S08]  /*506c0*/  LDL.LU.64 R178, [R1+0x608] ;  /* 0x0006080001b27983 */ /* 0x000f300000300a00 */
[----:B------:R-:W-:Y:S01]  /*506d0*/  @P4 STG.E.U8 desc[UR32][R160.64], R140 ;  /* 0x0000008ca0004986 */ /* 0x000fe2000c101120 */
[----:B------:R-:W-:-:S02]  /*506e0*/  LOP3.LUT P4, RZ, R6, 0x100, RZ, 0xc0, !PT ;  /* 0x0000010006ff7812 */ /* 0x000fc4000788c0ff */
[----:B------:R-:W-:-:S11]  /*506f0*/  PRMT R141, R141, 0x7773, RZ ;  /* 0x000077738d8d7816 */ /* 0x000fd600000000ff */
[----:B------:R0:W-:Y:S01]  /*50700*/  @P4 STG.E.U8 desc[UR32][R162.64], R2 ;  /* 0x00000002a2004986 */ /* 0x0001e2000c101120 */
[----:B------:R-:W-:-:S13]  /*50710*/  LOP3.LUT P4, RZ, R6, 0x80, RZ, 0xc0, !PT ;  /* 0x0000008006ff7812 */ /* 0x000fda000788c0ff */
[----:B------:R1:W-:Y:S01]  /*50720*/  @P4 STG.E.U8 desc[UR32][R136.64], R141 ;  /* 0x0000008d88004986 */ /* 0x0003e2000c101120 */
[----:B------:R-:W-:Y:S02]  /*50730*/  LOP3.LUT P4, RZ, R6, 0x40, RZ, 0xc0, !PT ;  /* 0x0000004006ff7812 */ /* 0x000fe4000788c0ff */
[----:B0-----:R-:W-:Y:S01]  /*50740*/  PRMT R2, R142, 0x7772, RZ ;  /* 0x000077728e027816 */ /* 0x001fe200000000ff */
[----:B-1----:R-:W4:Y:S10]  /*50750*/  LDL.LU.64 R136, [R1+0x1198] ;  /* 0x0011980001887983 */ /* 0x002f340000300a00 */
[----:B------:R0:W-:Y:S01]  /*50760*/  @P4 STG.E.U8 desc[UR32][R164.64], R2 ;  /* 0x00000002a4004986 */ /* 0x0001e2000c101120 */
[----:B------:R-:W-:-:S02]  /*50770*/  LOP3.LUT P4, RZ, R6, 0x20, RZ, 0xc0, !PT ;  /* 0x0000002006ff7812 */ /* 0x000fc4000788c0ff */
[----:B------:R-:W-:Y:S02]  /*50780*/  PRMT R142, R142, 0x7773, RZ ;  /* 0x000077738e8e7816 */ /* 0x000fe400000000ff */
[----:B0-----:R-:W-:-:S09]  /*50790*/  PRMT R2, R143, 0x7772, RZ ;  /* 0x000077728f027816 */ /* 0x001fd200000000ff */
[----:B---3--:R-:W-:Y:S01]  /*507a0*/  @P4 STG.E.U8 desc[UR32][R166.64], R142 ;  /* 0x0000008ea6004986 */ /* 0x008fe2000c101120 */
[----:B------:R-:W-:-:S13]  /*507b0*/  LOP3.LUT P4, RZ, R6, 0x10, RZ, 0xc0, !PT ;  /* 0x0000001006ff7812 */ /* 0x000fda000788c0ff */
[----:B------:R0:W-:Y:S04]  /*507c0*/  @P4 STG.E.U8 desc[UR32][R138.64], R2 ;  /* 0x000000028a004986 */ /* 0x0001e8000c101120 */
[----:B0-----:R-:W3:Y:S01]  /*507d0*/  LDL.LU.64 R138, [R1+0x1190] ;  /* 0x00119000018a7983 */ /* 0x001ee20000300a00 */
[C---:B------:R-:W-:Y:S02]  /*507e0*/  LOP3.LUT P5, RZ, R3.reuse, 0x40, RZ, 0xc0, !PT ;  /* 0x0000004003ff7812 */ /* 0x040fe400078ac0ff */
[C---:B------:R-:W-:Y:S01]  /*507f0*/  LOP3.LUT P6, RZ, R3.reuse, 0x80, RZ, 0xc0, !PT ;  /* 0x0000008003ff7812 */ /* 0x040fe200078cc0ff */
[----:B------:R-:W3:Y:S01]  /*50800*/  LDL.LU.64 R166, [R1+0x600] ;  /* 0x0006000001a67983 */ /* 0x000ee20000300a00 */
[----:B------:R-:W-:Y:S02]  /*50810*/  LOP3.LUT P0, RZ, R3, 0x100, RZ, 0xc0, !PT ;  /* 0x0000010003ff7812 */ /* 0x000fe4000780c0ff */
[----:B------:R-:W-:-:S02]  /*50820*/  PRMT R143, R143, 0x7773, RZ ;  /* 0x000077738f8f7816 */ /* 0x000fc400000000ff */
[----:B------:R-:W-:-:S05]  /*50830*/  LOP3.LUT P1, RZ, R3, 0x200, RZ, 0xc0, !PT ;  /* 0x0000020003ff7812 */ /* 0x000fca000782c0ff */
[----:B--2---:R0:W-:Y:S04]  /*50840*/  @P5 STG.E.U8 desc[UR32][R168.64], R143 ;  /* 0x0000008fa8005986 */ /* 0x0041e8000c101120 */
[----:B0-----:R-:W2:Y:S01]  /*50850*/  LDL.LU.64 R168, [R1+0x5f8] ;  /* 0x0005f80001a87983 */ /* 0x001ea20000300a00 */
[C---:B------:R-:W-:Y:S02]  /*50860*/  LOP3.LUT P2, RZ, R3.reuse, 0x400, RZ, 0xc0, !PT ;  /* 0x0000040003ff7812 */ /* 0x040fe4000784c0ff */
[----:B------:R-:W-:Y:S02]  /*50870*/  LOP3.LUT P3, RZ, R3, 0x800, RZ, 0xc0, !PT ;  /* 0x0000080003ff7812 */ /* 0x000fe4000786c0ff */
[----:B----4-:R-:W-:-:S05]  /*50880*/  PRMT R2, R136, 0x7770, RZ ;  /* 0x0000777088027816 */ /* 0x010fca00000000ff */
[----:B------:R0:W-:Y:S02]  /*50890*/  @P6 STG.E.U8 desc[UR32][R170.64], R2 ;  /* 0x00000002aa006986 */ /* 0x0001e4000c101120 */
[----:B0-----:R-:W-:Y:S02]  /*508a0*/  PRMT R2, R136, 0x7771, RZ ;  /* 0x0000777188027816 */ /* 0x001fe400000000ff */
[----:B------:R-:W4:Y:S04]  /*508b0*/  LDL.LU.64 R170, [R1+0x5f0] ;  /* 0x0005f00001aa7983 */ /* 0x000f280000300a00 */
[----:B------:R0:W-:Y:S02]  /*508c0*/  @P0 STG.E.U8 desc[UR32][R172.64], R2 ;  /* 0x00000002ac000986 */ /* 0x0001e4000c101120 */
[----:B0-----:R-:W-:-:S02]  /*508d0*/  PRMT R2, R137, 0x7770, RZ ;  /* 0x0000777089027816 */ /* 0x001fc400000000ff */
[----:B------:R-:W4:Y:S04]  /*508e0*/  LDL.LU.64 R172, [R1+0x5e8] ;  /* 0x0005e80001ac7983 */ /* 0x000f280000300a00 */
[----:B------:R0:W-:Y:S04]  /*508f0*/  @P1 STG.E.U8 desc[UR32][R174.64], R2 ;  /* 0x00000002ae001986 */ /* 0x0001e8000c101120 */
[----:B0-----:R-:W4:Y:S01]  /*50900*/  LDL.LU.64 R174, [R1+0x5e0] ;  /* 0x0005e00001ae7983 */ /* 0x001f220000300a00 */
[----:B------:R-:W-:-:S05]  /*50910*/  PRMT R2, R137, 0x7771, RZ ;  /* 0x0000777189027816 */ /* 0x000fca00000000ff */
[----:B------:R0:W-:Y:S04]  /*50920*/  @P2 STG.E.U8 desc[UR32][R176.64], R2 ;  /* 0x00000002b0002986 */ /* 0x0001e8000c101120 */
[----:B0-----:R-:W4:Y:S01]  /*50930*/  LDL.LU.64 R176, [R1+0x5d8] ;  /* 0x0005d80001b07983 */ /* 0x001f220000300a00 */
[----:B---3--:R-:W-:-:S05]  /*50940*/  PRMT R2, R138, 0x7770, RZ ;  /* 0x000077708a027816 */ /* 0x008fca00000000ff */
[----:B------:R0:W-:Y:S04]  /*50950*/  @P3 STG.E.U8 desc[UR32][R178.64], R2 ;  /* 0x00000002b2003986 */ /* 0x0001e8000c101120 */
[----:B0-----:R-:W3:Y:S04]  /*50960*/  LDL.LU.64 R178, [R1+0x5d0] ;  /* 0x0005d00001b27983 */ /* 0x001ee80000300a00 */
[----:B------:R-:W3:Y:S04]  /*50970*/  LDL.LU.64 R160, [R1+0x5c0] ;  /* 0x0005c00001a07983 */ /* 0x000ee80000300a00 */
[----:B------:R-:W3:Y:S01]  /*50980*/  LDL.LU.64 R162, [R1+0x5b8] ;  /* 0x0005b80001a27983 */ /* 0x000ee20000300a00 */
[----:B------:R-:W-:-:S02]  /*50990*/  LOP3.LUT P4, RZ, R3, 0x1000000, RZ, 0xc0, !PT ;  /* 0x0100000003ff7812 */ /* 0x000fc4000788c0ff */
[----:B------:R-:W-:Y:S01]  /*509a0*/  LOP3.LUT R7, R7, 0xefffffff, RZ, 0xc0, !PT ;  /* 0xefffffff07077812 */ /* 0x000fe200078ec0ff */
[----:B------:R-:W3:Y:S10]  /*509b0*/  LDL.LU.64 R164, [R1+0x5a8] ;  /* 0x0005a80001a47983 */ /* 0x000ef40000300a00 */
        /* <DEDUP_REMOVED lines=22> */
[C---:B------:R-:W-:Y:S01]  /*50b20*/  LOP3.LUT P4, RZ, R3.reuse, 0x20000, RZ, 0xc0, !PT ;  /* 0x0002000003ff7812 */ /* 0x040fe2000788c0ff */
[----:B------:R0:W-:Y:S01]  /*50b30*/  @P0 STG.E.U8 desc[UR32][R166.64], R2 ;  /* 0x00000002a6000986 */ /* 0x0001e2000c101120 */
[C---:B------:R-:W-:Y:S02]  /*50b40*/  LOP3.LUT P2, RZ, R3.reuse, 0x4000, RZ, 0xc0, !PT ;  /* 0x0000400003ff7812 */ /* 0x040fe4000784c0ff */
[----:B------:R-:W-:Y:S02]  /*50b50*/  LOP3.LUT R6, R6, 0xfffffff7, RZ, 0xc0, !PT ;  /* 0xfffffff706067812 */ /* 0x000fe400078ec0ff */
[----:B------:R-:W-:Y:S02]  /*50b60*/  LOP3.LUT P3, RZ, R3, 0x8000, RZ, 0xc0, !PT ;  /* 0x0000800003ff7812 */ /* 0x000fe4000786c0ff */
[----:B0-----:R-:W-:Y:S01]  /*50b70*/  PRMT R2, R139, 0x7770, RZ ;  /* 0x000077708b027816 */ /* 0x001fe200000000ff */
[----:B------:R-:W3:Y:S04]  /*50b80*/  LDL.LU.64 R166, [R1+0x5a0] ;  /* 0x0005a00001a67983 */ /* 0x000ee80000300a00 */
[----:B------:R-:W-:-:S02]  /*50b90*/  @P4 LOP3.LUT R6, R6, 0x8, RZ, 0xfc, !PT ;  /* 0x0000000806064812 */ /* 0x000fc400078efcff */
[----:B------:R-:W-:Y:S01]  /*50ba0*/  LOP3.LUT P4, RZ, R3, 0x10000, RZ, 0xc0, !PT ;  /* 0x0001000003ff7812 */ /* 0x000fe2000788c0ff */
[----:B--2---:R0:W-:Y:S02]  /*50bb0*/  @P1 STG.E.U8 desc[UR32][R168.64], R2 ;  /* 0x00000002a8001986 */ /* 0x0041e4000c101120 */
[----:B0-----:R-:W-:Y:S02]  /*50bc0*/  PRMT R2, R139, 0x7771, RZ ;  /* 0x000077718b027816 */ /* 0x001fe400000000ff */
[----:B------:R-:W2:Y:S04]  /*50bd0*/  LDL.LU.64 R168, [R1+0x598] ;  /* 0x0005980001a87983 */ /* 0x000ea80000300a00 */
[----:B----4-:R0:W-:Y:S02]  /*50be0*/  @P2 STG.E.U8 desc[UR32][R170.64], R2 ;  /* 0x00000002aa002986 */ /* 0x0101e4000c101120 */
[----:B0-----:R-:W-:-:S02]  /*50bf0*/  PRMT R2, R136, 0x7772, RZ ;  /* 0x0000777288027816 */ /* 0x001fc400000000ff */
[----:B------:R-:W4:Y:S01]  /*50c00*/  LDL.LU.64 R170, [R1+0x590] ;  /* 0x0005900001aa7983 */ /* 0x000f220000300a00 */
[----:B------:R-:W-:-:S03]  /*50c10*/  PRMT R136, R136, 0x7773, RZ ;  /* 0x0000777388887816 */ /* 0x000fc600000000ff */
[----:B------:R0:W-:Y:S04]  /*50c20*/  @P3 STG.E.U8 desc[UR32][R172.64], R2 ;  /* 0x00000002ac003986 */ /* 0x0001e8000c101120 */
[----:B------:R1:W-:Y:S01]  /*50c30*/  @P4 STG.E.U8 desc[UR32][R174.64], R136 ;  /* 0x00000088ae004986 */ /* 0x0003e2000c101120 */
[----:B------:R-:W-:Y:S02]  /*50c40*/  LOP3.LUT P4, RZ, R6, 0x8, RZ, 0xc0, !PT ;  /* 0x0000000806ff7812 */ /* 0x000fe4000788c0ff */
[C---:B0-----:R-:W-:Y:S01]  /*50c50*/  PRMT R2, R137.reuse, 0x7772, RZ ;  /* 0x0000777289027816 */ /* 0x041fe200000000ff */
[----:B------:R-:W4:Y:S01]  /*50c60*/  LDL.LU.64 R172, [R1+0x588] ;  /* 0x0005880001ac7983 */ /* 0x000f220000300a00 */
[----:B------:R-:W-:-:S03]  /*50c70*/  PRMT R137, R137, 0x7773, RZ ;  /* 0x0000777389897816 */ /* 0x000fc600000000ff */
[----:B-1----:R-:W4:Y:S06]  /*50c80*/  LDL.LU.64 R174, [R1+0x580] ;  /* 0x0005800001ae7983 */ /* 0x002f2c0000300a00 */
[----:B------:R0:W-:Y:S01]  /*50c90*/  @P4 STG.E.U8 desc[UR32][R176.64], R2 ;  /* 0x00000002b0004986 */ /* 0x0001e2000c101120 */
[----:B------:R-:W-:Y:S02]  /*50ca0*/  LOP3.LUT P4, RZ, R6, 0x4, RZ, 0xc0, !PT ;  /* 0x0000000406ff7812 */ /* 0x000fe4000788c0ff */
[C---:B0-----:R-:W-:Y:S01]  /*50cb0*/  PRMT R2, R138.reuse, 0x7772, RZ ;  /* 0x000077728a027816 */ /* 0x041fe200000000ff */
[----:B------:R-:W4:Y:S01]  /*50cc0*/  LDL.LU.64 R176, [R1+0x578] ;  /* 0x0005780001b07983 */ /* 0x000f220000300a00 */
[----:B------:R-:W-:-:S09]  /*50cd0*/  PRMT R138, R138, 0x7773, RZ ;  /* 0x000077738a8a7816 */ /* 0x000fd200000000ff */
[----:B---3--:R0:W-:Y:S01]  /*50ce0*/  @P4 STG.E.U8 desc[UR32][R178.64], R137 ;  /* 0x00000089b2004986 */ /* 0x0081e2000c101120 */
[----:B------:R-:W-:-:S03]  /*50cf0*/  LOP3.LUT P4, RZ, R6, 0x2, RZ, 0xc0, !PT ;  /* 0x0000000206ff7812 */ /* 0x000fc6000788c0ff */
[----:B0-----:R-:W3:Y:S10]  /*50d00*/  LDL.LU.64 R178, [R1+0x570] ;  /* 0x0005700001b27983 */ /* 0x001ef40000300a00 */
[----:B------:R0:W-:Y:S01]  /*50d10*/  @P4 STG.E.U8 desc[UR32][R132.64], R2 ;  /* 0x0000000284004986 */ /* 0x0001e2000c101120 */
[----:B------:R-:W-:-:S03]  /*50d20*/  LOP3.LUT P4, RZ, R6, 0x1, RZ, 0xc0, !PT ;  /* 0x0000000106ff7812 */ /* 0x000fc6000788c0ff */
[----:B0-----:R-:W2:Y:S10]  /*50d30*/  LDL.LU.64 R132, [R1+0x1188] ;  /* 0x0011880001847983 */ /* 0x001eb40000300a00 */
[----:B------:R-:W-:Y:S01]  /*50d40*/  @P4 STG.E.U8 desc[UR32][R160.64], R138 ;  /* 0x0000008aa0004986 */ /* 0x000fe2000c101120 */
[----:B------:R-:W-:-:S02]  /*50d50*/  LOP3.LUT P4, RZ, R7, 0x80000000, RZ, 0xc0, !PT ;  /* 0x8000000007ff7812 */ /* 0x000fc4000788c0ff */
[C---:B------:R-:W-:Y:S02]  /*50d60*/  PRMT R2, R139.reuse, 0x7772, RZ ;  /* 0x000077728b027816 */ /* 0x040fe400000000ff */
[----:B------:R-:W-:-:S09]  /*50d70*/  PRMT R139, R139, 0x7773, RZ ;  /* 0x000077738b8b7816 */ /* 0x000fd200000000ff */
[----:B------:R-:W-:Y:S01]  /*50d80*/  @P4 STG.E.U8 desc[UR32][R162.64], R2 ;  /* 0x00000002a2004986 */ /* 0x000fe2000c101120 */
[----:B------:R-:W-:-:S13]  /*50d90*/  LOP3.LUT P4, RZ, R7, 0x40000000, RZ, 0xc0, !PT ;  /* 0x4000000007ff7812 */ /* 0x000fda000788c0ff */
[----:B------:R0:W-:Y:S04]  /*50da0*/  @P4 STG.E.U8 desc[UR32][R134.64], R139 ;  /* 0x0000008b86004986 */ /* 0x0001e8000c101120 */
[----:B0-----:R-:W3:Y:S01]  /*50db0*/  LDL.LU.64 R134, [R1+0x1180] ;  /* 0x0011800001867983 */ /* 0x001ee20000300a00 */
[----:B------:R-:W-:Y:S02]  /*50dc0*/  LOP3.LUT P4, RZ, R7, 0x20000000, RZ, 0xc0, !PT ;  /* 0x2000000007ff7812 */ /* 0x000fe4000788c0ff */
[C---:B------:R-:W-:Y:S02]  /*50dd0*/  LOP3.LUT P5, RZ, R5.reuse, 0x800, RZ, 0xc0, !PT ;  /* 0x0000080005ff7812 */ /* 0x040fe400078ac0ff */
[C---:B------:R-:W-:Y:S02]  /*50de0*/  LOP3.LUT P6, RZ, R5.reuse, 0x400, RZ, 0xc0, !PT ;  /* 0x0000040005ff7812 */ /* 0x040fe400078cc0ff */
[----:B------:R-:W-:-:S02]  /*50df0*/  LOP3.LUT P0, RZ, R5, 0x200, RZ, 0xc0, !PT ;  /* 0x0000020005ff7812 */ /* 0x000fc4000780c0ff */
        /* <DEDUP_REMOVED lines=9> */
[----:B0-----:R-:W-:Y:S02]  /*50e90*/  PRMT R2, R133, 0x7771, RZ ;  /* 0x0000777185027816 */ /* 0x001fe400000000ff */
[----:B------:R-:W2:Y:S04]  /*50ea0*/  LDL.LU.64 R168, [R1+0x568] ;  /* 0x0005680001a87983 */ /* 0x000ea80000300a00 */
[----:B----4-:R3:W-:Y:S02]  /*50eb0*/  @P6 STG.E.U8 desc[UR32][R170.64], R2 ;  /* 0x00000002aa006986 */ /* 0x0107e4000c101120 */
[----:B---3--:R-:W-:-:S02]  /*50ec0*/  PRMT R2, R134, 0x7770, RZ ;  /* 0x0000777086027816 */ /* 0x008fc400000000ff */
[----:B------:R-:W3:Y:S04]  /*50ed0*/  LDL.LU.64 R170, [R1+0x560] ;  /* 0x0005600001aa7983 */ /* 0x000ee80000300a00 */
        /* <DEDUP_REMOVED lines=27> */
[----:B------:R-:W-:Y:S02]  /*51090*/  LOP3.LUT R7, R7, 0xfbffffff, RZ, 0xc0, !PT ;  /* 0xfbffffff07077812 */ /* 0x000fe400078ec0ff */
[C---:B------:R-:W-:Y:S02]  /*510a0*/  LOP3.LUT P3, RZ, R5.reuse, 0x40, RZ, 0xc0, !PT ;  /* 0x0000004005ff7812 */ /* 0x040fe4000786c0ff */
[----:B------:R-:W-:Y:S02]  /*510b0*/  LOP3.LUT P0, RZ, R5, 0x20, RZ, 0xc0, !PT ;  /* 0x0000002005ff7812 */ /* 0x000fe4000780c0ff */
[----:B------:R-:W-:-:S05]  /*510c0*/  PRMT R2, R135, 0x7771, RZ ;  /* 0x0000777187027816 */ /* 0x000fca00000000ff */
[----:B------:R-:W-:Y:S02]  /*510d0*/  @P4 LOP3.LUT R7, R7, 0x4000000, RZ, 0xfc, !PT ;  /* 0x0400000007074812 */ /* 0x000fe400078efcff */
[C---:B------:R-:W-:Y:S02]  /*510e0*/  LOP3.LUT P4, RZ, R5.reuse, 0x1, RZ, 0xc0, !PT ;  /* 0x0000000105ff7812 */ /* 0x040fe4000788c0ff */
[C---:B------:R-:W-:Y:S01]  /*510f0*/  LOP3.LUT P1, RZ, R5.reuse, 0x10, RZ, 0xc0, !PT ;  /* 0x0000001005ff7812 */ /* 0x040fe2000782c0ff */
[----:B------:R0:W-:Y:S01]  /*51100*/  @P3 STG.E.U8 desc[UR32][R178.64], R2 ;  /* 0x00000002b2003986 */ /* 0x0001e2000c101120 */
[----:B------:R-:W-:Y:S02]  /*51110*/  LOP3.LUT P2, RZ, R5, 0x8, RZ, 0xc0, !PT ;  /* 0x0000000805ff7812 */ /* 0x000fe4000784c0ff */
[----:B------:R-:W-:Y:S02]  /*51120*/  LOP3.LUT R7, R7, 0xf7ffffff, RZ, 0xc0, !PT ;  /* 0xf7ffffff07077812 */ /* 0x000fe400078ec0ff */
[----:B------:R-:W-:-:S02]  /*51130*/  LOP3.LUT P3, RZ, R5, 0x4, RZ, 0xc0, !PT ;  /* 0x0000000405ff7812 */ /* 0x000fc4000786c0ff */
[C---:B0-----:R-:W-:Y:S01]  /*51140*/  PRMT R2, R132.reuse, 0x7772, RZ ;  /* 0x0000777284027816 */ /* 0x041fe200000000ff */
[----:B------:R-:W4:Y:S02]  /*51150*/  LDL.LU.64 R178, [R1+0x538] ;  /* 0x0005380001b27983 */ /* 0x000f240000300a00 */
[----:B------:R-:W-:Y:S02]  /*51160*/  @P4 LOP3.LUT R7, R7, 0x8000000, RZ, 0xfc, !PT ;  /* 0x0800000007074812 */ /* 0x000fe400078efcff */
[----:B------:R-:W-:Y:S01]  /*51170*/  LOP3.LUT P4, RZ, R5, 0x2, RZ, 0xc0, !PT ;  /* 0x0000000205ff7812 */ /* 0x000fe2000788c0ff */
[----:B------:R-:W4:Y:S01]  /*51180*/  LDL.LU.64 R158, [R1+0x530] ;  /* 0x00053000019e7983 */ /* 0x000f220000300a00 */
[----:B------:R-:W-:-:S03]  /*51190*/  PRMT R132, R132, 0x7773, RZ ;  /* 0x0000777384847816 */ /* 0x000fc600000000ff */
[----:B------:R-:W4:Y:S04]  /*511a0*/  LDL.LU.64 R160, [R1+0x520] ;  /* 0x0005200001a07983 */ /* 0x000f280000300a00 */
[----:B------:R-:W4:Y:S04]  /*511b0*/  LDL.LU.64 R162, [R1+0x518] ;  /* 0x0005180001a27983 */ /* 0x000f280000300a00 */
[----:B------:R-:W4:Y:S04]  /*511c0*/  LDL.LU.64 R164, [R1+0x510] ;  /* 0x0005100001a47983 */ /* 0x000f280000300a00 */
[----:B------:R-:W4:Y:S04]  /*511d0*/  LDL.LU.64 R166, [R1+0x508] ;  /* 0x0005080001a67983 */ /* 0x000f280000300a00 */
[----:B--2---:R0:W-:Y:S02]  /*511e0*/  @P0 STG.E.U8 desc[UR32][R168.64], R2 ;  /* 0x00000002a8000986 */ /* 0x0041e4000c101120 */
[----:B0-----:R-:W-:-:S02]  /*511f0*/  PRMT R2, R133, 0x7772, RZ ;  /* 0x0000777285027816 */ /* 0x001fc400000000ff */
[----:B------:R-:W2:Y:S01]  /*51200*/  LDL.LU.64 R168, [R1+0x500] ;  /* 0x0005000001a87983 */ /* 0x000ea20000300a00 */
[----:B------:R-:W-:-:S03]  /*51210*/  PRMT R133, R133, 0x7773, RZ ;  /* 0x0000777385857816 */ /* 0x000fc600000000ff */
[----:B---3--:R0:W-:Y:S04]  /*51220*/  @P1 STG.E.U8 desc[UR32][R170.64], R132 ;  /* 0x00000084aa001986 */ /* 0x0081e8000c101120 */
[----:B0-----:R-:W3:Y:S04]  /*51230*/  LDL.LU.64 R170, [R1+0x4f8] ;  /* 0x0004f80001aa7983 */ /* 0x001ee80000300a00 */
[----:B----4-:R0:W-:Y:S02]  /*51240*/  @P2 STG.E.U8 desc[UR32][R172.64], R2 ;  /* 0x00000002ac002986 */ /* 0x0101e4000c101120 */
[----:B0-----:R-:W-:-:S02]  /*51250*/  PRMT R2, R134, 0x7772, RZ ;  /* 0x0000777286027816 */ /* 0x001fc400000000ff */
[----:B------:R-:W4:Y:S04]  /*51260*/  LDL.LU.64 R172, [R1+0x4f0] ;  /* 0x0004f00001ac7983 */ /* 0x000f280000300a00 */
[----:B------:R-:W-:Y:S01]  /*51270*/  @P3 STG.E.U8 desc[UR32][R174.64], R133 ;  /* 0x00000085ae003986 */ /* 0x000fe2000c101120 */
[----:B------:R-:W-:-:S03]  /*51280*/  PRMT R134, R134, 0x7773, RZ ;  /* 0x0000777386867816 */ /* 0x000fc600000000ff */
[----:B------:R-:W-:Y:S01]  /*51290*/  @P4 STG.E.U8 desc[UR32][R176.64], R2 ;  /* 0x00000002b0004986 */ /* 0x000fe2000c101120 */
[----:B------:R-:W-:-:S13]  /*512a0*/  LOP3.LUT P4, RZ, R7, 0x8000000, RZ, 0xc0, !PT ;  /* 0x0800000007ff7812 */ /* 0x000fda000788c0ff */
[----:B------:R0:W-:Y:S04]  /*512b0*/  @P4 STG.E.U8 desc[UR32][R128.64], R134 ;  /* 0x0000008680004986 */ /* 0x0001e8000c101120 */
[----:B0-----:R-:W2:Y:S01]  /*512c0*/  LDL.LU.64 R128, [R1+0x1178] ;  /* 0x0011780001807983 */ /* 0x001ea20000300a00 */
[----:B------:R-:W-:Y:S02]  /*512d0*/  LOP3.LUT P4, RZ, R7, 0x4000000, RZ, 0xc0, !PT ;  /* 0x0400000007ff7812 */ /* 0x000fe4000788c0ff */
[C---:B------:R-:W-:Y:S01]  /*512e0*/  PRMT R2, R135.reuse, 0x7772, RZ ;  /* 0x0000777287027816 */ /* 0x040fe200000000ff */
[----:B------:R-:W4:Y:S01]  /*512f0*/  LDL.LU.64 R174, [R1+0x4e8] ;  /* 0x0004e80001ae7983 */ /* 0x000f220000300a00 */
[----:B------:R-:W-:-:S03]  /*51300*/  PRMT R135, R135, 0x7773, RZ ;  /* 0x0000777387877816 */ /* 0x000fc600000000ff */
[----:B------:R-:W4:Y:S06]  /*51310*/  LDL.LU.64 R176, [R1+0x4e0] ;  /* 0x0004e00001b07983 */ /* 0x000f2c0000300a00 */
[----:B------:R0:W-:Y:S01]  /*51320*/  @P4 STG.E.U8 desc[UR32][R178.64], R2 ;  /* 0x00000002b2004986 */ /* 0x0001e2000c101120 */
[----:B------:R-:W-:-:S03]  /*51330*/  LOP3.LUT P4, RZ, R7, 0x2000000, RZ, 0xc0, !PT ;  /* 0x0200000007ff7812 */ /* 0x000fc6000788c0ff */
[----:B0-----:R-:W4:Y:S10]  /*51340*/  LDL.LU.64 R178, [R1+0x4d8] ;  /* 0x0004d80001b27983 */ /* 0x001f340000300a00 */
[----:B------:R-:W-:Y:S01]  /*51350*/  @P4 STG.E.U8 desc[UR32][R158.64], R135 ;  /* 0x000000879e004986 */ /* 0x000fe2000c101120 */
[----:B------:R-:W-:-:S02]  /*51360*/  LOP3.LUT P4, RZ, R7, 0x1000000, RZ, 0xc0, !PT ;  /* 0x0100000007ff7812 */ /* 0x000fc4000788c0ff */
[----:B--2---:R-:W-:-:S11]  /*51370*/  PRMT R2, R128, 0x7770, RZ ;  /* 0x0000777080027816 */ /* 0x004fd600000000ff */
[----:B------:R0:W-:Y:S04]  /*51380*/  @P4 STG.E.U8 desc[UR32][R130.64], R2 ;  /* 0x0000000282004986 */ /* 0x0001e8000c101120 */
[----:B0-----:R-:W2:Y:S01]  /*51390*/  LDL.LU.64 R130, [R1+0x1170] ;  /* 0x0011700001827983 */ /* 0x001ea20000300a00 */
[----:B------:R-:W-:Y:S02]  /*513a0*/  LOP3.LUT P4, RZ, R7, 0x800000, RZ, 0xc0, !PT ;  /* 0x0080000007ff7812 */ /* 0x000fe4000788c0ff */
[----:B------:R-:W-:-:S11]  /*513b0*/  PRMT R2, R128, 0x7771, RZ ;  /* 0x0000777180027816 */ /* 0x000fd600000000ff */
        /* <DEDUP_REMOVED lines=11> */
[----:B------:R-:W-:Y:S02]  /*51470*/  LOP3.LUT P1, RZ, R0, 0x200000, RZ, 0xc0, !PT ;  /* 0x0020000000ff7812 */ /* 0x000fe4000782c0ff */
[----:B--2---:R-:W-:-:S05]  /*51480*/  PRMT R2, R130, 0x7770, RZ ;  /* 0x0000777082027816 */ /* 0x004fca00000000ff */
[----:B------:R0:W-:Y:S02]  /*51490*/  @P4 STG.E.U8 desc[UR32][R166.64], R2 ;  /* 0x00000002a6004986 */ /* 0x0001e4000c101120 */
[----:B0-----:R-:W-:-:S05]  /*514a0*/  PRMT R2, R130, 0x7771, RZ ;  /* 0x0000777182027816 */ /* 0x001fca00000000ff */
[----:B------:R0:W-:Y:S02]  /*514b0*/  @P5 STG.E.U8 desc[UR32][R168.64], R2 ;  /* 0x00000002a8005986 */ /* 0x0001e4000c101120 */
[----:B0-----:R-:W-:-:S05]  /*514c0*/  PRMT R2, R131, 0x7770, RZ ;  /* 0x0000777083027816 */ /* 0x001fca00000000ff */
[----:B---3--:R0:W-:Y:S02]  /*514d0*/  @P6 STG.E.U8 desc[UR32][R170.64], R2 ;  /* 0x00000002aa006986 */ /* 0x0081e4000c101120 */
[----:B0-----:R-:W-:-:S05]  /*514e0*/  PRMT R2, R131, 0x7771, RZ ;  /* 0x0000777183027816 */ /* 0x001fca00000000ff */
[----:B----4-:R0:W-:Y:S02]  /*514f0*/  @P0 STG.E.U8 desc[UR32][R172.64], R2 ;  /* 0x00000002ac000986 */ /* 0x0101e4000c101120 */
[----:B0-----:R-:W-:Y:S02]  /*51500*/  PRMT R2, R128, 0x7772, RZ ;  /* 0x0000777280027816 */ /* 0x001fe400000000ff */
[----:B------:R-:W2:Y:S04]  /*51510*/  LDL.LU.64 R172, [R1+0x4d0] ;  /* 0x0004d00001ac7983 */ /* 0x000ea80000300a00 */
[----:B------:R0:W-:Y:S04]  /*51520*/  @P1 STG.E.U8 desc[UR32][R174.64], R2 ;  /* 0x00000002ae001986 */ /* 0x0001e8000c101120 */
[----:B0-----:R-:W3:Y:S01]  /*51530*/  LDL.LU.64 R174, [R1+0x4c8] ;  /* 0x0004c80001ae7983 */ /* 0x001ee20000300a00 */
[----:B------:R-:W-:-:S02]  /*51540*/  LOP3.LUT P2, RZ, R0, 0x100000, RZ, 0xc0, !PT ;  /* 0x0010000000ff7812 */ /* 0x000fc4000784c0ff */
[----:B------:R-:W-:Y:S02]  /*51550*/  LOP3.LUT P3, RZ, R0, 0x80000, RZ, 0xc0, !PT ;  /* 0x0008000000ff7812 */ /* 0x000fe4000786c0ff */
[----:B------:R-:W-:Y:S02]  /*51560*/  PRMT R128, R128, 0x7773, RZ ;  /* 0x0000777380807816 */ /* 0x000fe400000000ff */
[C---:B------:R-:W-:Y:S02]  /*51570*/  LOP3.LUT P0, RZ, R0.reuse, 0x40000, RZ, 0xc0, !PT ;  /* 0x0004000000ff7812 */ /* 0x040fe4000780c0ff */
[----:B------:R-:W-:Y:S02]  /*51580*/  PRMT R2, R129, 0x7772, RZ ;  /* 0x0000777281027816 */ /* 0x000fe400000000ff */
[----:B------:R-:W-:-:S03]  /*51590*/  LOP3.LUT P1, RZ, R0, 0x20000, RZ, 0xc0, !PT ;  /* 0x0002000000ff7812 */ /* 0x000fc6000782c0ff */
[----:B------:R0:W-:Y:S01]  /*515a0*/  @P2 STG.E.U8 desc[UR32][R176.64], R128 ;  /* 0x00000080b0002986 */ /* 0x0001e2000c101120 */
[----:B------:R-:W-:-:S03]  /*515b0*/  LOP3.LUT P2, RZ, R0, 0x10000, RZ, 0xc0, !PT ;  /* 0x0001000000ff7812 */ /* 0x000fc6000784c0ff */
[----:B------:R1:W-:Y:S01]  /*515c0*/  @P3 STG.E.U8 desc[UR32][R178.64], R2 ;  /* 0x00000002b2003986 */ /* 0x0003e2000c101120 */
[----:B------:R-:W-:-:S03]  /*515d0*/  PRMT R129, R129, 0x7773, RZ ;  /* 0x0000777381817816 */ /* 0x000fc600000000ff */
[----:B0-----:R-:W4:Y:S04]  /*515e0*/  LDL.LU.64 R176, [R1+0x4b8] ;  /* 0x0004b80001b07983 */ /* 0x001f280000300a00 */
[----:B-1----:R-:W4:Y:S01]  /*515f0*/  LDL.LU.64 R178, [R1+0x4b0] ;  /* 0x0004b00001b27983 */ /* 0x002f220000300a00 */
[C---:B------:R-:W-:Y:S02]  /*51600*/  PRMT R2, R130.reuse, 0x7772, RZ ;  /* 0x0000777282027816 */ /* 0x040fe400000000ff */
[----:B------:R-:W-:Y:S01]  /*51610*/  PRMT R130, R130, 0x7773, RZ ;  /* 0x0000777382827816 */ /* 0x000fe200000000ff */
        /* <DEDUP_REMOVED lines=11> */
[----:B------:R-:W-:Y:S01]  /*516d0*/  LOP3.LUT P4, RZ, R0, 0x100, RZ, 0xc0, !PT ;  /* 0x0000010000ff7812 */ /* 0x000fe2000788c0ff */
[----:B--2---:R-:W-:Y:S04]  /*516e0*/  @P0 STG.E.U8 desc[UR32][R172.64], R129 ;  /* 0x00000081ac000986 */ /* 0x004fe8000c101120 */
[----:B---3--:R-:W-:Y:S04]  /*516f0*/  @P1 STG.E.U8 desc[UR32][R174.64], R2 ;  /* 0x00000002ae001986 */ /* 0x008fe8000c101120 */
[----:B------:R0:W-:Y:S04]  /*51700*/  @P2 STG.E.U8 desc[UR32][R124.64], R130 ;  /* 0x000000827c002986 */ /* 0x0001e8000c101120 */
[----:B0-----:R-:W2:Y:S01]  /*51710*/  LDL.LU.64 R124, [R1+0x1168] ;  /* 0x00116800017c7983 */ /* 0x001ea20000300a00 */
[----:B------:R-:W-:-:S02]  /*51720*/  LOP3.LUT R7, R7, 0xffffbfff, RZ, 0xc0, !PT ;  /* 0xffffbfff07077812 */ /* 0x000fc400078ec0ff */
[C---:B------:R-:W-:Y:S01]  /*51730*/  LOP3.LUT P3, RZ, R0.reuse, 0x8000, RZ, 0xc0, !PT ;  /* 0x0000800000ff7812 */ /* 0x040fe2000786c0ff */
[----:B------:R-:W3:Y:S01]  /*51740*/  LDL.LU.64 R168, [R1+0x478] ;  /* 0x0004780001a87983 */ /* 0x000ee20000300a00 */
[----:B------:R-:W-:Y:S02]  /*51750*/  @P4 LOP3.LUT R7, R7, 0x4000, RZ, 0xfc, !PT ;  /* 0x0000400007074812 */ /* 0x000fe400078efcff */
[----:B------:R-:W-:Y:S01]  /*51760*/  LOP3.LUT P4, RZ, R0, 0x200, RZ, 0xc0, !PT ;  /* 0x0000020000ff7812 */ /* 0x000fe2000788c0ff */
[----:B------:R-:W3:Y:S01]  /*51770*/  LDL.LU.64 R170, [R1+0x468] ;  /* 0x0004680001aa7983 */ /* 0x000ee20000300a00 */
[----:B------:R-:W-:Y:S02]  /*51780*/  LOP3.LUT R7, R7, 0xffff7fff, RZ, 0xc0, !PT ;  /* 0xffff7fff07077812 */ /* 0x000fe400078ec0ff */
[----:B------:R-:W-:Y:S01]  /*51790*/  PRMT R2, R131, 0x7772, RZ ;  /* 0x0000777283027816 */ /* 0x000fe200000000ff */
[----:B------:R-:W3:Y:S08]  /*517a0*/  LDL.LU.64 R172, [R1+0x460] ;  /* 0x0004600001ac7983 */ /* 0x000ef00000300a00 */
[----:B------:R-:W-:-:S02]  /*517b0*/  @P4 LOP3.LUT R7, R7, 0x8000, RZ, 0xfc, !PT ;  /* 0x0000800007074812 */ /* 0x000fc400078efcff */
[----:B------:R-:W-:Y:S01]  /*517c0*/  PRMT R131, R131, 0x7773, RZ ;  /* 0x0000777383837816 */ /* 0x000fe200000000ff */
[----:B----4-:R0:W-:Y:S01]  /*517d0*/  @P3 STG.E.U8 desc[UR32][R176.64], R2 ;  /* 0x00000002b0003986 */ /* 0x0101e2000c101120 */
[----:B------:R-:W-:Y:S02]  /*517e0*/  LOP3.LUT P4, RZ, R0, 0x400, RZ, 0xc0, !PT ;  /* 0x0000040000ff7812 */ /* 0x000fe4000788c0ff */
[----:B------:R-:W-:Y:S01]  /*517f0*/  LOP3.LUT R7, R7, 0xfffeffff, RZ, 0xc0, !PT ;  /* 0xfffeffff07077812 */ /* 0x000fe200078ec0ff */
[----:B------:R-:W4:Y:S04]  /*51800*/  LDL.LU.64 R174, [R1+0x458] ;  /* 0x0004580001ae7983 */ /* 0x000f280000300a00 */
[----:B0-----:R-:W4:Y:S06]  /*51810*/  LDL.LU.64 R176, [R1+0x450] ;  /* 0x0004500001b07983 */ /* 0x001f2c0000300a00 */
        /* <DEDUP_REMOVED lines=11> */
[----:B------:R-:W-:Y:S01]  /*518d0*/  @P4 STG.E.U8 desc[UR32][R178.64], R131 ;  /* 0x00000083b2004986 */ /* 0x000fe2000c101120 */
[----:B------:R-:W-:Y:S02]  /*518e0*/  LOP3.LUT P4, RZ, R7, 0x80000, RZ, 0xc0, !PT ;  /* 0x0008000007ff7812 */ /* 0x000fe4000788c0ff */
[----:B--2---:R-:W-:-:S11]  /*518f0*/  PRMT R2, R124, 0x7770, RZ ;  /* 0x000077707c027816 */ /* 0x004fd600000000ff */
[----:B------:R0:W-:Y:S04]  /*51900*/  @P4 STG.E.U8 desc[UR32][R126.64], R2 ;  /* 0x000000027e004986 */ /* 0x0001e8000c101120 */
[----:B0-----:R-:W2:Y:S04]  /*51910*/  LDL.LU.64 R126, [R1+0x1160] ;  /* 0x00116000017e7983 */ /* 0x001ea80000300a00 */
[----:B------:R-:W4:Y:S01]  /*51920*/  LDL.LU.64 R178, [R1+0x448] ;  /* 0x0004480001b27983 */ /* 0x000f220000300a00 */
        /* <DEDUP_REMOVED lines=23> */
[----:B---3--:R0:W-:Y:S01]  /*51aa0*/  @P4 STG.E.U8 desc[UR32][R168.64], R2 ;  /* 0x00000002a8004986 */ /* 0x0081e2000c101120 */
[----:B------:R-:W-:Y:S02]  /*51ab0*/  LOP3.LUT P4, RZ, R7, 0x1000, RZ, 0xc0, !PT ;  /* 0x0000100007ff7812 */ /* 0x000fe4000788c0ff */
[----:B0-----:R-:W-:-:S11]  /*51ac0*/  PRMT R2, R127, 0x7771, RZ ;  /* 0x000077717f027816 */ /* 0x001fd600000000ff */
[----:B------:R0:W-:Y:S02]  /*51ad0*/  @P4 STG.E.U8 desc[UR32][R242.64], R2 ;  /* 0x00000002f2004986 */ /* 0x0001e4000c101120 */
[C---:B0-----:R-:W-:Y:S02]  /*51ae0*/  PRMT R2, R124.reuse, 0x7772, RZ ;  /* 0x000077727c027816 */ /* 0x041fe400000000ff */
[----:B------:R-:W2:Y:S01]  /*51af0*/  LDL.LU.64 R242, [R1+0x1158] ;  /* 0x0011580001f27983 */ /* 0x000ea20000300a00 */
[----:B------:R-:W-:-:S03]  /*51b00*/  PRMT R124, R124, 0x7773, RZ ;  /* 0x000077737c7c7816 */ /* 0x000fc600000000ff */
[----:B------:R0:W-:Y:S04]  /*51b10*/  @P5 STG.E.U8 desc[UR32][R170.64], R2 ;  /* 0x00000002aa005986 */ /* 0x0001e8000c101120 */
[----:B------:R-:W-:Y:S01]  /*51b20*/  @P6 STG.E.U8 desc[UR32][R172.64], R124 ;  /* 0x0000007cac006986 */ /* 0x000fe2000c101120 */
        /* <DEDUP_REMOVED lines=8> */
[----:B0-----:R-:W3:Y:S04]  /*51bb0*/  LDL.LU.64 R120, [R1+0x1150] ;  /* 0x0011500001787983 */ /* 0x001ee80000300a00 */
[----:B------:R-:W4:Y:S04]  /*51bc0*/  LDL.LU.64 R168, [R1+0x438] ;  /* 0x0004380001a87983 */ /* 0x000f280000300a00 */
[----:B------:R-:W3:Y:S04]  /*51bd0*/  LDL.LU.64 R170, [R1+0x430] ;  /* 0x0004300001aa7983 */ /* 0x000ee80000300a00 */
[----:B------:R-:W3:Y:S04]  /*51be0*/  LDL.LU.64 R172, [R1+0x428] ;  /* 0x0004280001ac7983 */ /* 0x000ee80000300a00 */
[----:B------:R-:W3:Y:S01]  /*51bf0*/  LDL.LU.64 R174, [R1+0x418] ;  /* 0x0004180001ae7983 */ /* 0x000ee20000300a00 */
[----:B------:R-:W-:-:S02]  /*51c00*/  PRMT R2, R127, 0x7772, RZ ;  /* 0x000077727f027816 */ /* 0x000fc400000000ff */
[----:B------:R-:W-:Y:S01]  /*51c10*/  PRMT R127, R127, 0x7773, RZ ;  /* 0x000077737f7f7816 */ /* 0x000fe200000000ff */
[----:B------:R-:W3:Y:S04]  /*51c20*/  LDL.LU.64 R176, [R1+0x410] ;  /* 0x0004100001b07983 */ /* 0x000ee80000300a00 */
[----:B------:R-:W3:Y:S04]  /*51c30*/  LDL.LU.64 R178, [R1+0x408] ;  /* 0x0004080001b27983 */ /* 0x000ee80000300a00 */
[----:B------:R-:W3:Y:S04]  /*51c40*/  LDL.LU.64 R158, [R1+0x400] ;  /* 0x00040000019e7983 */ /* 0x000ee80000300a00 */
[----:B------:R-:W3:Y:S04]  /*51c50*/  LDL.LU.64 R160, [R1+0x3f8] ;  /* 0x0003f80001a07983 */ /* 0x000ee80000300a00 */
[----:B------:R-:W3:Y:S04]  /*51c60*/  LDL.LU.64 R162, [R1+0x3f0] ;  /* 0x0003f00001a27983 */ /* 0x000ee80000300a00 */
[----:B------:R-:W3:Y:S04]  /*51c70*/  LDL.LU.64 R164, [R1+0x3e8] ;  /* 0x0003e80001a47983 */ /* 0x000ee80000300a00 */
[----:B------:R-:W3:Y:S01]  /*51c80*/  LDL.LU.64 R166, [R1+0x3e0] ;  /* 0x0003e00001a67983 */ /* 0x000ee20000300a00 */
[----:B------:R-:W-:-:S02]  /*51c90*/  LOP3.LUT R7, R7, 0xffffffef, RZ, 0xc0, !PT ;  /* 0xffffffef07077812 */ /* 0x000fc400078ec0ff */
[C---:B--2---:R-:W-:Y:S02]  /*51ca0*/  LOP3.LUT P0, RZ, R242.reuse, 0x80000000, RZ, 0xc0, !PT ;  /* 0x80000000f2ff7812 */ /* 0x044fe4000780c0ff */
[C---:B------:R-:W-:Y:S02]  /*51cb0*/  LOP3.LUT P1, RZ, R242.reuse, 0x40000000, RZ, 0xc0, !PT ;  /* 0x40000000f2ff7812 */ /* 0x040fe4000782c0ff */
[C---:B------:R-:W-:Y:S02]  /*51cc0*/  LOP3.LUT P2, RZ, R242.reuse, 0x20000000, RZ, 0xc0, !PT ;  /* 0x20000000f2ff7812 */ /* 0x040fe4000784c0ff */
[----:B------:R-:W-:-:S07]  /*51cd0*/  LOP3.LUT P3, RZ, R242, 0x10000000, RZ, 0xc0, !PT ;  /* 0x10000000f2ff7812 */ /* 0x000fce000786c0ff */
[----:B----4-:R0:W-:Y:S04]  /*51ce0*/  @P0 STG.E.U8 desc[UR32][R168.64], R2 ;  /* 0x00000002a8000986 */ /* 0x0101e8000c101120 */
[----:B---3--:R-:W-:Y:S01]  /*51cf0*/  @P1 STG.E.U8 desc[UR32][R170.64], R127 ;  /* 0x0000007faa001986 */ /* 0x008fe2000c101120 */
[----:B0-----:R-:W-:-:S05]  /*51d00*/  PRMT R2, R120, 0x7770, RZ ;  /* 0x0000777078027816 */ /* 0x001fca00000000ff */
[----:B------:R0:W-:Y:S02]  /*51d10*/  @P2 STG.E.U8 desc[UR32][R172.64], R2 ;  /* 0x00000002ac002986 */ /* 0x0001e4000c101120 */
[----:B0-----:R-:W-:-:S05]  /*51d20*/  PRMT R2, R120, 0x7771, RZ ;  /* 0x0000777178027816 */ /* 0x001fca00000000ff */
[----:B------:R0:W-:Y:S04]  /*51d30*/  @P3 STG.E.U8 desc[UR32][R122.64], R2 ;  /* 0x000000027a003986 */ /* 0x0001e8000c101120 */
[----:B0-----:R-:W2:Y:S01]  /*51d40*/  LDL.LU.64 R122, [R1+0x1148] ;  /* 0x00114800017a7983 */ /* 0x001ea20000300a00 */
[----:B------:R-:W-:Y:S02]  /*51d50*/  LOP3.LUT P4, RZ, R242, 0x80000, RZ, 0xc0, !PT ;  /* 0x00080000f2ff7812 */ /* 0x000fe4000788c0ff */
[----:B------:R-:W-:Y:S01]  /*51d60*/  PRMT R2, R121, 0x7770, RZ ;  /* 0x0000777079027816 */ /* 0x000fe200000000ff */
[----:B------:R-:W3:Y:S04]  /*51d70*/  LDL.LU.64 R168, [R1+0x3d0] ;  /* 0x0003d00001a87983 */ /* 0x000ee80000300a00 */
[----:B------:R-:W4:Y:S04]  /*51d80*/  LDL.LU.64 R170, [R1+0x3c8] ;  /* 0x0003c80001aa7983 */ /* 0x000f280000300a00 */
[----:B------:R-:W4:Y:S02]  /*51d90*/  LDL.LU.64 R172, [R1+0x3c0] ;  /* 0x0003c00001ac7983 */ /* 0x000f240000300a00 */
        /* <DEDUP_REMOVED lines=23> */
[----:B------:R0:W-:Y:S01]  /*51f10*/  @P4 STG.E.U8 desc[UR32][R174.64], R2 ;  /* 0x00000002ae004986 */ /* 0x0001e2000c101120 */
[----:B------:R-:W-:Y:S02]  /*51f20*/  LOP3.LUT P4, RZ, R7, 0x800, RZ, 0xc0, !PT ;  /* 0x0000080007ff7812 */ /* 0x000fe4000788c0ff */
[----:B0-----:R-:W-:Y:S01]  /*51f30*/  PRMT R2, R121, 0x7771, RZ ;  /* 0x0000777179027816 */ /* 0x001fe200000000ff */
[----:B------:R-:W4:Y:S10]  /*51f40*/  LDL.LU.64 R174, [R1+0x3b8] ;  /* 0x0003b80001ae7983 */ /* 0x000f340000300a00 */
[----:B------:R0:W-:Y:S01]  /*51f50*/  @P4 STG.E.U8 desc[UR32][R176.64], R2 ;  /* 0x00000002b0004986 */ /* 0x0001e2000c101120 */
[----:B------:R-:W-:-:S03]  /*51f60*/  LOP3.LUT P4, RZ, R7, 0x400, RZ, 0xc0, !PT ;  /* 0x0000040007ff7812 */ /* 0x000fc6000788c0ff */
[----:B0-----:R-:W4:Y:S01]  /*51f70*/  LDL.LU.64 R176, [R1+0x3b0] ;  /* 0x0003b00001b07983 */ /* 0x001f220000300a00 */
[----:B--2---:R-:W-:-:S09]  /*51f80*/  PRMT R2, R122, 0x7770, RZ ;  /* 0x000077707a027816 */ /* 0x004fd200000000ff */
[----:B------:R0:W-:Y:S01]  /*51f90*/  @P4 STG.E.U8 desc[UR32][R178.64], R2 ;  /* 0x00000002b2004986 */ /* 0x0001e2000c101120 */
[C---:B------:R-:W-:Y:S02]  /*51fa0*/  LOP3.LUT P4, RZ, R7.reuse, 0x200, RZ, 0xc0, !PT ;  /* 0x0000020007ff7812 */ /* 0x040fe4000788c0ff */
        /* <DEDUP_REMOVED lines=19> */
[C---:B------:R-:W-:Y:S02]  /*520e0*/  LOP3.LUT P5, RZ, R242.reuse, 0x40000, RZ, 0xc0, !PT ;  /* 0x00040000f2ff7812 */ /* 0x040fe400078ac0ff */
[C---:B------:R-:W-:Y:S02]  /*520f0*/  LOP3.LUT P6, RZ, R242.reuse, 0x20000, RZ, 0xc0, !PT ;  /* 0x00020000f2ff7812 */ /* 0x040fe400078cc0ff */
[C---:B------:R-:W-:Y:S02]  /*52100*/  LOP3.LUT P0, RZ, R242.reuse, 0x10000, RZ, 0xc0, !PT ;  /* 0x00010000f2ff7812 */ /* 0x040fe4000780c0ff */
[----:B------:R-:W-:-:S02]  /*52110*/  LOP3.LUT P1, RZ, R242, 0x8000, RZ, 0xc0, !PT ;  /* 0x00008000f2ff7812 */ /* 0x000fc4000782c0ff */
[----:B------:R-:W-:Y:S02]  /*52120*/  PRMT R121, R121, 0x7773, RZ ;  /* 0x0000777379797816 */ /* 0x000fe400000000ff */
[----:B------:R-:W-:Y:S02]  /*52130*/  PRMT R2, R122, 0x7772, RZ ;  /* 0x000077727a027816 */ /* 0x000fe400000000ff */
[C---:B------:R-:W-:Y:S01]  /*52140*/  LOP3.LUT P2, RZ, R242.reuse, 0x4000, RZ, 0xc0, !PT ;  /* 0x00004000f2ff7812 */ /* 0x040fe2000784c0ff */
[----:B---3--:R-:W-:Y:S01]  /*52150*/  @P5 STG.E.U8 desc[UR32][R168.64], R121 ;  /* 0x00000079a8005986 */ /* 0x008fe2000c101120 */
[----:B------:R-:W-:Y:S02]  /*52160*/  LOP3.LUT P3, RZ, R242, 0x2000, RZ, 0xc0, !PT ;  /* 0x00002000f2ff7812 */ /* 0x000fe4000786c0ff */
[----:B------:R-:W-:Y:S01]  /*52170*/  PRMT R122, R122, 0x7773, RZ ;  /* 0x000077737a7a7816 */ /* 0x000fe200000000ff */
[----:B----4-:R0:W-:Y:S04]  /*52180*/  @P6 STG.E.U8 desc[UR32][R170.64], R2 ;  /* 0x00000002aa006986 */ /* 0x0101e8000c101120 */
[----:B------:R1:W-:Y:S01]  /*52190*/  @P0 STG.E.U8 desc[UR32][R172.64], R122 ;  /* 0x0000007aac000986 */ /* 0x0003e2000c101120 */
[----:B------:R-:W-:-:S02]  /*521a0*/  LOP3.LUT P0, RZ, R242, 0x1000, RZ, 0xc0, !PT ;  /* 0x00001000f2ff7812 */ /* 0x000fc4000780c0ff */
[C---:B0-----:R-:W-:Y:S01]  /*521b0*/  PRMT R2, R123.reuse, 0x7772, RZ ;  /* 0x000077727b027816 */ /* 0x041fe200000000ff */
[----:B------:R-:W3:Y:S01]  /*521c0*/  LDL.LU.64 R170, [R1+0x398] ;  /* 0x0003980001aa7983 */ /* 0x000ee20000300a00 */
[----:B------:R-:W-:-:S03]  /*521d0*/  PRMT R123, R123, 0x7773, RZ ;  /* 0x000077737b7b7816 */ /* 0x000fc600000000ff */
[----:B------:R0:W-:Y:S04]  /*521e0*/  @P1 STG.E.U8 desc[UR32][R174.64], R2 ;  /* 0x00000002ae001986 */ /* 0x0001e8000c101120 */
[----:B-1----:R-:W4:Y:S04]  /*521f0*/  LDL.LU.64 R172, [R1+0x390] ;  /* 0x0003900001ac7983 */ /* 0x002f280000300a00 */
[----:B0-----:R-:W4:Y:S04]  /*52200*/  LDL.LU.64 R174, [R1+0x388] ;  /* 0x0003880001ae7983 */ /* 0x001f280000300a00 */
[----:B------:R0:W-:Y:S04]  /*52210*/  @P2 STG.E.U8 desc[UR32][R176.64], R123 ;  /* 0x0000007bb0002986 */ /* 0x0001e8000c101120 */
[----:B0-----:R-:W4:Y:S01]  /*52220*/  LDL.LU.64 R176, [R1+0x380] ;  /* 0x0003800001b07983 */ /* 0x001f220000300a00 */
[----:B------:R-:W-:-:S02]  /*52230*/  LOP3.LUT P4, RZ, R242, 0x1, RZ, 0xc0, !PT ;  /* 0x00000001f2ff7812 */ /* 0x000fc4000788c0ff */
[----:B------:R-:W-:-:S11]  /*52240*/  LOP3.LUT R0, R0, 0xefffffff, RZ, 0xc0, !PT ;  /* 0xefffffff00007812 */ /* 0x000fd600078ec0ff */
[----:B------:R-:W-:Y:S02]  /*52250*/  @P4 LOP3.LUT R0, R0, 0x10000000, RZ, 0xfc, !PT ;  /* 0x1000000000004812 */ /* 0x000fe400078efcff */
[----:B------:R-:W-:Y:S02]  /*52260*/  LOP3.LUT P4, RZ, R242, 0x2, RZ, 0xc0, !PT ;  /* 0x00000002f2ff7812 */ /* 0x000fe4000788c0ff */
[----:B--2---:R-:W-:-:S05]  /*52270*/  PRMT R2, R116, 0x7770, RZ ;  /* 0x0000777074027816 */ /* 0x004fca00000000ff */
[----:B------:R0:W-:Y:S02]  /*52280*/  @P3 STG.E.U8 desc[UR32][R178.64], R2 ;  /* 0x00000002b2003986 */ /* 0x0001e4000c101120 */
[----:B0-----:R-:W-:Y:S02]  /*52290*/  PRMT R2, R116, 0x7771, RZ ;  /* 0x0000777174027816 */ /* 0x001fe400000000ff */
[----:B------:R-:W2:Y:S04]  /*522a0*/  LDL.LU.64 R178, [R1+0x378] ;  /* 0x0003780001b27983 */ /* 0x000ea80000300a00 */
[----:B------:R-:W2:Y:S04]  /*522b0*/  LDL.LU.64 R158, [R1+0x370] ;  /* 0x00037000019e7983 */ /* 0x000ea80000300a00 */
[----:B------:R0:W-:Y:S04]  /*522c0*/  @P0 STG.E.U8 desc[UR32][R118.64], R2 ;  /* 0x0000000276000986 */ /* 0x0001e8000c101120 */
[----:B0-----:R-:W2:Y:S04]  /*522d0*/  LDL.LU.64 R118, [R1+0x1138] ;  /* 0x0011380001767983 */ /* 0x001ea80000300a00 */
[----:B------:R-:W2:Y:S04]  /*522e0*/  LDL.LU.64 R160, [R1+0x368] ;  /* 0x0003680001a07983 */ /* 0x000ea80000300a00 */
[----:B------:R-:W2:Y:S04]  /*522f0*/  LDL.LU.64 R162, [R1+0x360] ;  /* 0x0003600001a27983 */ /* 0x000ea80000300a00 */
[----:B------:R-:W2:Y:S01]  /*52300*/  LDL.LU.64 R164, [R1+0x358] ;  /* 0x0003580001a47983 */ /* 0x000ea20000300a00 */
[----:B------:R-:W-:-:S02]  /*52310*/  LOP3.LUT R0, R0, 0xdfffffff, RZ, 0xc0, !PT ;  /* 0xdfffffff00007812 */ /* 0x000fc400078ec0ff */
[----:B------:R-:W-:Y:S01]  /*52320*/  LOP3.LUT R7, R7, 0xfffffffe, RZ, 0xc0, !PT ;  /* 0xfffffffe07077812 */ /* 0x000fe200078ec0ff */
[----:B------:R-:W2:Y:S01]  /*52330*/  LDL.LU.64 R166, [R1+0x348] ;  /* 0x0003480001a67983 */ /* 0x000ea20000300a00 */
[----:B------:R-:W-:Y:S02]  /*52340*/  @P4 LOP3.LUT R0, R0, 0x20000000, RZ, 0xfc, !PT ;  /* 0x2000000000004812 */ /* 0x000fe400078efcff */
[----:B------:R-:W-:Y:S01]  /*52350*/  LOP3.LUT P4, RZ, R242, 0x4, RZ, 0xc0, !PT ;  /* 0x00000004f2ff7812 */ /* 0x000fe2000788c0ff */
[----:B------:R-:W2:Y:S01]  /*52360*/  LDL.LU.64 R168, [R1+0x340] ;  /* 0x0003400001a87983 */ /* 0x000ea20000300a00 */
        /* <DEDUP_REMOVED lines=10> */
[C---:B------:R-:W-:Y:S02]  /*52410*/  LOP3.LUT P4, RZ, R242.reuse, 0x40, RZ, 0xc0, !PT ;  /* 0x00000040f2ff7812 */ /* 0x040fe4000788c0ff */
[----:B------:R-:W-:Y:S02]  /*52420*/  LOP3.LUT R7, R7, 0xfffffffb, RZ, 0xc0, !PT ;  /* 0xfffffffb07077812 */ /* 0x000fe400078ec0ff */
[C---:B------:R-:W-:Y:S02]  /*52430*/  LOP3.LUT P1, RZ, R242.reuse, 0x800, RZ, 0xc0, !PT ;  /* 0x00000800f2ff7812 */ /* 0x040fe4000782c0ff */
[----:B------:R-:W-:Y:S02]  /*52440*/  LOP3.LUT P2, RZ, R242, 0x400, RZ, 0xc0, !PT ;  /* 0x00000400f2ff7812 */ /* 0x000fe4000784c0ff */
[----:B------:R-:W-:-:S05]  /*52450*/  PRMT R2, R117, 0x7770, RZ ;  /* 0x0000777075027816 */ /* 0x000fca00000000ff */
[----:B------:R-:W-:Y:S02]  /*52460*/  @P4 LOP3.LUT R7, R7, 0x4, RZ, 0xfc, !PT ;  /* 0x0000000407074812 */ /* 0x000fe400078efcff */
[C---:B------:R-:W-:Y:S02]  /*52470*/  LOP3.LUT P4, RZ, R242.reuse, 0x80, RZ, 0xc0, !PT ;  /* 0x00000080f2ff7812 */ /* 0x040fe4000788c0ff */
[----:B------:R-:W-:Y:S01]  /*52480*/  LOP3.LUT P3, RZ, R242, 0x200, RZ, 0xc0, !PT ;  /* 0x00000200f2ff7812 */ /* 0x000fe2000786c0ff */
[----:B---3--:R0:W-:Y:S01]  /*52490*/  @P1 STG.E.U8 desc[UR32][R170.64], R2 ;  /* 0x00000002aa001986 */ /* 0x0081e2000c101120 */
[----:B------:R-:W-:Y:S02]  /*524a0*/  LOP3.LUT R7, R7, 0xfffffff7, RZ, 0xc0, !PT ;  /* 0xfffffff707077812 */ /* 0x000fe400078ec0ff */
[----:B0-----:R-:W-:Y:S01]  /*524b0*/  PRMT R2, R117, 0x7771, RZ ;  /* 0x0000777175027816 */ /* 0x001fe200000000ff */
[----:B------:R-:W3:Y:S06]  /*524c0*/  LDL.LU.64 R170, [R1+0x338] ;  /* 0x0003380001aa7983 */ /* 0x000eec0000300a00 */
[----:B------:R-:W-:-:S02]  /*524d0*/  @P4 LOP3.LUT R7, R7, 0x8, RZ, 0xfc, !PT ;  /* 0x0000000807074812 */ /* 0x000fc400078efcff */
[----:B------:R-:W-:Y:S01]  /*524e0*/  LOP3.LUT P4, RZ, R242, 0x100, RZ, 0xc0, !PT ;  /* 0x00000100f2ff7812 */ /* 0x000fe2000788c0ff */
[----:B----4-:R0:W-:Y:S04]  /*524f0*/  @P2 STG.E.U8 desc[UR32][R172.64], R2 ;  /* 0x00000002ac002986 */ /* 0x0101e8000c101120 */
[----:B0-----:R-:W4:Y:S01]  /*52500*/  LDL.LU.64 R172, [R1+0x330] ;  /* 0x0003300001ac7983 */ /* 0x001f220000300a00 */
[----:B--2---:R-:W-:-:S05]  /*52510*/  PRMT R2, R118, 0x7770, RZ ;  /* 0x0000777076027816 */ /* 0x004fca00000000ff */
[----:B------:R0:W-:Y:S02]  /*52520*/  @P3 STG.E.U8 desc[UR32][R174.64], R2 ;  /* 0x00000002ae003986 */ /* 0x0001e4000c101120 */
[----:B0-----:R-:W-:Y:S02]  /*52530*/  PRMT R2, R118, 0x7771, RZ ;  /* 0x0000777176027816 */ /* 0x001fe400000000ff */
[----:B------:R-:W2:Y:S04]  /*52540*/  LDL.LU.64 R174, [R1+0x328] ;  /* 0x0003280001ae7983 */ /* 0x000ea80000300a00 */
        /* <DEDUP_REMOVED lines=10> */
[----:B0-----:R-:W-:-:S11]  /*525f0*/  PRMT R2, R116, 0x7772, RZ ;  /* 0x0000777274027816 */ /* 0x001fd600000000ff */
[----:B------:R0:W-:Y:S01]  /*52600*/  @P4 STG.E.U8 desc[UR32][R160.64], R2 ;  /* 0x00000002a0004986 */ /* 0x0001e2000c101120 */
[----:B------:R-:W-:Y:S02]  /*52610*/  LOP3.LUT P4, RZ, R7, 0x1, RZ, 0xc0, !PT ;  /* 0x0000000107ff7812 */ /* 0x000fe4000788c0ff */
[----:B------:R-:W-:-:S11]  /*52620*/  PRMT R116, R116, 0x7773, RZ ;  /* 0x0000777374747816 */ /* 0x000fd600000000ff */
[----:B------:R-:W-:Y:S01]  /*52630*/  @P4 STG.E.U8 desc[UR32][R162.64], R116 ;  /* 0x00000074a2004986 */ /* 0x000fe2000c101120 */
[----:B------:R-:W-:Y:S02]  /*52640*/  LOP3.LUT P4, RZ, R0, 0x80000000, RZ, 0xc0, !PT ;  /* 0x8000000000ff7812 */ /* 0x000fe4000788c0ff */
[C---:B0-----:R-:W-:Y:S02]  /*52650*/  PRMT R2, R117.reuse, 0x7772, RZ ;  /* 0x0000777275027816 */ /* 0x041fe400000000ff */
[----:B------:R-:W-:-:S09]  /*52660*/  PRMT R117, R117, 0x7773, RZ ;  /* 0x0000777375757816 */ /* 0x000fd200000000ff */
[----:B------:R-:W-:Y:S01]  /*52670*/  @P4 STG.E.U8 desc[UR32][R164.64], R2 ;  /* 0x00000002a4004986 */ /* 0x000fe2000c101120 */
[----:B------:R-:W-:-:S13]  /*52680*/  LOP3.LUT P4, RZ, R0, 0x40000000, RZ, 0xc0, !PT ;  /* 0x4000000000ff7812 */ /* 0x000fda000788c0ff */
[----:B------:R0:W-:Y:S04]  /*52690*/  @P4 STG.E.U8 desc[UR32][R112.64], R117 ;  /* 0x0000007570004986 */ /* 0x0001e8000c101120 */
[----:B0-----:R-:W2:Y:S01]  /*526a0*/  LDL.LU.64 R112, [R1+0x1130] ;  /* 0x0011300001707983 */ /* 0x001ea20000300a00 */
[----:B------:R-:W-:Y:S02]  /*526b0*/  LOP3.LUT P4, RZ, R0, 0x20000000, RZ, 0xc0, !PT ;  /* 0x2000000000ff7812 */ /* 0x000fe4000788c0ff */
[----:B------:R-:W-:Y:S02]  /*526c0*/  PRMT R2, R118, 0x7772, RZ ;  /* 0x0000777276027816 */ /* 0x000fe400000000ff */
[C---:B------:R-:W-:Y:S02]  /*526d0*/  LOP3.LUT P5, RZ, R243.reuse, 0x80000000, RZ, 0xc0, !PT ;  /* 0x80000000f3ff7812 */ /* 0x040fe400078ac0ff */
[----:B------:R-:W-:-:S07]  /*526e0*/  LOP3.LUT P6, RZ, R243, 0x40000000, RZ, 0xc0, !PT ;  /* 0x40000000f3ff7812 */ /* 0x000fce00078cc0ff */
[----:B------:R0:W-:Y:S01]  /*526f0*/  @P4 STG.E.U8 desc[UR32][R166.64], R2 ;  /* 0x00000002a6004986 */ /* 0x0001e2000c101120 */
[----:B------:R-:W-:Y:S02]  /*52700*/  LOP3.LUT P4, RZ, R0, 0x10000000, RZ, 0xc0, !PT ;  /* 0x1000000000ff7812 */ /* 0x000fe4000788c0ff */
[C---:B------:R-:W-:Y:S02]  /*52710*/  LOP3.LUT P0, RZ, R243.reuse, 0x20000000, RZ, 0xc0, !PT ;  /* 0x20000000f3ff7812 */ /* 0x040fe4000780c0ff */
[----:B------:R-:W-:Y:S02]  /*52720*/  PRMT R118, R118, 0x7773, RZ ;  /* 0x0000777376767816 */ /* 0x000fe400000000ff */
[----:B------:R-:W-:Y:S02]  /*52730*/  LOP3.LUT P1, RZ, R243, 0x10000000, RZ, 0xc0, !PT ;  /* 0x10000000f3ff7812 */ /* 0x000fe4000782c0ff */
[----:B0-----:R-:W-:-:S05]  /*52740*/  PRMT R2, R119, 0x7772, RZ ;  /* 0x0000777277027816 */ /* 0x001fca00000000ff */
[----:B------:R-:W-:Y:S01]  /*52750*/  @P4 STG.E.U8 desc[UR32][R168.64], R118 ;  /* 0x00000076a8004986 */ /* 0x000fe2000c101120 */
[----:B------:R-:W-:-:S03]  /*52760*/  PRMT R119, R119, 0x7773, RZ ;  /* 0x0000777377777816 */ /* 0x000fc600000000ff */
[----:B---3--:R2:W-:Y:S01]  /*52770*/  @P5 STG.E.U8 desc[UR32][R170.64], R2 ;  /* 0x00000002aa005986 */ /* 0x0085e2000c101120 */
[----:B------:R-:W-:-:S03]  /*52780*/  LOP3.LUT P2, RZ, R243, 0x8000000, RZ, 0xc0, !PT ;  /* 0x08000000f3ff7812 */ /* 0x000fc6000784c0ff */
[----:B----4-:R-:W-:Y:S01]  /*52790*/  @P6 STG.E.U8 desc[UR32][R172.64], R119 ;  /* 0x00000077ac006986 */ /* 0x010fe2000c101120 */
[C---:B------:R-:W-:Y:S02]  /*527a0*/  LOP3.LUT P3, RZ, R243.reuse, 0x4000000, RZ, 0xc0, !PT ;  /* 0x04000000f3ff7812 */ /* 0x040fe4000786c0ff */
[----:B------:R-:W-:Y:S02]  /*527b0*/  LOP3.LUT P4, RZ, R243, 0x2000, RZ, 0xc0, !PT ;  /* 0x00002000f3ff7812 */ /* 0x000fe4000788c0ff */
[----:B------:R-:W-:-:S11]  /*527c0*/  LOP3.LUT R0, R0, 0xffefffff, RZ, 0xc0, !PT ;  /* 0xffefffff00007812 */ /* 0x000fd600078ec0ff */
[----:B------:R-:W-:Y:S02]  /*527d0*/  @P4 LOP3.LUT R0, R0, 0x100000, RZ, 0xfc, !PT ;  /* 0x0010000000004812 */ /* 0x000fe400078efcff */
[----:B------:R-:W-:Y:S02]  /*527e0*/  LOP3.LUT P4, RZ, R243, 0x4000, RZ, 0xc0, !PT ;  /* 0x00004000f3ff7812 */ /* 0x000fe4000788c0ff */
[----:B--2---:R-:W-:-:S05]  /*527f0*/  PRMT R2, R112, 0x7770, RZ ;  /* 0x0000777070027816 */ /* 0x004fca00000000ff */
[----:B------:R0:W-:Y:S02]  /*52800*/  @P0 STG.E.U8 desc[UR32][R174.64], R2 ;  /* 0x00000002ae000986 */ /* 0x0001e4000c101120 */
[----:B0-----:R-:W-:-:S05]  /*52810*/  PRMT R2, R112, 0x7771, RZ ;  /* 0x0000777170027816 */ /* 0x001fca00000000ff */
[----:B------:R0:W-:Y:S02]  /*52820*/  @P1 STG.E.U8 desc[UR32][R176.64], R2 ;  /* 0x00000002b0001986 */ /* 0x0001e4000c101120 */
        /* <DEDUP_REMOVED lines=14> */
[----:B------:R-:W-:-:S02]  /*52910*/  LOP3.LUT R0, R0, 0xffdfffff, RZ, 0xc0, !PT ;  /* 0xffdfffff00007812 */ /* 0x000fc400078ec0ff */
[C---:B------:R-:W-:Y:S01]  /*52920*/  LOP3.LUT P0, RZ, R243.reuse, 0x2000000, RZ, 0xc0, !PT ;  /* 0x02000000f3ff7812 */ /* 0x040fe2000780c0ff */
[----:B------:R-:W4:Y:S01]  /*52930*/  LDL.LU.64 R166, [R1+0x2b0] ;  /* 0x0002b00001a67983 */ /* 0x000f220000300a00 */
        /* <DEDUP_REMOVED lines=19> */
[----:B------:R-:W-:Y:S02]  /*52a70*/  LOP3.LUT P3, RZ, R243, 0x400000, RZ, 0xc0, !PT ;  /* 0x00400000f3ff7812 */ /* 0x000fe4000786c0ff */
[----:B------:R-:W-:-:S09]  /*52a80*/  LOP3.LUT R0, R0, 0xf7ffffff, RZ, 0xc0, !PT ;  /* 0xf7ffffff00007812 */ /* 0x000fd200078ec0ff */
[----:B------:R-:W-:Y:S02]  /*52a90*/  @P4 LOP3.LUT R0, R0, 0x8000000, RZ, 0xfc, !PT ;  /* 0x0800000000004812 */ /* 0x000fe400078efcff */
[----:B------:R-:W-:Y:S02]  /*52aa0*/  LOP3.LUT P4, RZ, R243, 0x200000, RZ, 0xc0, !PT ;  /* 0x00200000f3ff7812 */ /* 0x000fe4000788c0ff */
[----:B--2---:R-:W-:-:S05]  /*52ab0*/  PRMT R2, R114, 0x7770, RZ ;  /* 0x0000777072027816 */ /* 0x004fca00000000ff */
[----:B---3--:R0:W-:Y:S02]  /*52ac0*/  @P0 STG.E.U8 desc[UR32][R168.64], R2 ;  /* 0x00000002a8000986 */ /* 0x0081e4000c101120 */
[----:B0-----:R-:W-:Y:S02]  /*52ad0*/  PRMT R2, R114, 0x7771, RZ ;  /* 0x0000777172027816 */ /* 0x001fe400000000ff */
[----:B------:R-:W2:Y:S04]  /*52ae0*/  LDL.LU.64 R168, [R1+0x2a8] ;  /* 0x0002a80001a87983 */ /* 0x000ea80000300a00 */
[----:B----4-:R0:W-:Y:S02]  /*52af0*/  @P1 STG.E.U8 desc[UR32][R170.64], R2 ;  /* 0x00000002aa001986 */ /* 0x0101e4000c101120 */
[----:B0-----:R-:W-:-:S02]  /*52b00*/  PRMT R2, R115, 0x7770, RZ ;  /* 0x0000777073027816 */ /* 0x001fc400000000ff */
[----:B------:R-:W3:Y:S04]  /*52b10*/  LDL.LU.64 R170, [R1+0x2a0] ;  /* 0x0002a00001aa7983 */ /* 0x000ee80000300a00 */
[----:B------:R0:W-:Y:S02]  /*52b20*/  @P2 STG.E.U8 desc[UR32][R172.64], R2 ;  /* 0x00000002ac002986 */ /* 0x0001e4000c101120 */
[----:B0-----:R-:W-:Y:S02]  /*52b30*/  PRMT R2, R115, 0x7771, RZ ;  /* 0x0000777173027816 */ /* 0x001fe400000000ff */
[----:B------:R-:W4:Y:S04]  /*52b40*/  LDL.LU.64 R172, [R1+0x298] ;  /* 0x0002980001ac7983 */ /* 0x000f280000300a00 */
[----:B------:R0:W-:Y:S02]  /*52b50*/  @P3 STG.E.U8 desc[UR32][R174.64], R2 ;  /* 0x00000002ae003986 */ /* 0x0001e4000c101120 */
[----:B0-----:R-:W-:-:S02]  /*52b60*/  PRMT R2, R112, 0x7772, RZ ;  /* 0x0000777270027816 */ /* 0x001fc400000000ff */
[----:B------:R-:W4:Y:S04]  /*52b70*/  LDL.LU.64 R174, [R1+0x290] ;  /* 0x0002900001ae7983 */ /* 0x000f280000300a00 */
[----:B------:R0:W-:Y:S01]  /*52b80*/  @P4 STG.E.U8 desc[UR32][R176.64], R2 ;  /* 0x00000002b0004986 */ /* 0x0001e2000c101120 */
[----:B------:R-:W-:Y:S02]  /*52b90*/  LOP3.LUT P4, RZ, R0, 0x8000000, RZ, 0xc0, !PT ;  /* 0x0800000000ff7812 */ /* 0x000fe4000788c0ff */
[----:B------:R-:W-:Y:S02]  /*52ba0*/  PRMT R112, R112, 0x7773, RZ ;  /* 0x0000777370707816 */ /* 0x000fe400000000ff */
[----:B0-----:R-:W-:Y:S01]  /*52bb0*/  PRMT R2, R113, 0x7772, RZ ;  /* 0x0000777271027816 */ /* 0x001fe200000000ff */
[----:B------:R-:W4:Y:S08]  /*52bc0*/  LDL.LU.64 R176, [R1+0x288] ;  /* 0x0002880001b07983 */ /* 0x000f300000300a00 */
[----:B------:R-:W-:Y:S01]  /*52bd0*/  @P4 STG.E.U8 desc[UR32][R160.64], R112 ;  /* 0x00000070a0004986 */ /* 0x000fe2000c101120 */
[----:B------:R-:W-:-:S02]  /*52be0*/  LOP3.LUT P4, RZ, R0, 0x4000000, RZ, 0xc0, !PT ;  /* 0x0400000000ff7812 */ /* 0x000fc4000788c0ff */
[----:B------:R-:W-:-:S11]  /*52bf0*/  PRMT R113, R113, 0x7773, RZ ;  /* 0x0000777371717816 */ /* 0x000fd600000000ff */
[----:B------:R0:W-:Y:S01]  /*52c00*/  @P4 STG.E.U8 desc[UR32][R178.64], R2 ;  /* 0x00000002b2004986 */ /* 0x0001e2000c101120 */
[----:B------:R-:W-:Y:S02]  /*52c10*/  LOP3.LUT P4, RZ, R0, 0x2000000, RZ, 0xc0, !PT ;  /* 0x0200000000ff7812 */ /* 0x000fe4000788c0ff */
[----:B0-----:R-:W-:Y:S01]  /*52c20*/  PRMT R2, R114, 0x7772, RZ ;  /* 0x0000777272027816 */ /* 0x001fe200000000ff */
[----:B------:R-:W4:Y:S10]  /*52c30*/  LDL.LU.64 R178, [R1+0x278] ;  /* 0x0002780001b27983 */ /* 0x000f340000300a00 */
[----:B------:R-:W-:Y:S01]  /*52c40*/  @P4 STG.E.U8 desc[UR32][R162.64], R113 ;  /* 0x00000071a2004986 */ /* 0x000fe2000c101120 */
[----:B------:R-:W-:-:S02]  /*52c50*/  LOP3.LUT P4, RZ, R0, 0x1000000, RZ, 0xc0, !PT ;  /* 0x0100000000ff7812 */ /* 0x000fc4000788c0ff */
[----:B------:R-:W-:-:S11]  /*52c60*/  PRMT R114, R114, 0x7773, RZ ;  /* 0x0000777372727816 */ /* 0x000fd600000000ff */
[----:B------:R0:W-:Y:S01]  /*52c70*/  @P4 STG.E.U8 desc[UR32][R108.64], R2 ;  /* 0x000000026c004986 */ /* 0x0001e2000c101120 */
[----:B------:R-:W-:-:S03]  /*52c80*/  LOP3.LUT P4, RZ, R0, 0x800000, RZ, 0xc0, !PT ;  /* 0x0080000000ff7812 */ /* 0x000fc6000788c0ff */
[----:B0-----:R-:W2:Y:S10]  /*52c90*/  LDL.LU.64 R108, [R1+0x1120] ;  /* 0x00112000016c7983 */ /* 0x001eb40000300a00 */
[----:B------:R-:W-:Y:S01]  /*52ca0*/  @P4 STG.E.U8 desc[UR32][R164.64], R114 ;  /* 0x00000072a4004986 */ /* 0x000fe2000c101120 */
[----:B------:R-:W-:-:S02]  /*52cb0*/  LOP3.LUT P4, RZ, R0, 0x400000, RZ, 0xc0, !PT ;  /* 0x0040000000ff7812 */ /* 0x000fc4000788c0ff */
[----:B------:R-:W-:-:S11]  /*52cc0*/  PRMT R2, R115, 0x7772, RZ ;  /* 0x0000777273027816 */ /* 0x000fd600000000ff */
[----:B------:R0:W-:Y:S04]  /*52cd0*/  @P4 STG.E.U8 desc[UR32][R110.64], R2 ;  /* 0x000000026e004986 */ /* 0x0001e8000c101120 */
[----:B0-----:R-:W4:Y:S01]  /*52ce0*/  LDL.LU.64 R110, [R1+0x1118] ;  /* 0x00111800016e7983 */ /* 0x001f220000300a00 */
[----:B------:R-:W-:Y:S02]  /*52cf0*/  LOP3.LUT P4, RZ, R0, 0x200000, RZ, 0xc0, !PT ;  /* 0x0020000000ff7812 */ /* 0x000fe4000788c0ff */
[----:B------:R-:W-:Y:S02]  /*52d00*/  PRMT R115, R115, 0x7773, RZ ;  /* 0x0000777373737816 */ /* 0x000fe400000000ff */
[----:B------:R-:W-:-:S09]  /*52d10*/  LOP3.LUT P5, RZ, R243, 0x1000, RZ, 0xc0, !PT ;  /* 0x00001000f3ff7812 */ /* 0x000fd200078ac0ff */
[----:B------:R-:W-:Y:S01]  /*52d20*/  @P4 STG.E.U8 desc[UR32][R166.64], R115 ;  /* 0x00000073a6004986 */ /* 0x000fe2000c101120 */
[----:B------:R-:W-:Y:S02]  /*52d30*/  LOP3.LUT P4, RZ, R0, 0x100000, RZ, 0xc0, !PT ;  /* 0x0010000000ff7812 */ /* 0x000fe4000788c0ff */
[C---:B------:R-:W-:Y:S02]  /*52d40*/  LOP3.LUT P6, RZ, R243.reuse, 0x800, RZ, 0xc0, !PT ;  /* 0x00000800f3ff7812 */ /* 0x040fe400078cc0ff */
[C---:B------:R-:W-:Y:S02]  /*52d50*/  LOP3.LUT P0, RZ, R243.reuse, 0x400, RZ, 0xc0, !PT ;  /* 0x00000400f3ff7812 */ /* 0x040fe4000780c0ff */
[C---:B------:R-:W-:Y:S02]  /*52d60*/  LOP3.LUT P1, RZ, R243.reuse, 0x200, RZ, 0xc0, !PT ;  /* 0x00000200f3ff7812 */ /* 0x040fe4000782c0ff */
[C---:B------:R-:W-:Y:S02]  /*52d70*/  LOP3.LUT P2, RZ, R243.reuse, 0x100, RZ, 0xc0, !PT ;  /* 0x00000100f3ff7812 */ /* 0x040fe4000784c0ff */
[----:B------:R-:W-:-:S02]  /*52d80*/  LOP3.LUT P3, RZ, R243, 0x80, RZ, 0xc0, !PT ;  /* 0x00000080f3ff7812 */ /* 0x000fc4000786c0ff */
[----:B--2---:R-:W-:-:S05]  /*52d90*/  PRMT R2, R108, 0x7770, RZ ;  /* 0x000077706c027816 */ /* 0x004fca00000000ff */
[----:B------:R0:W-:Y:S02]  /*52da0*/  @P4 STG.E.U8 desc[UR32][R168.64], R2 ;  /* 0x00000002a8004986 */ /* 0x0001e4000c101120 */
[----:B0-----:R-:W-:-:S05]  /*52db0*/  PRMT R2, R108, 0x7771, RZ ;  /* 0x000077716c027816 */ /* 0x001fca00000000ff */
[----:B---3--:R0:W-:Y:S02]  /*52dc0*/  @P5 STG.E.U8 desc[UR32][R170.64], R2 ;  /* 0x00000002aa005986 */ /* 0x0081e4000c101120 */
[----:B0-----:R-:W-:-:S05]  /*52dd0*/  PRMT R2, R109, 0x7770, RZ ;  /* 0x000077706d027816 */ /* 0x001fca00000000ff */
[----:B----4-:R0:W-:Y:S02]  /*52de0*/  @P6 STG.E.U8 desc[UR32][R172.64], R2 ;  /* 0x00000002ac006986 */ /* 0x0101e4000c101120 */
        /* <DEDUP_REMOVED lines=11> */
[----:B------:R-:W4:Y:S01]  /*52ea0*/  LDL.LU.64 R176, [R1+0x250] ;  /* 0x0002500001b07983 */ /* 0x000f220000300a00 */
[----:B------:R-:W-:-:S05]  /*52eb0*/  PRMT R2, R111, 0x7770, RZ ;  /* 0x000077706f027816 */ /* 0x000fca00000000ff */
[----:B------:R0:W-:Y:S04]  /*52ec0*/  @P3 STG.E.U8 desc[UR32][R178.64], R2 ;  /* 0x00000002b2003986 */ /* 0x0001e8000c101120 */
[----:B0-----:R-:W4:Y:S04]  /*52ed0*/  LDL.LU.64 R178, [R1+0x240] ;  /* 0x0002400001b27983 */ /* 0x001f280000300a00 */
[----:B------:R-:W4:Y:S01]  /*52ee0*/  LDL.LU.64 R158, [R1+0x238] ;  /* 0x00023800019e7983 */ /* 0x000f220000300a00 */
[----:B------:R-:W-:Y:S02]  /*52ef0*/  LOP3.LUT R0, R0, 0xffffefff, RZ, 0xc0, !PT ;  /* 0xffffefff00007812 */ /* 0x000fe400078ec0ff */
[C---:B------:R-:W-:Y:S01]  /*52f00*/  LOP3.LUT P0, RZ, R243.reuse, 0x40, RZ, 0xc0, !PT ;  /* 0x00000040f3ff7812 */ /* 0x040fe2000780c0ff */
[----:B------:R-:W4:Y:S01]  /*52f10*/  LDL.LU.64 R160, [R1+0x228] ;  /* 0x0002280001a07983 */ /* 0x000f220000300a00 */
[----:B------:R-:W-:-:S02]  /*52f20*/  LOP3.LUT P1, RZ, R243, 0x20, RZ, 0xc0, !PT ;  /* 0x00000020f3ff7812 */ /* 0x000fc4000782c0ff */
[----:B------:R-:W-:Y:S01]  /*52f30*/  PRMT R2, R111, 0x7771, RZ ;  /* 0x000077716f027816 */ /* 0x000fe200000000ff */
[----:B------:R-:W4:Y:S01]  /*52f40*/  LDL.LU.64 R162, [R1+0x220] ;  /* 0x0002200001a27983 */ /* 0x000f220000300a00 */
[C---:B------:R-:W-:Y:S02]  /*52f50*/  LOP3.LUT P2, RZ, R243.reuse, 0x10, RZ, 0xc0, !PT ;  /* 0x00000010f3ff7812 */ /* 0x040fe4000784c0ff */
[----:B------:R-:W-:Y:S01]  /*52f60*/  LOP3.LUT P3, RZ, R243, 0x8, RZ, 0xc0, !PT ;  /* 0x00000008f3ff7812 */ /* 0x000fe2000786c0ff */
[----:B------:R-:W4:Y:S04]  /*52f70*/  LDL.LU.64 R164, [R1+0x218] ;  /* 0x0002180001a47983 */ /* 0x000f280000300a00 */
[----:B------:R-:W4:Y:S01]  /*52f80*/  LDL.LU.64 R166, [R1+0x210] ;  /* 0x0002100001a67983 */ /* 0x000f220000300a00 */
[----:B--2---:R-:W-:-:S13]  /*52f90*/  LOP3.LUT P4, RZ, R244, 0x4000000, RZ, 0xc0, !PT ;  /* 0x04000000f4ff7812 */ /* 0x004fda000788c0ff */
        /* <DEDUP_REMOVED lines=21> */
[----:B---3--:R0:W-:Y:S10]  /*530f0*/  @P0 STG.E.U8 desc[UR32][R168.64], R2 ;  /* 0x00000002a8000986 */ /* 0x0081f4000c101120 */
[----:B------:R-:W-:-:S02]  /*53100*/  @P4 LOP3.LUT R0, R0, 0x80000, RZ, 0xfc, !PT ;  /* 0x0008000000004812 */ /* 0x000fc400078efcff */
[----:B------:R-:W-:Y:S01]  /*53110*/  LOP3.LUT P4, RZ, R243, 0x4, RZ, 0xc0, !PT ;  /* 0x00000004f3ff7812 */ /* 0x000fe2000788c0ff */
[----:B0-----:R-:W2:Y:S01]  /*53120*/  LDL.LU.64 R168, [R1+0x208] ;  /* 0x0002080001a87983 */ /* 0x001ea20000300a00 */
[C---:B------:R-:W-:Y:S02]  /*53130*/  PRMT R2, R108.reuse, 0x7772, RZ ;  /* 0x000077726c027816 */ /* 0x040fe400000000ff */
[----:B------:R-:W-:-:S03]  /*53140*/  PRMT R108, R108, 0x7773, RZ ;  /* 0x000077736c6c7816 */ /* 0x000fc600000000ff */
[----:B----4-:R0:W-:Y:S04]  /*53150*/  @P1 STG.E.U8 desc[UR32][R170.64], R2 ;  /* 0x00000002aa001986 */ /* 0x0101e8000c101120 */
[----:B------:R1:W-:Y:S01]  /*53160*/  @P2 STG.E.U8 desc[UR32][R172.64], R108 ;  /* 0x0000006cac002986 */ /* 0x0003e2000c101120 */
[----:B0-----:R-:W-:-:S03]  /*53170*/  PRMT R2, R109, 0x7772, RZ ;  /* 0x000077726d027816 */ /* 0x001fc600000000ff */
[----:B------:R-:W3:Y:S01]  /*53180*/  LDL.LU.64 R170, [R1+0x200] ;  /* 0x0002000001aa7983 */ /* 0x000ee20000300a00 */
[----:B------:R-:W-:-:S03]  /*53190*/  PRMT R109, R109, 0x7773, RZ ;  /* 0x000077736d6d7816 */ /* 0x000fc600000000ff */
[----:B------:R0:W-:Y:S04]  /*531a0*/  @P3 STG.E.U8 desc[UR32][R174.64], R2 ;  /* 0x00000002ae003986 */ /* 0x0001e8000c101120 */
[----:B------:R-:W-:Y:S01]  /*531b0*/  @P4 STG.E.U8 desc[UR32][R176.64], R109 ;  /* 0x0000006db0004986 */ /* 0x000fe2000c101120 */
[----:B------:R-:W-:-:S03]  /*531c0*/  LOP3.LUT P4, RZ, R0, 0x80000, RZ, 0xc0, !PT ;  /* 0x0008000000ff7812 */ /* 0x000fc6000788c0ff */
[----:B-1----:R-:W4:Y:S01]  /*531d0*/  LDL.LU.64 R172, [R1+0x1f8] ;  /* 0x0001f80001ac7983 */ /* 0x002f220000300a00 */
[----:B0-----:R-:W-:-:S09]  /*531e0*/  PRMT R2, R110, 0x7772, RZ ;  /* 0x000077726e027816 */ /* 0x001fd200000000ff */
[----:B------:R0:W-:Y:S01]  /*531f0*/  @P4 STG.E.U8 desc[UR32][R104.64], R2 ;  /* 0x0000000268004986 */ /* 0x0001e2000c101120 */
[----:B------:R-:W-:-:S03]  /*53200*/  LOP3.LUT P4, RZ, R0, 0x40000, RZ, 0xc0, !PT ;  /* 0x0004000000ff7812 */ /* 0x000fc6000788c0ff */
[----:B0-----:R-:W2:Y:S01]  /*53210*/  LDL.LU.64 R104, [R1+0x1108] ;  /* 0x0011080001687983 */ /* 0x001ea20000300a00 */
[----:B------:R-:W-:Y:S02]  /*53220*/  PRMT R110, R110, 0x7773, RZ ;  /* 0x000077736e6e7816 */ /* 0x000fe400000000ff */
[----:B------:R-:W-:Y:S01]  /*53230*/  PRMT R2, R111, 0x7772, RZ ;  /* 0x000077726f027816 */ /* 0x000fe200000000ff */
[----:B------:R-:W4:Y:S06]  /*53240*/  LDL.LU.64 R174, [R1+0x1f0] ;  /* 0x0001f00001ae7983 */ /* 0x000f2c0000300a00 */
[----:B------:R0:W-:Y:S01]  /*53250*/  @P4 STG.E.U8 desc[UR32][R178.64], R110 ;  /* 0x0000006eb2004986 */ /* 0x0001e2000c101120 */
[----:B------:R-:W-:-:S02]  /*53260*/  LOP3.LUT P4, RZ, R0, 0x20000, RZ, 0xc0, !PT ;  /* 0x0002000000ff7812 */ /* 0x000fc4000788c0ff */
[----:B------:R-:W-:Y:S01]  /*53270*/  PRMT R111, R111, 0x7773, RZ ;  /* 0x000077736f6f7816 */ /* 0x000fe200000000ff */
[----:B------:R-:W4:Y:S04]  /*53280*/  LDL.LU.64 R176, [R1+0x1e8] ;  /* 0x0001e80001b07983 */ /* 0x000f280000300a00 */
[----:B0-----:R-:W4:Y:S06]  /*53290*/  LDL.LU.64 R178, [R1+0x1e0] ;  /* 0x0001e00001b27983 */ /* 0x001f2c0000300a00 */
        /* <DEDUP_REMOVED lines=19> */
[----:B------:R3:W-:Y:S02]  /*533d0*/  @P4 STG.E.U8 desc[UR32][R166.64], R2 ;  /* 0x00000002a6004986 */ /* 0x0007e4000c101120 */
[----:B---3--:R-:W-:-:S05]  /*533e0*/  PRMT R2, R106, 0x7770, RZ ;  /* 0x000077706a027816 */ /* 0x008fca00000000ff */
[----:B------:R0:W-:Y:S02]  /*533f0*/  @P5 STG.E.U8 desc[UR32][R168.64], R2 ;  /* 0x00000002a8005986 */ /* 0x0001e4000c101120 */
[----:B0-----:R-:W-:-:S05]  /*53400*/  PRMT R2, R106, 0x7771, RZ ;  /* 0x000077716a027816 */ /* 0x001fca00000000ff */
[----:B------:R0:W-:Y:S02]  /*53410*/  @P6 STG.E.U8 desc[UR32][R170.64], R2 ;  /* 0x00000002aa006986 */ /* 0x0001e4000c101120 */
[C---:B0-----:R-:W-:Y:S02]  /*53420*/  PRMT R2, R107.reuse, 0x7770, RZ ;  /* 0x000077706b027816 */ /* 0x041fe400000000ff */
[----:B------:R-:W2:Y:S04]  /*53430*/  LDL.LU.64 R170, [R1+0x1d8] ;  /* 0x0001d80001aa7983 */ /* 0x000ea80000300a00 */
[----:B----4-:R0:W-:Y:S02]  /*53440*/  @P0 STG.E.U8 desc[UR32][R172.64], R2 ;  /* 0x00000002ac000986 */ /* 0x0101e4000c101120 */
[----:B0-----:R-:W-:-:S02]  /*53450*/  PRMT R2, R107, 0x7771, RZ ;  /* 0x000077716b027816 */ /* 0x001fc400000000ff */
[----:B------:R-:W3:Y:S04]  /*53460*/  LDL.LU.64 R172, [R1+0x1d0] ;  /* 0x0001d00001ac7983 */ /* 0x000ee80000300a00 */
[----:B------:R0:W-:Y:S04]  /*53470*/  @P1 STG.E.U8 desc[UR32][R174.64], R2 ;  /* 0x00000002ae001986 */ /* 0x0001e8000c101120 */
[----:B0-----:R-:W4:Y:S01]  /*53480*/  LDL.LU.64 R174, [R1+0x1c8] ;  /* 0x0001c80001ae7983 */ /* 0x001f220000300a00 */
[----:B------:R-:W-:Y:S02]  /*53490*/  LOP3.LUT P2, RZ, R244, 0x200000, RZ, 0xc0, !PT ;  /* 0x00200000f4ff7812 */ /* 0x000fe4000784c0ff */
[----:B------:R-:W-:-:S02]  /*534a0*/  PRMT R2, R104, 0x7772, RZ ;  /* 0x0000777268027816 */ /* 0x000fc400000000ff */
[C---:B------:R-:W-:Y:S02]  /*534b0*/  LOP3.LUT P3, RZ, R244.reuse, 0x100000, RZ, 0xc0, !PT ;  /* 0x00100000f4ff7812 */ /* 0x040fe4000786c0ff */
[----:B------:R-:W-:Y:S02]  /*534c0*/  LOP3.LUT P0, RZ, R244, 0x80000, RZ, 0xc0, !PT ;  /* 0x00080000f4ff7812 */ /* 0x000fe4000780c0ff */
[----:B------:R-:W-:-:S05]  /*534d0*/  PRMT R104, R104, 0x7773, RZ ;  /* 0x0000777368687816 */ /* 0x000fca00000000ff */
[----:B------:R0:W-:Y:S01]  /*534e0*/  @P2 STG.E.U8 desc[UR32][R176.64], R2 ;  /* 0x00000002b0002986 */ /* 0x0001e2000c101120 */
[C---:B------:R-:W-:Y:S02]  /*534f0*/  LOP3.LUT P1, RZ, R244.reuse, 0x40000, RZ, 0xc0, !PT ;  /* 0x00040000f4ff7812 */ /* 0x040fe4000782c0ff */
[C---:B------:R-:W-:Y:S01]  /*53500*/  LOP3.LUT P2, RZ, R244.reuse, 0x20000, RZ, 0xc0, !PT ;  /* 0x00020000f4ff7812 */ /* 0x040fe2000784c0ff */
[----:B------:R1:W-:Y:S04]  /*53510*/  @P3 STG.E.U8 desc[UR32][R178.64], R104 ;  /* 0x00000068b2003986 */ /* 0x0003e8000c101120 */
[----:B0-----:R-:W4:Y:S01]  /*53520*/  LDL.LU.64 R176, [R1+0x1b8] ;  /* 0x0001b80001b07983 */ /* 0x001f220000300a00 */
[----:B------:R-:W-:Y:S02]  /*53530*/  LOP3.LUT P3, RZ, R244, 0x10000, RZ, 0xc0, !PT ;  /* 0x00010000f4ff7812 */ /* 0x000fe4000786c0ff */
[C---:B------:R-:W-:Y:S01]  /*53540*/  PRMT R2, R105.reuse, 0x7772, RZ ;  /* 0x0000777269027816 */ /* 0x040fe200000000ff */
[----:B-1----:R-:W4:Y:S01]  /*53550*/  LDL.LU.64 R178, [R1+0x1b0] ;  /* 0x0001b00001b27983 */ /* 0x002f220000300a00 */
[----:B------:R-:W-:-:S03]  /*53560*/  PRMT R105, R105, 0x7773, RZ ;  /* 0x0000777369697816 */ /* 0x000fc600000000ff */
        /* <DEDUP_REMOVED lines=11> */
[----:B--2---:R0:W-:Y:S02]  /*53620*/  @P0 STG.E.U8 desc[UR32][R170.64], R2 ;  /* 0x00000002aa000986 */ /* 0x0041e4000c101120 */
[C---:B0-----:R-:W-:Y:S02]  /*53630*/  PRMT R2, R106.reuse, 0x7772, RZ ;  /* 0x000077726a027816 */ /* 0x041fe400000000ff */
[----:B------:R-:W-:Y:S01]  /*53640*/  PRMT R106, R106, 0x7773, RZ ;  /* 0x000077736a6a7816 */ /* 0x000fe200000000ff */
[----:B---3--:R-:W-:Y:S04]  /*53650*/  @P1 STG.E.U8 desc[UR32][R172.64], R105 ;  /* 0x00000069ac001986 */ /* 0x008fe8000c101120 */
[----:B----4-:R-:W-:Y:S04]  /*53660*/  @P2 STG.E.U8 desc[UR32][R174.64], R2 ;  /* 0x00000002ae002986 */ /* 0x010fe8000c101120 */
[----:B------:R0:W-:Y:S04]  /*53670*/  @P3 STG.E.U8 desc[UR32][R100.64], R106 ;  /* 0x0000006a64003986 */ /* 0x0001e8000c101120 */
[----:B0-----:R-:W2:Y:S01]  /*53680*/  LDL.LU.64 R100, [R1+0x10f8] ;  /* 0x0010f80001647983 */ /* 0x001ea20000300a00 */
[----:B------:R-:W-:-:S02]  /*53690*/  LOP3.LUT R0, R0, 0xffffffbf, RZ, 0xc0, !PT ;  /* 0xffffffbf00007812 */ /* 0x000fc400078ec0ff */
[C---:B------:R-:W-:Y:S01]  /*536a0*/  PRMT R2, R107.reuse, 0x7772, RZ ;  /* 0x000077726b027816 */ /* 0x040fe200000000ff */
[----:B------:R-:W3:Y:S01]  /*536b0*/  LDL.LU.64 R164, [R1+0x180] ;  /* 0x0001800001a47983 */ /* 0x000ee20000300a00 */
[----:B------:R-:W-:Y:S02]  /*536c0*/  @P4 LOP3.LUT R0, R0, 0x40, RZ, 0xfc, !PT ;  /* 0x0000004000004812 */ /* 0x000fe400078efcff */
[----:B------:R-:W-:Y:S01]  /*536d0*/  LOP3.LUT P4, RZ, R244, 0x400, RZ, 0xc0, !PT ;  /* 0x00000400f4ff7812 */ /* 0x000fe2000788c0ff */
[----:B------:R-:W4:Y:S01]  /*536e0*/  LDL.LU.64 R166, [R1+0x178] ;  /* 0x0001780001a67983 */ /* 0x000f220000300a00 */
[----:B------:R-:W-:Y:S02]  /*536f0*/  LOP3.LUT R0, R0, 0xffffff7f, RZ, 0xc0, !PT ;  /* 0xffffff7f00007812 */ /* 0x000fe400078ec0ff */
[----:B------:R-:W-:Y:S01]  /*53700*/  PRMT R107, R107, 0x7773, RZ ;  /* 0x000077736b6b7816 */ /* 0x000fe200000000ff */
[----:B------:R-:W4:Y:S04]  /*53710*/  LDL.LU.64 R168, [R1+0x170] ;  /* 0x0001700001a87983 */ /* 0x000f280000300a00 */
[----:B------:R-:W4:Y:S04]  /*53720*/  LDL.LU.64 R170, [R1+0x168] ;  /* 0x0001680001aa7983 */ /* 0x000f280000300a00 */
[----:B------:R-:W-:Y:S01]  /*53730*/  @P4 LOP3.LUT R0, R0, 0x80, RZ, 0xfc, !PT ;  /* 0x0000008000004812 */ /* 0x000fe200078efcff */
        /* <DEDUP_REMOVED lines=16> */
[----:B------:R-:W-:-:S03]  /*53840*/  LOP3.LUT P4, RZ, R0, 0x800, RZ, 0xc0, !PT ;  /* 0x0000080000ff7812 */ /* 0x000fc6000788c0ff */
[----:B0-----:R-:W4:Y:S10]  /*53850*/  LDL.LU.64 R176, [R1+0xb08] ;  /* 0x000b080001b07983 */ /* 0x001f340000300a00 */
[----:B------:R-:W-:Y:S01]  /*53860*/  @P4 STG.E.U8 desc[UR32][R178.64], R107 ;  /* 0x0000006bb2004986 */ /* 0x000fe2000c101120 */
[----:B------:R-:W-:-:S02]  /*53870*/  LOP3.LUT P4, RZ, R0, 0x400, RZ, 0xc0, !PT ;  /* 0x0000040000ff7812 */ /* 0x000fc4000788c0ff */
        /* <DEDUP_REMOVED lines=24> */
[----:B---3--:R0:W-:Y:S01]  /*53a00*/  @P4 STG.E.U8 desc[UR32][R164.64], R2 ;  /* 0x00000002a4004986 */ /* 0x0081e2000c101120 */
[----:B------:R-:W-:Y:S02]  /*53a10*/  LOP3.LUT P4, RZ, R0, 0x10, RZ, 0xc0, !PT ;  /* 0x0000001000ff7812 */ /* 0x000fe4000788c0ff */
[----:B0-----:R-:W-:-:S11]  /*53a20*/  PRMT R2, R103, 0x7770, RZ ;  /* 0x0000777067027816 */ /* 0x001fd600000000ff */
[----:B----4-:R0:W-:Y:S02]  /*53a30*/  @P4 STG.E.U8 desc[UR32][R166.64], R2 ;  /* 0x00000002a6004986 */ /* 0x0101e4000c101120 */
[----:B0-----:R-:W-:-:S05]  /*53a40*/  PRMT R2, R103, 0x7771, RZ ;  /* 0x0000777167027816 */ /* 0x001fca00000000ff */
[----:B------:R0:W-:Y:S02]  /*53a50*/  @P5 STG.E.U8 desc[UR32][R168.64], R2 ;  /* 0x00000002a8005986 */ /* 0x0001e4000c101120 */
[C---:B0-----:R-:W-:Y:S02]  /*53a60*/  PRMT R2, R100.reuse, 0x7772, RZ ;  /* 0x0000777264027816 */ /* 0x041fe400000000ff */
[----:B------:R-:W-:-:S03]  /*53a70*/  PRMT R100, R100, 0x7773, RZ ;  /* 0x0000777364647816 */ /* 0x000fc600000000ff */
[----:B------:R0:W-:Y:S04]  /*53a80*/  @P6 STG.E.U8 desc[UR32][R170.64], R2 ;  /* 0x00000002aa006986 */ /* 0x0001e8000c101120 */
[----:B------:R-:W-:Y:S01]  /*53a90*/  @P0 STG.E.U8 desc[UR32][R172.64], R100 ;  /* 0x00000064ac000986 */ /* 0x000fe2000c101120 */
[----:B------:R-:W-:Y:S02]  /*53aa0*/  LOP3.LUT P0, RZ, R244, 0x1, RZ, 0xc0, !PT ;  /* 0x00000001f4ff7812 */ /* 0x000fe4000780c0ff */
[C---:B0-----:R-:W-:Y:S02]  /*53ab0*/  PRMT R2, R101.reuse, 0x7772, RZ ;  /* 0x0000777265027816 */ /* 0x041fe400000000ff */
[----:B------:R-:W-:-:S03]  /*53ac0*/  PRMT R101, R101, 0x7773, RZ ;  /* 0x0000777365657816 */ /* 0x000fc600000000ff */
[----:B------:R0:W-:Y:S04]  /*53ad0*/  @P1 STG.E.U8 desc[UR32][R174.64], R2 ;  /* 0x00000002ae001986 */ /* 0x0001e8000c101120 */
[----:B------:R1:W-:Y:S01]  /*53ae0*/  @P2 STG.E.U8 desc[UR32][R176.64], R101 ;  /* 0x00000065b0002986 */ /* 0x0003e2000c101120 */
[----:B0-----:R-:W-:-:S03]  /*53af0*/  PRMT R2, R102, 0x7772, RZ ;  /* 0x0000777266027816 */ /* 0x001fc600000000ff */
[----:B------:R-:W2:Y:S01]  /*53b00*/  LDL.LU.64 R174, [R1+0xb28] ;  /* 0x000b280001ae7983 */ /* 0x000ea20000300a00 */
[----:B------:R-:W-:-:S03]  /*53b10*/  PRMT R102, R102, 0x7773, RZ ;  /* 0x0000777366667816 */ /* 0x000fc600000000ff */
[----:B------:R0:W-:Y:S04]  /*53b20*/  @P3 STG.E.U8 desc[UR32][R178.64], R2 ;  /* 0x00000002b2003986 */ /* 0x0001e8000c101120 */
[----:B-1----:R-:W3:Y:S04]  /*53b30*/  LDL.LU.64 R176, [R1+0xb30] ;  /* 0x000b300001b07983 */ /* 0x002ee80000300a00 */
[----:B------:R1:W-:Y:S04]  /*53b40*/  @P0 STG.E.U8 desc[UR32][R96.64], R102 ;  /* 0x0000006660000986 */ /* 0x0003e8000c101120 */
[----:B0-----:R-:W4:Y:S04]  /*53b50*/  LDL.LU.64 R178, [R1+0xb40] ;  /* 0x000b400001b27983 */ /* 0x001f280000300a00 */
[----:B------:R-:W4:Y:S04]  /*53b60*/  LDL.LU.64 R156, [R1+0xb48] ;  /* 0x000b4800019c7983 */ /* 0x000f280000300a00 */
[----:B------:R-:W4:Y:S04]  /*53b70*/  LDL.LU.64 R158, [R1+0xb50] ;  /* 0x000b5000019e7983 */ /* 0x000f280000300a00 */
[----:B-1----:R-:W4:Y:S01]  /*53b80*/  LDL.LU.64 R96, [R1+0x10e8] ;  /* 0x0010e80001607983 */ /* 0x002f220000300a00 */
[----:B------:R-:W-:-:S02]  /*53b90*/  LOP3.LUT P4, RZ, R245, 0x100000, RZ, 0xc0, !PT ;  /* 0x00100000f5ff7812 */ /* 0x000fc4000788c0ff */
[----:B------:R-:W-:Y:S01]  /*53ba0*/  LOP3.LUT R5, R5, 0xefffffff, RZ, 0xc0, !PT ;  /* 0xefffffff05057812 */ /* 0x000fe200078ec0ff */
[----:B------:R-:W4:Y:S01]  /*53bb0*/  LDL.LU.64 R160, [R1+0xb60] ;  /* 0x000b600001a07983 */ /* 0x000f220000300a00 */
[C---:B------:R-:W-:Y:S02]  /*53bc0*/  LOP3.LUT P1, RZ, R245.reuse, 0x80000000, RZ, 0xc0, !PT ;  /* 0x80000000f5ff7812 */ /* 0x040fe4000782c0ff */
[C---:B------:R-:W-:Y:S01]  /*53bd0*/  LOP3.LUT P2, RZ, R245.reuse, 0x40000000, RZ, 0xc0, !PT ;  /* 0x40000000f5ff7812 */ /* 0x040fe2000784c0ff */
[----:B------:R-:W4:Y:S01]  /*53be0*/  LDL.LU.64 R162, [R1+0xb68] ;  /* 0x000b680001a27983 */ /* 0x000f220000300a00 */
[----:B------:R-:W-:Y:S02]  /*53bf0*/  LOP3.LUT P3, RZ, R245, 0x20000000, RZ, 0xc0, !PT ;  /* 0x20000000f5ff7812 */ /* 0x000fe4000786c0ff */
[----:B------:R-:W-:Y:S01]  /*53c00*/  PRMT R2, R103, 0x7772, RZ ;  /* 0x0000777267027816 */ /* 0x000fe200000000ff */
[----:B------:R-:W4:Y:S02]  /*53c10*/  LDL.LU.64 R164, [R1+0xb70] ;  /* 0x000b700001a47983 */ /* 0x000f240000300a00 */
[----:B------:R-:W-:-:S02]  /*53c20*/  @P4 LOP3.LUT R5, R5, 0x10000000, RZ, 0xfc, !PT ;  /* 0x1000000005054812 */ /* 0x000fc400078efcff */
[----:B------:R-:W-:Y:S01]  /*53c30*/  LOP3.LUT P4, RZ, R245, 0x200000, RZ, 0xc0, !PT ;  /* 0x00200000f5ff7812 */ /* 0x000fe2000788c0ff */
[----:B------:R-:W4:Y:S01]  /*53c40*/  LDL.LU.64 R166, [R1+0xb78] ;  /* 0x000b780001a67983 */ /* 0x000f220000300a00 */
[----:B------:R-:W-:Y:S02]  /*53c50*/  LOP3.LUT R5, R5, 0xdfffffff, RZ, 0xc0, !PT ;  /* 0xdfffffff05057812 */ /* 0x000fe400078ec0ff */
[----:B------:R-:W-:Y:S01]  /*53c60*/  PRMT R103, R103, 0x7773, RZ ;  /* 0x0000777367677816 */ /* 0x000fe200000000ff */
[----:B------:R-:W4:Y:S08]  /*53c70*/  LDL.LU.64 R168, [R1+0xb80] ;  /* 0x000b800001a87983 */ /* 0x000f300000300a00 */
        /* <DEDUP_REMOVED lines=20> */
[----:B--2---:R4:W-:Y:S04]  /*53dc0*/  @P1 STG.E.U8 desc[UR32][R174.64], R2 ;  /* 0x00000002ae001986 */ /* 0x0049e8000c101120 */
[----:B---3--:R-:W-:Y:S01]  /*53dd0*/  @P2 STG.E.U8 desc[UR32][R176.64], R103 ;  /* 0x00000067b0002986 */ /* 0x008fe2000c101120 */
[----:B----4-:R-:W-:-:S05]  /*53de0*/  PRMT R2, R96, 0x7770, RZ ;  /* 0x0000777060027816 */ /* 0x010fca00000000ff */
[----:B------:R0:W-:Y:S04]  /*53df0*/  @P3 STG.E.U8 desc[UR32][R98.64], R2 ;  /* 0x0000000262003986 */ /* 0x0001e8000c101120 */
[----:B0-----:R-:W2:Y:S04]  /*53e00*/  LDL.LU.64 R98, [R1+0x10e0] ;  /* 0x0010e00001627983 */ /* 0x001ea80000300a00 */
[----:B------:R-:W3:Y:S04]  /*53e10*/  LDL.LU.64 R170, [R1+0xb88] ;  /* 0x000b880001aa7983 */ /* 0x000ee80000300a00 */
[----:B------:R-:W4:Y:S01]  /*53e20*/  LDL.LU.64 R172, [R1+0xb98] ;  /* 0x000b980001ac7983 */ /* 0x000f220000300a00 */
[----:B------:R-:W-:-:S03]  /*53e30*/  PRMT R2, R96, 0x7771, RZ ;  /* 0x0000777160027816 */ /* 0x000fc600000000ff */
[----:B------:R-:W4:Y:S04]  /*53e40*/  LDL.LU.64 R174, [R1+0xba0] ;  /* 0x000ba00001ae7983 */ /* 0x000f280000300a00 */
[----:B------:R-:W4:Y:S04]  /*53e50*/  LDL.LU.64 R176, [R1+0xba8] ;  /* 0x000ba80001b07983 */ /* 0x000f280000300a00 */
[----:B------:R0:W-:Y:S04]  /*53e60*/  @P4 STG.E.U8 desc[UR32][R178.64], R2 ;  /* 0x00000002b2004986 */ /* 0x0001e8000c101120 */
[----:B0-----:R-:W4:Y:S01]  /*53e70*/  LDL.LU.64 R178, [R1+0xbb0] ;  /* 0x000bb00001b27983 */ /* 0x001f220000300a00 */
        /* <DEDUP_REMOVED lines=14> */
[----:B------:R-:W-:Y:S01]  /*53f60*/  @P4 STG.E.U8 desc[UR32][R160.64], R2 ;  /* 0x00000002a0004986 */ /* 0x000fe2000c101120 */
        /* <DEDUP_REMOVED lines=13> */
[----:B------:R-:W-:Y:S02]  /*54040*/  PRMT R96, R96, 0x7773, RZ ;  /* 0x0000777360607816 */ /* 0x000fe400000000ff */
[----:B0-----:R-:W-:-:S09]  /*54050*/  PRMT R0, R97, 0x7772, RZ ;  /* 0x0000777261007816 */ /* 0x001fd200000000ff */
[----:B---3--:R-:W-:Y:S01]  /*54060*/  @P4 STG.E.U8 desc[UR32][R170.64], R96 ;  /* 0x00000060aa004986 */ /* 0x008fe2000c101120 */
[----:B------:R-:W-:-:S03]  /*54070*/  PRMT R97, R97, 0x7773, RZ ;  /* 0x0000777361617816 */ /* 0x000fc600000000ff */
        /* <DEDUP_REMOVED lines=9> */
[----:B------:R1:W-:Y:S04]  /*54110*/  @P3 STG.E.U8 desc[UR32][R246.64], R99 ;  /* 0x00000063f6003986 */ /* 0x0003e8000c101120 */
[----:B0-----:R-:W2:Y:S04]  /*54120*/  LDL.LU.64 R92, [R1+0x10d8] ;  /* 0x0010d800015c7983 */ /* 0x001ea80000300a00 */
[----:B-1----:R-:W3:Y:S04]  /*54130*/  LDL.LU.64 R246, [R1+0x10d0] ;  /* 0x0010d00001f67983 */ /* 0x002ee80000300a00 */
[----:B------:R-:W4:Y:S01]  /*54140*/  LDL.LU.64 R170, [R1+0xbd0] ;  /* 0x000bd00001aa7983 */ /* 0x000f220000300a00 */
[----:B------:R-:W-:-:S02]  /*54150*/  LOP3.LUT P0, RZ, R245, 0x2000, RZ, 0xc0, !PT ;  /* 0x00002000f5ff7812 */ /* 0x000fc4000780c0ff */
[C---:B------:R-:W-:Y:S01]  /*54160*/  LOP3.LUT P1, RZ, R245.reuse, 0x1000, RZ, 0xc0, !PT ;  /* 0x00001000f5ff7812 */ /* 0x040fe2000782c0ff */
[----:B------:R-:W3:Y:S04]  /*54170*/  LDL.LU.64 R172, [R1+0xbe0] ;  /* 0x000be00001ac7983 */ /* 0x000ee80000300a00 */
[----:B------:R-:W3:Y:S04]  /*54180*/  LDL.LU.64 R174, [R1+0xbe8] ;  /* 0x000be80001ae7983 */ /* 0x000ee80000300a00 */
[----:B------:R-:W3:Y:S04]  /*54190*/  LDL.LU.64 R176, [R1+0xbf0] ;  /* 0x000bf00001b07983 */ /* 0x000ee80000300a00 */
[----:B------:R-:W3:Y:S04]  /*541a0*/  LDL.LU.64 R178, [R1+0xbf8] ;  /* 0x000bf80001b27983 */ /* 0x000ee80000300a00 */
[----:B------:R-:W3:Y:S04]  /*541b0*/  LDL.LU.64 R158, [R1+0xc00] ;  /* 0x000c0000019e7983 */ /* 0x000ee80000300a00 */
[----:B------:R-:W3:Y:S04]  /*541c0*/  LDL.LU.64 R160, [R1+0xc08] ;  /* 0x000c080001a07983 */ /* 0x000ee80000300a00 */
[----:B------:R-:W3:Y:S01]  /*541d0*/  LDL.LU.64 R162, [R1+0xc18] ;  /* 0x000c180001a27983 */ /* 0x000ee20000300a00 */
        /* <DEDUP_REMOVED lines=9> */
[----:B----4-:R0:W-:Y:S02]  /*54270*/  @P0 STG.E.U8 desc[UR32][R170.64], R0 ;  /* 0x00000000aa000986 */ /* 0x0101e4000c101120 */
[----:B0-----:R-:W-:-:S05]  /*54280*/  PRMT R0, R92, 0x7771, RZ ;  /* 0x000077715c007816 */ /* 0x001fca00000000ff */
[----:B------:R0:W-:Y:S04]  /*54290*/  @P1 STG.E.U8 desc[UR32][R94.64], R0 ;  /* 0x000000005e001986 */ /* 0x0001e8000c101120 */
[----:B0-----:R-:W2:Y:S04]  /*542a0*/  LDL.LU.64 R94, [R1+0x10c8] ;  /* 0x0010c800015e7983 */ /* 0x001ea80000300a00 */
[----:B------:R-:W4:Y:S01]  /*542b0*/  LDL.LU.64 R164, [R1+0xc20] ;  /* 0x000c200001a47983 */ /* 0x000f220000300a00 */
[----:B------:R-:W-:Y:S02]  /*542c0*/  @P4 LOP3.LUT R5, R5, 0x400000, RZ, 0xfc, !PT ;  /* 0x0040000005054812 */ /* 0x000fe400078efcff */
[----:B------:R-:W-:Y:S01]  /*542d0*/  LOP3.LUT P4, RZ, R245, 0x10, RZ, 0xc0, !PT ;  /* 0x00000010f5ff7812 */ /* 0x000fe2000788c0ff */
[----:B------:R-:W4:Y:S01]  /*542e0*/  LDL.LU.64 R166, [R1+0xc30] ;  /* 0x000c300001a67983 */ /* 0x000f220000300a00 */
[----:B------:R-:W-:-:S02]  /*542f0*/  LOP3.LUT R5, R5, 0xff7fffff, RZ, 0xc0, !PT ;  /* 0xff7fffff05057812 */ /* 0x000fc400078ec0ff */
[C---:B------:R-:W-:Y:S01]  /*54300*/  LOP3.LUT P2, RZ, R245.reuse, 0x800, RZ, 0xc0, !PT ;  /* 0x00000800f5ff7812 */ /* 0x040fe2000784c0ff */
[----:B------:R-:W4:Y:S01]  /*54310*/  LDL.LU.64 R168, [R1+0xc40] ;  /* 0x000c400001a87983 */ /* 0x000f220000300a00 */
[----:B------:R-:W-:Y:S02]  /*54320*/  LOP3.LUT P3, RZ, R245, 0x400, RZ, 0xc0, !PT ;  /* 0x00000400f5ff7812 */ /* 0x000fe4000786c0ff */
[----:B------:R-:W-:Y:S01]  /*54330*/  PRMT R0, R93, 0x7770, RZ ;  /* 0x000077705d007816 */ /* 0x000fe200000000ff */
[----:B------:R-:W4:Y:S04]  /*54340*/  LDL.LU.64 R170, [R1+0xc48] ;  /* 0x000c480001aa7983 */ /* 0x000f280000300a00 */
        /* <DEDUP_REMOVED lines=15> */
[----:B0-----:R-:W3:Y:S01]  /*54440*/  LDL.LU.64 R172, [R1+0xc50] ;  /* 0x000c500001ac7983 */ /* 0x001ee20000300a00 */
[----:B------:R-:W-:-:S05]  /*54450*/  PRMT R0, R93, 0x7771, RZ ;  /* 0x000077715d007816 */ /* 0x000fca00000000ff */
[----:B------:R0:W-:Y:S04]  /*54460*/  @P3 STG.E.U8 desc[UR32][R174.64], R0 ;  /* 0x00000000ae003986 */ /* 0x0001e8000c101120 */
[----:B0-----:R-:W3:Y:S01]  /*54470*/  LDL.LU.64 R174, [R1+0xc58] ;  /* 0x000c580001ae7983 */ /* 0x001ee20000300a00 */
[----:B--2---:R-:W-:-:S05]  /*54480*/  PRMT R0, R94, 0x7770, RZ ;  /* 0x000077705e007816 */ /* 0x004fca00000000ff */
[----:B------:R0:W-:Y:S01]  /*54490*/  @P4 STG.E.U8 desc[UR32][R176.64], R0 ;  /* 0x00000000b0004986 */ /* 0x0001e2000c101120 */
[C---:B------:R-:W-:Y:S02]  /*544a0*/  LOP3.LUT P4, RZ, R5.reuse, 0x8000000, RZ, 0xc0, !PT ;  /* 0x0800000005ff7812 */ /* 0x040fe4000788c0ff */
        /* <DEDUP_REMOVED lines=14> */
[----:B------:R-:W-:-:S11]  /*54590*/  PRMT R92, R92, 0x7773, RZ ;  /* 0x000077735c5c7816 */ /* 0x000fd600000000ff */
[----:B----4-:R-:W-:Y:S01]  /*545a0*/  @P4 STG.E.U8 desc[UR32][R164.64], R92 ;  /* 0x0000005ca4004986 */ /* 0x010fe2000c101120 */
[----:B------:R-:W-:Y:S02]  /*545b0*/  LOP3.LUT P4, RZ, R5, 0x400000, RZ, 0xc0, !PT ;  /* 0x0040000005ff7812 */ /* 0x000fe4000788c0ff */
[----:B0-----:R-:W-:-:S11]  /*545c0*/  PRMT R0, R93, 0x7772, RZ ;  /* 0x000077725d007816 */ /* 0x001fd600000000ff */
[----:B------:R0:W-:Y:S04]  /*545d0*/  @P4 STG.E.U8 desc[UR32][R88.64], R0 ;  /* 0x0000000058004986 */ /* 0x0001e8000c101120 */
[----:B0-----:R-:W4:Y:S01]  /*545e0*/  LDL.LU.64 R88, [R1+0x10c0] ;  /* 0x0010c00001587983 */ /* 0x001f220000300a00 */
[----:B------:R-:W-:Y:S02]  /*545f0*/  LOP3.LUT P4, RZ, R5, 0x200000, RZ, 0xc0, !PT ;  /* 0x0020000005ff7812 */ /* 0x000fe4000788c0ff */
[----:B------:R-:W-:Y:S02]  /*54600*/  PRMT R93, R93, 0x7773, RZ ;  /* 0x000077735d5d7816 */ /* 0x000fe400000000ff */
[----:B------:R-:W-:Y:S02]  /*54610*/  LOP3.LUT P5, RZ, R245, 0x1, RZ, 0xc0, !PT ;  /* 0x00000001f5ff7812 */ /* 0x000fe400078ac0ff */
[----:B------:R-:W-:-:S07]  /*54620*/  LOP3.LUT P6, RZ, R246, 0x80000000, RZ, 0xc0, !PT ;  /* 0x80000000f6ff7812 */ /* 0x000fce00078cc0ff */
[----:B------:R-:W-:Y:S01]  /*54630*/  @P4 STG.E.U8 desc[UR32][R166.64], R93 ;  /* 0x0000005da6004986 */ /* 0x000fe2000c101120 */
[----:B------:R-:W-:Y:S02]  /*54640*/  LOP3.LUT P4, RZ, R5, 0x100000, RZ, 0xc0, !PT ;  /* 0x0010000005ff7812 */ /* 0x000fe4000788c0ff */
[----:B------:R-:W-:Y:S02]  /*54650*/  PRMT R0, R94, 0x7772, RZ ;  /* 0x000077725e007816 */ /* 0x000fe400000000ff */
[C---:B------:R-:W-:Y:S02]  /*54660*/  LOP3.LUT P0, RZ, R246.reuse, 0x40000000, RZ, 0xc0, !PT ;  /* 0x40000000f6ff7812 */ /* 0x040fe4000780c0ff */
[----:B------:R-:W-:Y:S02]  /*54670*/  LOP3.LUT P1, RZ, R246, 0x20000000, RZ, 0xc0, !PT ;  /* 0x20000000f6ff7812 */ /* 0x000fe4000782c0ff */
[----:B------:R-:W-:-:S05]  /*54680*/  PRMT R94, R94, 0x7773, RZ ;  /* 0x000077735e5e7816 */ /* 0x000fca00000000ff */
[----:B------:R0:W-:Y:S01]  /*54690*/  @P4 STG.E.U8 desc[UR32][R168.64], R0 ;  /* 0x00000000a8004986 */ /* 0x0001e2000c101120 */
[----:B------:R-:W-:-:S03]  /*546a0*/  LOP3.LUT P2, RZ, R246, 0x10000000, RZ, 0xc0, !PT ;  /* 0x10000000f6ff7812 */ /* 0x000fc6000784c0ff */
[----:B------:R-:W-:Y:S01]  /*546b0*/  @P5 STG.E.U8 desc[UR32][R170.64], R94 ;  /* 0x0000005eaa005986 */ /* 0x000fe2000c101120 */
[C---:B0-----:R-:W-:Y:S02]  /*546c0*/  PRMT R0, R95.reuse, 0x7772, RZ ;  /* 0x000077725f007816 */ /* 0x041fe400000000ff */
[----:B------:R-:W-:-:S03]  /*546d0*/  PRMT R95, R95, 0x7773, RZ ;  /* 0x000077735f5f7816 */ /* 0x000fc600000000ff */
[----:B---3--:R4:W-:Y:S01]  /*546e0*/  @P6 STG.E.U8 desc[UR32][R172.64], R0 ;  /* 0x00000000ac006986 */ /* 0x0089e2000c101120 */
[----:B------:R-:W-:-:S03]  /*546f0*/  LOP3.LUT P3, RZ, R246, 0x8000000, RZ, 0xc0, !PT ;  /* 0x08000000f6ff7812 */ /* 0x000fc6000786c0ff */
[----:B------:R-:W-:Y:S01]  /*54700*/  @P0 STG.E.U8 desc[UR32][R174.64], R95 ;  /* 0x0000005fae000986 */ /* 0x000fe2000c101120 */
[----:B------:R-:W-:Y:S02]  /*54710*/  LOP3.LUT P4, RZ, R246, 0x4000, RZ, 0xc0, !PT ;  /* 0x00004000f6ff7812 */ /* 0x000fe4000788c0ff */
[----:B------:R-:W-:-:S11]  /*54720*/  LOP3.LUT R5, R5, 0xffffefff, RZ, 0xc0, !PT ;  /* 0xffffefff05057812 */ /* 0x000fd600078ec0ff */
[----:B------:R-:W-:Y:S02]  /*54730*/  @P4 LOP3.LUT R5, R5, 0x1000, RZ, 0xfc, !PT ;  /* 0x0000100005054812 */ /* 0x000fe400078efcff */
[----:B------:R-:W-:Y:S02]  /*54740*/  LOP3.LUT P4, RZ, R246, 0x8000, RZ, 0xc0, !PT ;  /* 0x00008000f6ff7812 */ /* 0x000fe4000788c0ff */
[----:B----4-:R-:W-:-:S05]  /*54750*/  PRMT R0, R88, 0x7770, RZ ;  /* 0x0000777058007816 */ /* 0x010fca00000000ff */
        /* <DEDUP_REMOVED lines=16> */
[----:B------:R-:W-:-:S04]  /*54860*/  LOP3.LUT R5, R5, 0xffffdfff, RZ, 0xc0, !PT ;  /* 0xffffdfff05057812 */ /* 0x000fc800078ec0ff */
        /* <DEDUP_REMOVED lines=12> */
[----:B------:R-:W-:-:S09]  /*54930*/  LOP3.LUT P0, RZ, R246, 0x4000000, RZ, 0xc0, !PT ;  /* 0x04000000f6ff7812 */ /* 0x000fd2000780c0ff */
[----:B------:R-:W-:Y:S02]  /*54940*/  @P4 LOP3.LUT R5, R5, 0x20000, RZ, 0xfc, !PT ;  /* 0x0002000005054812 */ /* 0x000fe400078efcff */
[C---:B------:R-:W-:Y:S02]  /*54950*/  LOP3.LUT P4, RZ, R246.reuse, 0x100000, RZ, 0xc0, !PT ;  /* 0x00100000f6ff7812 */ /* 0x040fe4000788c0ff */
[----:B------:R-:W-:Y:S02]  /*54960*/  LOP3.LUT R5, R5, 0xfffbffff, RZ, 0xc0, !PT ;  /* 0xfffbffff05057812 */ /* 0x000fe400078ec0ff */
[C---:B------:R-:W-:Y:S02]  /*54970*/  LOP3.LUT P1, RZ, R246.reuse, 0x2000000, RZ, 0xc0, !PT ;  /* 0x02000000f6ff7812 */ /* 0x040fe4000782c0ff */
[----:B------:R-:W-:Y:S02]  /*54980*/  PRMT R0, R89, 0x7771, RZ ;  /* 0x0000777159007816 */ /* 0x000fe400000000ff */
[----:B------:R-:W-:-:S05]  /*54990*/  LOP3.LUT P2, RZ, R246, 0x1000000, RZ, 0xc0, !PT ;  /* 0x01000000f6ff7812 */ /* 0x000fca000784c0ff */
[----:B------:R-:W-:Y:S02]  /*549a0*/  @P4 LOP3.LUT R5, R5, 0x40000, RZ, 0xfc, !PT ;  /* 0x0004000005054812 */ /* 0x000fe400078efcff */
[C---:B------:R-:W-:Y:S02]  /*549b0*/  LOP3.LUT P4, RZ, R246.reuse, 0x200000, RZ, 0xc0, !PT ;  /* 0x00200000f6ff7812 */ /* 0x040fe4000788c0ff */
[----:B------:R-:W-:Y:S02]  /*549c0*/  LOP3.LUT P3, RZ, R246, 0x800000, RZ, 0xc0, !PT ;  /* 0x00800000f6ff7812 */ /* 0x000fe4000786c0ff */
[----:B------:R-:W-:-:S09]  /*549d0*/  LOP3.LUT R5, R5, 0xfff7ffff, RZ, 0xc0, !PT ;  /* 0xfff7ffff05057812 */ /* 0x000fd200078ec0ff */
[----:B------:R-:W-:Y:S02]  /*549e0*/  @P4 LOP3.LUT R5, R5, 0x80000, RZ, 0xfc, !PT ;  /* 0x0008000005054812 */ /* 0x000fe400078efcff */
[----:B------:R-:W-:Y:S01]  /*549f0*/  LOP3.LUT P4, RZ, R246, 0x400000, RZ, 0xc0, !PT ;  /* 0x00400000f6ff7812 */ /* 0x000fe2000788c0ff */
[----:B---3--:R2:W-:Y:S02]  /*54a00*/  @P0 STG.E.U8 desc[UR32][R166.64], R0 ;  /* 0x00000000a6000986 */ /* 0x0085e4000c101120 */
[C---:B--2---:R-:W-:Y:S02]  /*54a10*/  PRMT R0, R90.reuse, 0x7770, RZ ;  /* 0x000077705a007816 */ /* 0x044fe400000000ff */
[----:B------:R-:W2:Y:S04]  /*54a20*/  LDL.LU.64 R166, [R1+0xce8] ;  /* 0x000ce80001a67983 */ /* 0x000ea80000300a00 */
[----:B----4-:R0:W-:Y:S02]  /*54a30*/  @P1 STG.E.U8 desc[UR32][R168.64], R0 ;  /* 0x00000000a8001986 */ /* 0x0101e4000c101120 */
[----:B0-----:R-:W-:-:S02]  /*54a40*/  PRMT R0, R90, 0x7771, RZ ;  /* 0x000077715a007816 */ /* 0x001fc400000000ff */
[----:B------:R-:W3:Y:S04]  /*54a50*/  LDL.LU.64 R168, [R1+0xcf0] ;  /* 0x000cf00001a87983 */ /* 0x000ee80000300a00 */
[----:B------:R0:W-:Y:S02]  /*54a60*/  @P2 STG.E.U8 desc[UR32][R170.64], R0 ;  /* 0x00000000aa002986 */ /* 0x0001e4000c101120 */
[C---:B0-----:R-:W-:Y:S02]  /*54a70*/  PRMT R0, R91.reuse, 0x7770, RZ ;  /* 0x000077705b007816 */ /* 0x041fe400000000ff */
        /* <DEDUP_REMOVED lines=10> */
[----:B------:R-:W-:Y:S02]  /*54b20*/  PRMT R88, R88, 0x7773, RZ ;  /* 0x0000777358587816 */ /* 0x000fe400000000ff */
[----:B0-----:R-:W-:Y:S01]  /*54b30*/  PRMT R0, R89, 0x7772, RZ ;  /* 0x0000777259007816 */ /* 0x001fe200000000ff */
[----:B------:R-:W4:Y:S08]  /*54b40*/  LDL.LU.64 R176, [R1+0xd10] ;  /* 0x000d100001b07983 */ /* 0x000f300000300a00 */
[----:B------:R0:W-:Y:S01]  /*54b50*/  @P4 STG.E.U8 desc[UR32][R178.64], R88 ;  /* 0x00000058b2004986 */ /* 0x0001e2000c101120 */
[----:B------:R-:W-:-:S02]  /*54b60*/  LOP3.LUT P4, RZ, R5, 0x20000, RZ, 0xc0, !PT ;  /* 0x0002000005ff7812 */ /* 0x000fc4000788c0ff */
[----:B------:R-:W-:Y:S01]  /*54b70*/  PRMT R89, R89, 0x7773, RZ ;  /* 0x0000777359597816 */ /* 0x000fe200000000ff */
[----:B0-----:R-:W4:Y:S10]  /*54b80*/  LDL.LU.64 R178, [R1+0xd20] ;  /* 0x000d200001b27983 */ /* 0x001f340000300a00 */
[----:B------:R0:W-:Y:S01]  /*54b90*/  @P4 STG.E.U8 desc[UR32][R160.64], R0 ;  /* 0x00000000a0004986 */ /* 0x0001e2000c101120 */
[----:B------:R-:W-:-:S13]  /*54ba0*/  LOP3.LUT P4, RZ, R5, 0x10000, RZ, 0xc0, !PT ;  /* 0x0001000005ff7812 */ /* 0x000fda000788c0ff */
[----:B------:R-:W-:Y:S01]  /*54bb0*/  @P4 STG.E.U8 desc[UR32][R162.64], R89 ;  /* 0x00000059a2004986 */ /* 0x000fe2000c101120 */
[----:B------:R-:W-:Y:S02]  /*54bc0*/  LOP3.LUT P4, RZ, R5, 0x8000, RZ, 0xc0, !PT ;  /* 0x0000800005ff7812 */ /* 0x000fe4000788c0ff */
[C---:B0-----:R-:W-:Y:S02]  /*54bd0*/  PRMT R0, R90.reuse, 0x7772, RZ ;  /* 0x000077725a007816 */ /* 0x041fe400000000ff */
[----:B------:R-:W-:-:S09]  /*54be0*/  PRMT R90, R90, 0x7773, RZ ;  /* 0x000077735a5a7816 */ /* 0x000fd200000000ff */
[----:B------:R0:W-:Y:S01]  /*54bf0*/  @P4 STG.E.U8 desc[UR32][R84.64], R0 ;  /* 0x0000000054004986 */ /* 0x0001e2000c101120 */
[----:B------:R-:W-:-:S03]  /*54c00*/  LOP3.LUT P4, RZ, R5, 0x4000, RZ, 0xc0, !PT ;  /* 0x0000400005ff7812 */ /* 0x000fc6000788c0ff */
[----:B0-----:R-:W3:Y:S10]  /*54c10*/  LDL.LU.64 R84, [R1+0x10b0] ;  /* 0x0010b00001547983 */ /* 0x001ef40000300a00 */
[----:B------:R-:W-:Y:S01]  /*54c20*/  @P4 STG.E.U8 desc[UR32][R164.64], R90 ;  /* 0x0000005aa4004986 */ /* 0x000fe2000c101120 */
[----:B------:R-:W-:-:S02]  /*54c30*/  LOP3.LUT P4, RZ, R5, 0x2000, RZ, 0xc0, !PT ;  /* 0x0000200005ff7812 */ /* 0x000fc4000788c0ff */
[----:B------:R-:W-:-:S11]  /*54c40*/  PRMT R0, R91, 0x7772, RZ ;  /* 0x000077725b007816 */ /* 0x000fd600000000ff */
[----:B------:R0:W-:Y:S04]  /*54c50*/  @P4 STG.E.U8 desc[UR32][R86.64], R0 ;  /* 0x0000000056004986 */ /* 0x0001e8000c101120 */
[----:B0-----:R-:W4:Y:S01]  /*54c60*/  LDL.LU.64 R86, [R1+0x10a8] ;  /* 0x0010a80001567983 */ /* 0x001f220000300a00 */
[----:B------:R-:W-:Y:S02]  /*54c70*/  LOP3.LUT P4, RZ, R5, 0x1000, RZ, 0xc0, !PT ;  /* 0x0000100005ff7812 */ /* 0x000fe4000788c0ff */
[C---:B------:R-:W-:Y:S02]  /*54c80*/  LOP3.LUT P5, RZ, R246.reuse, 0x2000, RZ, 0xc0, !PT ;  /* 0x00002000f6ff7812 */ /* 0x040fe400078ac0ff */
[----:B------:R-:W-:Y:S02]  /*54c90*/  LOP3.LUT P6, RZ, R246, 0x1000, RZ, 0xc0, !PT ;  /* 0x00001000f6ff7812 */ /* 0x000fe400078cc0ff */
[----:B------:R-:W-:-:S02]  /*54ca0*/  PRMT R91, R91, 0x7773, RZ ;  /* 0x000077735b5b7816 */ /* 0x000fc400000000ff */
[C---:B------:R-:W-:Y:S02]  /*54cb0*/  LOP3.LUT P0, RZ, R246.reuse, 0x800, RZ, 0xc0, !PT ;  /* 0x00000800f6ff7812 */ /* 0x040fe4000780c0ff */
[C---:B------:R-:W-:Y:S02]  /*54cc0*/  LOP3.LUT P1, RZ, R246.reuse, 0x400, RZ, 0xc0, !PT ;  /* 0x00000400f6ff7812 */ /* 0x040fe4000782c0ff */
[C---:B------:R-:W-:Y:S02]  /*54cd0*/  LOP3.LUT P2, RZ, R246.reuse, 0x200, RZ, 0xc0, !PT ;  /* 0x00000200f6ff7812 */ /* 0x040fe4000784c0ff */
[----:B------:R-:W-:Y:S01]  /*54ce0*/  LOP3.LUT P3, RZ, R246, 0x100, RZ, 0xc0, !PT ;  /* 0x00000100f6ff7812 */ /* 0x000fe2000786c0ff */
[----:B--2---:R-:W-:Y:S01]  /*54cf0*/  @P4 STG.E.U8 desc[UR32][R166.64], R91 ;  /* 0x0000005ba6004986 */ /* 0x004fe2000c101120 */
[----:B---3--:R-:W-:-:S05]  /*54d00*/  PRMT R0, R84, 0x7770, RZ ;  /* 0x0000777054007816 */ /* 0x008fca00000000ff */
[----:B------:R0:W-:Y:S02]  /*54d10*/  @P5 STG.E.U8 desc[UR32][R168.64], R0 ;  /* 0x00000000a8005986 */ /* 0x0001e4000c101120 */
[----:B0-----:R-:W-:-:S05]  /*54d20*/  PRMT R0, R84, 0x7771, RZ ;  /* 0x0000777154007816 */ /* 0x001fca00000000ff */
[----:B----4-:R0:W-:Y:S02]  /*54d30*/  @P6 STG.E.U8 desc[UR32][R170.64], R0 ;  /* 0x00000000aa006986 */ /* 0x0101e4000c101120 */
[----:B0-----:R-:W-:-:S05]  /*54d40*/  PRMT R0, R85, 0x7770, RZ ;  /* 0x0000777055007816 */ /* 0x001fca00000000ff */
        /* <DEDUP_REMOVED lines=13> */
[----:B------:R-:W-:-:S02]  /*54e20*/  LOP3.LUT P6, RZ, R246, 0x80, RZ, 0xc0, !PT ;  /* 0x00000080f6ff7812 */ /* 0x000fc400078cc0ff */
        /* <DEDUP_REMOVED lines=12> */
[----:B------:R-:W-:Y:S01]  /*54ef0*/  @P4 LOP3.LUT R5, R5, 0x100, RZ, 0xfc, !PT ;  /* 0x0000010005054812 */ /* 0x000fe200078efcff */
[----:B--2---:R0:W-:Y:S04]  /*54f00*/  @P6 STG.E.U8 desc[UR32][R178.64], R0 ;  /* 0x00000000b2006986 */ /* 0x0041e8000c101120 */
[----:B0-----:R-:W2:Y:S04]  /*54f10*/  LDL.LU.64 R178, [R1+0xd68] ;  /* 0x000d680001b27983 */ /* 0x001ea80000300a00 */
[----:B------:R-:W2:Y:S01]  /*54f20*/  LDL.LU.64 R160, [R1+0xd78] ;  /* 0x000d780001a07983 */ /* 0x000ea20000300a00 */
[----:B------:R-:W-:-:S02]  /*54f30*/  LOP3.LUT P4, RZ, R247, 0x80000000, RZ, 0xc0, !PT ;  /* 0x80000000f7ff7812 */ /* 0x000fc4000788c0ff */
[----:B------:R-:W-:Y:S01]  /*54f40*/  LOP3.LUT R5, R5, 0xfffffdff, RZ, 0xc0, !PT ;  /* 0xfffffdff05057812 */ /* 0x000fe200078ec0ff */
[----:B------:R-:W2:Y:S01]  /*54f50*/  LDL.LU.64 R162, [R1+0xd88] ;  /* 0x000d880001a27983 */ /* 0x000ea20000300a00 */
[C---:B------:R-:W-:Y:S02]  /*54f60*/  LOP3.LUT P2, RZ, R246.reuse, 0x40, RZ, 0xc0, !PT ;  /* 0x00000040f6ff7812 */ /* 0x040fe4000784c0ff */
[C---:B------:R-:W-:Y:S01]  /*54f70*/  LOP3.LUT P3, RZ, R246.reuse, 0x20, RZ, 0xc0, !PT ;  /* 0x00000020f6ff7812 */ /* 0x040fe2000786c0ff */
[----:B------:R-:W2:Y:S01]  /*54f80*/  LDL.LU.64 R164, [R1+0xd90] ;  /* 0x000d900001a47983 */ /* 0x000ea20000300a00 */
[----:B------:R-:W-:Y:S02]  /*54f90*/  PRMT R0, R87, 0x7771, RZ ;  /* 0x0000777157007816 */ /* 0x000fe400000000ff */
[----:B------:R-:W-:Y:S01]  /*54fa0*/  LOP3.LUT P0, RZ, R246, 0x10, RZ, 0xc0, !PT ;  /* 0x00000010f6ff7812 */ /* 0x000fe2000780c0ff */
[----:B------:R-:W2:Y:S02]  /*54fb0*/  LDL.LU.64 R166, [R1+0xd98] ;  /* 0x000d980001a67983 */ /* 0x000ea40000300a00 */
[----:B------:R-:W-:-:S02]  /*54fc0*/  @P4 LOP3.LUT R5, R5, 0x200, RZ, 0xfc, !PT ;  /* 0x0000020005054812 */ /* 0x000fc400078efcff */
[----:B------:R-:W-:Y:S02]  /*54fd0*/  LOP3.LUT P4, RZ, R246, 0x1, RZ, 0xc0, !PT ;  /* 0x00000001f6ff7812 */ /* 0x000fe4000788c0ff */
[----:B------:R-:W-:-:S11]  /*54fe0*/  LOP3.LUT R5, R5, 0xfffffbff, RZ, 0xc0, !PT ;  /* 0xfffffbff05057812 */ /* 0x000fd600078ec0ff */
[----:B------:R-:W-:Y:S02]  /*54ff0*/  @P4 LOP3.LUT R5, R5, 0x400, RZ, 0xfc, !PT ;  /* 0x0000040005054812 */ /* 0x000fe400078efcff */
[C---:B------:R-:W-:Y:S02]  /*55000*/  LOP3.LUT P4, RZ, R246.reuse, 0x2, RZ, 0xc0, !PT ;  /* 0x00000002f6ff7812 */ /* 0x040fe4000788c0ff */
[----:B------:R-:W-:Y:S01]  /*55010*/  LOP3.LUT R5, R5, 0xfffff7ff, RZ, 0xc0, !PT ;  /* 0xfffff7ff05057812 */ /* 0x000fe200078ec0ff */
[----:B---3--:R0:W-:Y:S01]  /*55020*/  @P2 STG.E.U8 desc[UR32][R168.64], R0 ;  /* 0x00000000a8002986 */ /* 0x0081e2000c101120 */
[----:B------:R-:W-:-:S09]  /*55030*/  LOP3.LUT P1, RZ, R246, 0x8, RZ, 0xc0, !PT ;  /* 0x00000008f6ff7812 */ /* 0x000fd2000782c0ff */
[----:B------:R-:W-:Y:S02]  /*55040*/  @P4 LOP3.LUT R5, R5, 0x800, RZ, 0xfc, !PT ;  /* 0x0000080005054812 */ /* 0x000fe400078efcff */
[----:B------:R-:W-:Y:S01]  /*55050*/  LOP3.LUT P4, RZ, R246, 0x4, RZ, 0xc0, !PT ;  /* 0x00000004f6ff7812 */ /* 0x000fe2000788c0ff */
[----:B0-----:R-:W3:Y:S01]  /*55060*/  LDL.LU.64 R168, [R1+0xda0] ;  /* 0x000da00001a87983 */ /* 0x001ee20000300a00 */
[C---:B------:R-:W-:Y:S02]  /*55070*/  PRMT R0, R84.reuse, 0x7772, RZ ;  /* 0x0000777254007816 */ /* 0x040fe400000000ff */
[----:B------:R-:W-:-:S03]  /*55080*/  PRMT R84, R84, 0x7773, RZ ;  /* 0x0000777354547816 */ /* 0x000fc600000000ff */
[----:B----4-:R0:W-:Y:S04]  /*55090*/  @P3 STG.E.U8 desc[UR32][R170.64], R0 ;  /* 0x00000000aa003986 */ /* 0x0101e8000c101120 */
[----:B------:R1:W-:Y:S01]  /*550a0*/  @P0 STG.E.U8 desc[UR32][R172.64], R84 ;  /* 0x00000054ac000986 */ /* 0x0003e2000c101120 */
[----:B0-----:R-:W-:-:S03]  /*550b0*/  PRMT R0, R85, 0x7772, RZ ;  /* 0x0000777255007816 */ /* 0x001fc600000000ff */
[----:B------:R-:W4:Y:S01]  /*550c0*/  LDL.LU.64 R170, [R1+0xda8] ;  /* 0x000da80001aa7983 */ /* 0x000f220000300a00 */
[----:B------:R-:W-:-:S03]  /*550d0*/  PRMT R85, R85, 0x7773, RZ ;  /* 0x0000777355557816 */ /* 0x000fc600000000ff */
[----:B------:R0:W-:Y:S04]  /*550e0*/  @P1 STG.E.U8 desc[UR32][R174.64], R0 ;  /* 0x00000000ae001986 */ /* 0x0001e8000c101120 */
[----:B------:R-:W-:Y:S01]  /*550f0*/  @P4 STG.E.U8 desc[UR32][R176.64], R85 ;  /* 0x00000055b0004986 */ /* 0x000fe2000c101120 */
[----:B------:R-:W-:-:S03]  /*55100*/  LOP3.LUT P4, RZ, R5, 0x800, RZ, 0xc0, !PT ;  /* 0x0000080005ff7812 */ /* 0x000fc6000788c0ff */
[----:B-1----:R-:W4:Y:S01]  /*55110*/  LDL.LU.64 R172, [R1+0xdb0] ;  /* 0x000db00001ac7983 */ /* 0x002f220000300a00 */
[----:B0-----:R-:W-:-:S03]  /*55120*/  PRMT R0, R86, 0x7772, RZ ;  /* 0x0000777256007816 */ /* 0x001fc600000000ff */
[----:B------:R-:W4:Y:S06]  /*55130*/  LDL.LU.64 R174, [R1+0xdb8] ;  /* 0x000db80001ae7983 */ /* 0x000f2c0000300a00 */
[----:B------:R0:W-:Y:S01]  /*55140*/  @P4 STG.E.U8 desc[UR32][R80.64], R0 ;  /* 0x0000000050004986 */ /* 0x0001e2000c101120 */
[----:B------:R-:W-:Y:S02]  /*55150*/  LOP3.LUT P4, RZ, R5, 0x400, RZ, 0xc0, !PT ;  /* 0x0000040005ff7812 */ /* 0x000fe4000788c0ff */
[----:B------:R-:W-:Y:S01]  /*55160*/  PRMT R86, R86, 0x7773, RZ ;  /* 0x0000777356567816 */ /* 0x000fe200000000ff */
[----:B0-----:R-:W3:Y:S01]  /*55170*/  LDL.LU.64 R80, [R1+0x10a0] ;  /* 0x0010a00001507983 */ /* 0x001ee20000300a00 */
[----:B------:R-:W-:-:S02]  /*55180*/  PRMT R0, R87, 0x7772, RZ ;  /* 0x0000777257007816 */ /* 0x000fc400000000ff */
[----:B------:R-:W-:Y:S01]  /*55190*/  PRMT R87, R87, 0x7773, RZ ;  /* 0x0000777357577816 */ /* 0x000fe200000000ff */
[----:B------:R-:W4:Y:S06]  /*551a0*/  LDL.LU.64 R176, [R1+0xdc0] ;  /* 0x000dc00001b07983 */ /* 0x000f2c0000300a00 */
[----:B--2---:R0:W-:Y:S01]  /*551b0*/  @P4 STG.E.U8 desc[UR32][R178.64], R86 ;  /* 0x00000056b2004986 */ /* 0x0041e2000c101120 */
[----:B------:R-:W-:-:S03]  /*551c0*/  LOP3.LUT P4, RZ, R5, 0x200, RZ, 0xc0, !PT ;  /* 0x0000020005ff7812 */ /* 0x000fc6000788c0ff */
[----:B0-----:R-:W2:Y:S10]  /*551d0*/  LDL.LU.64 R178, [R1+0xdc8] ;  /* 0x000dc80001b27983 */ /* 0x001eb40000300a00 */
[----:B------:R-:W-:Y:S01]  /*551e0*/  @P4 STG.E.U8 desc[UR32][R160.64], R0 ;  /* 0x00000000a0004986 */ /* 0x000fe2000c101120 */
[----:B------:R-:W-:-:S13]  /*551f0*/  LOP3.LUT P4, RZ, R5, 0x100, RZ, 0xc0, !PT ;  /* 0x0000010005ff7812 */ /* 0x000fda000788c0ff */
[----:B------:R0:W-:Y:S04]  /*55200*/  @P4 STG.E.U8 desc[UR32][R82.64], R87 ;  /* 0x0000005752004986 */ /* 0x0001e8000c101120 */
[----:B0-----:R-:W4:Y:S01]  /*55210*/  LDL.LU.64 R82, [R1+0x1098] ;  /* 0x0010980001527983 */ /* 0x001f220000300a00 */
[----:B------:R-:W-:Y:S02]  /*55220*/  LOP3.LUT P4, RZ, R5, 0x80, RZ, 0xc0, !PT ;  /* 0x0000008005ff7812 */ /* 0x000fe4000788c0ff */
[C---:B------:R-:W-:Y:S02]  /*55230*/  LOP3.LUT P5, RZ, R247.reuse, 0x4000000, RZ, 0xc0, !PT ;  /* 0x04000000f7ff7812 */ /* 0x040fe400078ac0ff */
[C---:B------:R-:W-:Y:S02]  /*55240*/  LOP3.LUT P6, RZ, R247.reuse, 0x2000000, RZ, 0xc0, !PT ;  /* 0x02000000f7ff7812 */ /* 0x040fe400078cc0ff */
[----:B------:R-:W-:-:S02]  /*55250*/  LOP3.LUT P2, RZ, R247, 0x1000000, RZ, 0xc0, !PT ;  /* 0x01000000f7ff7812 */ /* 0x000fc4000784c0ff */
[C---:B------:R-:W-:Y:S02]  /*55260*/  LOP3.LUT P3, RZ, R247.reuse, 0x800000, RZ, 0xc0, !PT ;  /* 0x00800000f7ff7812 */ /* 0x040fe4000786c0ff */
[----:B------:R-:W-:Y:S02]  /*55270*/  LOP3.LUT P0, RZ, R247, 0x400000, RZ, 0xc0, !PT ;  /* 0x00400000f7ff7812 */ /* 0x000fe4000780c0ff */
[----:B---3--:R-:W-:-:S05]  /*55280*/  PRMT R0, R80, 0x7770, RZ ;  /* 0x0000777050007816 */ /* 0x008fca00000000ff */
[----:B------:R0:W-:Y:S01]  /*55290*/  @P4 STG.E.U8 desc[UR32][R162.64], R0 ;  /* 0x00000000a2004986 */ /* 0x0001e2000c101120 */
[----:B------:R-:W-:Y:S02]  /*552a0*/  LOP3.LUT P4, RZ, R5, 0x40, RZ, 0xc0, !PT ;  /* 0x0000004005ff7812 */ /* 0x000fe4000788c0ff */
[----:B0-----:R-:W-:-:S11]  /*552b0*/  PRMT R0, R80, 0x7771, RZ ;  /* 0x0000777150007816 */ /* 0x001fd600000000ff */
[----:B------:R0:W-:Y:S01]  /*552c0*/  @P4 STG.E.U8 desc[UR32][R164.64], R0 ;  /* 0x00000000a4004986 */ /* 0x0001e2000c101120 */
[----:B------:R-:W-:Y:S02]  /*552d0*/  LOP3.LUT P4, RZ, R5, 0x20, RZ, 0xc0, !PT ;  /* 0x0000002005ff7812 */ /* 0x000fe4000788c0ff */
[----:B0-----:R-:W-:-:S11]  /*552e0*/  PRMT R0, R81, 0x7770, RZ ;  /* 0x0000777051007816 */ /* 0x001fd600000000ff */
[----:B------:R0:W-:Y:S02]  /*552f0*/  @P4 STG.E.U8 desc[UR32][R166.64], R0 ;  /* 0x00000000a6004986 */ /* 0x0001e4000c101120 */
[----:B0-----:R-:W-:-:S05]  /*55300*/  PRMT R0, R81, 0x7771, RZ ;  /* 0x0000777151007816 */ /* 0x001fca00000000ff */
[----:B------:R4:W-:Y:S02]  /*55310*/  @P5 STG.E.U8 desc[UR32][R168.64], R0 ;  /* 0x00000000a8005986 */ /* 0x0009e4000c101120 */
[----:B----4-:R-:W-:-:S05]  /*55320*/  PRMT R0, R82, 0x7770, RZ ;  /* 0x0000777052007816 */ /* 0x010fca00000000ff */
[----:B------:R0:W-:Y:S02]  /*55330*/  @P6 STG.E.U8 desc[UR32][R170.64], R0 ;  /* 0x00000000aa006986 */ /* 0x0001e4000c101120 */
[----:B0-----:R-:W-:-:S05]  /*55340*/  PRMT R0, R82, 0x7771, RZ ;  /* 0x0000777152007816 */ /* 0x001fca00000000ff */
[----:B------:R0:W-:Y:S02]  /*55350*/  @P2 STG.E.U8 desc[UR32][R172.64], R0 ;  /* 0x00000000ac002986 */ /* 0x0001e4000c101120 */
[----:B0-----:R-:W-:-:S05]  /*55360*/  PRMT R0, R83, 0x7770, RZ ;  /* 0x0000777053007816 */ /* 0x001fca00000000ff */
[----:B------:R0:W-:Y:S02]  /*55370*/  @P3 STG.E.U8 desc[UR32][R174.64], R0 ;  /* 0x00000000ae003986 */ /* 0x0001e4000c101120 */
[----:B0-----:R-:W-:Y:S02]  /*55380*/  PRMT R0, R83, 0x7771, RZ ;  /* 0x0000777153007816 */ /* 0x001fe400000000ff */
[----:B------:R-:W3:Y:S04]  /*55390*/  LDL.LU.64 R174, [R1+0xdd0] ;  /* 0x000dd00001ae7983 */ /* 0x000ee80000300a00 */
[----:B------:R0:W-:Y:S04]  /*553a0*/  @P0 STG.E.U8 desc[UR32][R176.64], R0 ;  /* 0x00000000b0000986 */ /* 0x0001e8000c101120 */
[----:B0-----:R-:W4:Y:S04]  /*553b0*/  LDL.LU.64 R176, [R1+0xde0] ;  /* 0x000de00001b07983 */ /* 0x001f280000300a00 */
[----:B------:R-:W4:Y:S04]  /*553c0*/  LDL.LU.64 R168, [R1+0xde8] ;  /* 0x000de80001a87983 */ /* 0x000f280000300a00 */
[----:B------:R-:W4:Y:S01]  /*553d0*/  LDL.LU.64 R170, [R1+0xdf0] ;  /* 0x000df00001aa7983 */ /* 0x000f220000300a00 */
[----:B------:R-:W-:-:S02]  /*553e0*/  LOP3.LUT P1, RZ, R247, 0x200000, RZ, 0xc0, !PT ;  /* 0x00200000f7ff7812 */ /* 0x000fc4000782c0ff */
[----:B------:R-:W-:-:S11]  /*553f0*/  PRMT R0, R80, 0x7772, RZ ;  /* 0x0000777250007816 */ /* 0x000fd600000000ff */
[----:B--2---:R0:W-:Y:S01]  /*55400*/  @P1 STG.E.U8 desc[UR32][R178.64], R0 ;  /* 0x00000000b2001986 */ /* 0x0041e2000c101120 */
[----:B------:R-:W-:Y:S02]  /*55410*/  LOP3.LUT P1, RZ, R247, 0x2000, RZ, 0xc0, !PT ;  /* 0x00002000f7ff7812 */ /* 0x000fe4000782c0ff */
[----:B------:R-:W-:Y:S02]  /*55420*/  LOP3.LUT R5, R5, 0xfffffffb, RZ, 0xc0, !PT ;  /* 0xfffffffb05057812 */ /* 0x000fe400078ec0ff */
[C---:B------:R-:W-:Y:S02]  /*55430*/  LOP3.LUT P2, RZ, R247.reuse, 0x100000, RZ, 0xc0, !PT ;  /* 0x00100000f7ff7812 */ /* 0x040fe4000784c0ff */
[----:B------:R-:W-:Y:S01]  /*55440*/  LOP3.LUT P3, RZ, R247, 0x80000, RZ, 0xc0, !PT ;  /* 0x00080000f7ff7812 */ /* 0x000fe2000786c0ff */
[----:B0-----:R-:W2:Y:S06]  /*55450*/  LDL.LU.64 R178, [R1+0xe08] ;  /* 0x000e080001b27983 */ /* 0x001eac0000300a00 */
[----:B------:R-:W-:-:S02]  /*55460*/  @P1 LOP3.LUT R5, R5, 0x4, RZ, 0xfc, !PT ;  /* 0x0000000405051812 */ /* 0x000fc400078efcff */
[----:B------:R-:W-:Y:S01]  /*55470*/  LOP3.LUT P1, RZ, R247, 0x4000, RZ, 0xc0, !PT ;  /* 0x00004000f7ff7812 */ /* 0x000fe2000782c0ff */
[----:B------:R-:W2:Y:S01]  /*55480*/  LDL.LU.64 R172, [R1+0xe10] ;  /* 0x000e100001ac7983 */ /* 0x000ea20000300a00 */
[----:B------:R-:W-:Y:S02]  /*55490*/  LOP3.LUT R5, R5, 0xfffffff7, RZ, 0xc0, !PT ;  /* 0xfffffff705057812 */ /* 0x000fe400078ec0ff */
[----:B------:R-:W-:Y:S01]  /*554a0*/  LOP3.LUT P5, RZ, R247, 0x40000, RZ, 0xc0, !PT ;  /* 0x00040000f7ff7812 */ /* 0x000fe200078ac0ff */
[----:B------:R-:W2:Y:S08]  /*554b0*/  LDL.LU.64 R164, [R1+0xe20] ;  /* 0x000e200001a47983 */ /* 0x000eb00000300a00 */
[----:B------:R-:W-:-:S02]  /*554c0*/  @P1 LOP3.LUT R5, R5, 0x8, RZ, 0xfc, !PT ;  /* 0x0000000805051812 */ /* 0x000fc400078efcff */
[----:B------:R-:W-:Y:S02]  /*554d0*/  LOP3.LUT P1, RZ, R247, 0x8000, RZ, 0xc0, !PT ;  /* 0x00008000f7ff7812 */ /* 0x000fe4000782c0ff */
[----:B------:R-:W-:Y:S02]  /*554e0*/  LOP3.LUT R5, R5, 0xffffffef, RZ, 0xc0, !PT ;  /* 0xffffffef05057812 */ /* 0x000fe400078ec0ff */
[----:B------:R-:W-:Y:S02]  /*554f0*/  LOP3.LUT P4, RZ, R247, 0x20000, RZ, 0xc0, !PT ;  /* 0x00020000f7ff7812 */ /* 0x000fe4000788c0ff */
[----:B------:R-:W-:Y:S02]  /*55500*/  PRMT R80, R80, 0x7773, RZ ;  /* 0x0000777350507816 */ /* 0x000fe400000000ff */
[----:B------:R-:W-:-:S05]  /*55510*/  PRMT R0, R81, 0x7772, RZ ;  /* 0x0000777251007816 */ /* 0x000fca00000000ff */
[----:B------:R-:W-:Y:S02]  /*55520*/  @P1 LOP3.LUT R5, R5, 0x10, RZ, 0xfc, !PT ;  /* 0x0000001005051812 */ /* 0x000fe400078efcff */
[----:B------:R-:W-:Y:S02]  /*55530*/  LOP3.LUT P1, RZ, R247, 0x10000, RZ, 0xc0, !PT ;  /* 0x00010000f7ff7812 */ /* 0x000fe4000782c0ff */
[----:B------:R-:W-:Y:S01]  /*55540*/  PRMT R81, R81, 0x7773, RZ ;  /* 0x0000777351517816 */ /* 0x000fe200000000ff */
[----:B---3--:R0:W-:Y:S04]  /*55550*/  @P2 STG.E.U8 desc[UR32][R174.64], R80 ;  /* 0x00000050ae002986 */ /* 0x0081e8000c101120 */
[----:B0-----:R-:W3:Y:S04]  /*55560*/  LDL.LU.64 R174, [R1+0xe00] ;  /* 0x000e000001ae7983 */ /* 0x001ee80000300a00 */
[----:B----4-:R0:W-:Y:S04]  /*55570*/  @P3 STG.E.U8 desc[UR32][R176.64], R0 ;  /* 0x00000000b0003986 */ /* 0x0101e8000c101120 */
[----:B------:R-:W-:Y:S01]  /*55580*/  @P5 STG.E.U8 desc[UR32][R168.64], R81 ;  /* 0x00000051a8005986 */ /* 0x000fe2000c101120 */
[----:B0-----:R-:W-:-:S03]  /*55590*/  PRMT R0, R82, 0x7772, RZ ;  /* 0x0000777252007816 */ /* 0x001fc600000000ff */
[----:B------:R-:W4:Y:S01]  /*555a0*/  LDL.LU.64 R176, [R1+0xdd8] ;  /* 0x000dd80001b07983 */ /* 0x000f220000300a00 */
[----:B------:R-:W-:-:S03]  /*555b0*/  PRMT R82, R82, 0x7773, RZ ;  /* 0x0000777352527816 */ /* 0x000fc600000000ff */
[----:B------:R-:W-:Y:S04]  /*555c0*/  @P4 STG.E.U8 desc[UR32][R170.64], R0 ;  /* 0x00000000aa004986 */ /* 0x000fe8000c101120 */
[----:B------:R-:W4:Y:S04]  /*555d0*/  LDL.LU.64 R166, [R1+0xd48] ;  /* 0x000d480001a67983 */ /* 0x000f280000300a00 */
[----:B------:R0:W-:Y:S04]  /*555e0*/  @P1 STG.E.U8 desc[UR32][R76.64], R82 ;  /* 0x000000524c001986 */ /* 0x0001e8000c101120 */
[----:B0-----:R-:W3:Y:S01]  /*555f0*/  LDL.LU.64 R76, [R1+0x1090] ;  /* 0x00109000014c7983 */ /* 0x001ee20000300a00 */
        /* <DEDUP_REMOVED lines=9> */
[----:B------:R-:W-:-:S04]  /*55690*/  @P0 LOP3.LUT R5, R5, 0x2, RZ, 0xfc, !PT ;  /* 0x0000000205050812 */ /* 0x000fc800078efcff */
[----:B------:R-:W-:Y:S02]  /*556a0*/  LOP3.LUT P1, RZ, R5, 0x10, RZ, 0xc0, !PT ;  /* 0x0000001005ff7812 */ /* 0x000fe4000782c0ff */
[C---:B------:R-:W-:Y:S02]  /*556b0*/  PRMT R0, R83.reuse, 0x7772, RZ ;  /* 0x0000777253007816 */ /* 0x040fe400000000ff */
[----:B------:R-:W-:-:S09]  /*556c0*/  PRMT R83, R83, 0x7773, RZ ;  /* 0x0000777353537816 */ /* 0x000fd200000000ff */
[----:B--2---:R0:W-:Y:S01]  /*556d0*/  @P1 STG.E.U8 desc[UR32][R178.64], R0 ;  /* 0x00000000b2001986 */ /* 0x0041e2000c101120 */
[----:B------:R-:W-:-:S03]  /*556e0*/  LOP3.LUT P1, RZ, R5, 0x8, RZ, 0xc0, !PT ;  /* 0x0000000805ff7812 */ /* 0x000fc6000782c0ff */
[----:B0-----:R-:W2:Y:S10]  /*556f0*/  LDL.LU.64 R178, [R1+0xcc8] ;  /* 0x000cc80001b27983 */ /* 0x001eb40000300a00 */
[----:B------:R0:W-:Y:S01]  /*55700*/  @P1 STG.E.U8 desc[UR32][R172.64], R83 ;  /* 0x00000053ac001986 */ /* 0x0001e2000c101120 */
[----:B------:R-:W-:-:S03]  /*55710*/  LOP3.LUT P1, RZ, R5, 0x4, RZ, 0xc0, !PT ;  /* 0x0000000405ff7812 */ /* 0x000fc6000782c0ff */
[----:B------:R-:W2:Y:S04]  /*55720*/  LDL.LU.64 R170, [R1+0xca0] ;  /* 0x000ca00001aa7983 */ /* 0x000ea80000300a00 */
[----:B0-----:R-:W2:Y:S01]  /*55730*/  LDL.LU.64 R172, [R1+0xc38] ;  /* 0x000c380001ac7983 */ /* 0x001ea20000300a00 */
[----:B---3--:R-:W-:-:S05]  /*55740*/  PRMT R0, R76, 0x7770, RZ ;  /* 0x000077704c007816 */ /* 0x008fca00000000ff */
[----:B------:R0:W-:Y:S04]  /*55750*/  @P1 STG.E.U8 desc[UR32][R78.64], R0 ;  /* 0x000000004e001986 */ /* 0x0001e8000c101120 */
[----:B0-----:R-:W3:Y:S01]  /*55760*/  LDL.LU.64 R78, [R1+0x1088] ;  /* 0x00108800014e7983 */ /* 0x001ee20000300a00 */
[C---:B------:R-:W-:Y:S02]  /*55770*/  LOP3.LUT P6, RZ, R247.reuse, 0x1000, RZ, 0xc0, !PT ;  /* 0x00001000f7ff7812 */ /* 0x040fe400078cc0ff */
[----:B------:R-:W-:Y:S02]  /*55780*/  LOP3.LUT P0, RZ, R247, 0x800, RZ, 0xc0, !PT ;  /* 0x00000800f7ff7812 */ /* 0x000fe4000780c0ff */
[----:B------:R-:W-:Y:S02]  /*55790*/  PRMT R0, R76, 0x7771, RZ ;  /* 0x000077714c007816 */ /* 0x000fe400000000ff */
[----:B------:R-:W-:-:S07]  /*557a0*/  PRMT R2, R77, 0x7770, RZ ;  /* 0x000077704d027816 */ /* 0x000fce00000000ff */
[----:B------:R-:W-:Y:S04]  /*557b0*/  @P6 STG.E.U8 desc[UR32][R164.64], R0 ;  /* 0x00000000a4006986 */ /* 0x000fe8000c101120 */
[----:B------:R0:W-:Y:S01]  /*557c0*/  @P0 STG.E.U8 desc[UR32][R174.64], R2 ;  /* 0x00000002ae000986 */ /* 0x0001e2000c101120 */
[----:B------:R-:W-:Y:S02]  /*557d0*/  LOP3.LUT P0, RZ, R5, 0x2, RZ, 0xc0, !PT ;  /* 0x0000000205ff7812 */ /* 0x000fe4000780c0ff */
[----:B------:R-:W-:Y:S02]  /*557e0*/  PRMT R6, R77, 0x7771, RZ ;  /* 0x000077714d067816 */ /* 0x000fe400000000ff */
[C---:B------:R-:W-:Y:S02]  /*557f0*/  LOP3.LUT P2, RZ, R247.reuse, 0x80, RZ, 0xc0, !PT ;  /* 0x00000080f7ff7812 */ /* 0x040fe4000784c0ff */
[----:B------:R-:W-:Y:S01]  /*55800*/  LOP3.LUT P3, RZ, R247, 0x40, RZ, 0xc0, !PT ;  /* 0x00000040f7ff7812 */ /* 0x000fe2000786c0ff */
[----:B0-----:R-:W2:Y:S06]  /*55810*/  LDL.LU.64 R174, [R1+0xc10] ;  /* 0x000c100001ae7983 */ /* 0x001eac0000300a00 */
[----:B----4-:R0:W-:Y:S01]  /*55820*/  @P0 STG.E.U8 desc[UR32][R176.64], R6 ;  /* 0x00000006b0000986 */ /* 0x0101e2000c101120 */
[----:B------:R-:W-:-:S03]  /*55830*/  LOP3.LUT P0, RZ, R5, 0x1, RZ, 0xc0, !PT ;  /* 0x0000000105ff7812 */ /* 0x000fc6000780c0ff */
[----:B0-----:R-:W4:Y:S01]  /*55840*/  LDL.LU.64 R176, [R1+0xbb8] ;  /* 0x000bb80001b07983 */ /* 0x001f220000300a00 */
[----:B---3--:R-:W-:-:S09]  /*55850*/  PRMT R5, R78, 0x7770, RZ ;  /* 0x000077704e057816 */ /* 0x008fd200000000ff */
[----:B------:R0:W-:Y:S01]  /*55860*/  @P0 STG.E.U8 desc[UR32][R248.64], R5 ;  /* 0x00000005f8000986 */ /* 0x0001e2000c101120 */
[----:B------:R-:W-:Y:S02]  /*55870*/  LOP3.LUT P0, RZ, R3, 0x80000000, RZ, 0xc0, !PT ;  /* 0x8000000003ff7812 */ /* 0x000fe4000780c0ff */
[----:B------:R-:W-:Y:S02]  /*55880*/  PRMT R7, R78, 0x7771, RZ ;  /* 0x000077714e077816 */ /* 0x000fe400000000ff */
[C---:B------:R-:W-:Y:S02]  /*55890*/  PRMT R8, R79.reuse, 0x7770, RZ ;  /* 0x000077704f087816 */ /* 0x040fe400000000ff */
[----:B------:R-:W-:Y:S01]  /*558a0*/  PRMT R0, R79, 0x7771, RZ ;  /* 0x000077714f007816 */ /* 0x000fe200000000ff */
[----:B0-----:R-:W3:Y:S06]  /*558b0*/  LDL.LU.64 R248, [R1+0x1080] ;  /* 0x0010800001f87983 */ /* 0x001eec0000300a00 */
[----:B------:R-:W-:Y:S04]  /*558c0*/  @P0 STG.E.U8 desc[UR32][R166.64], R7 ;  /* 0x00000007a6000986 */ /* 0x000fe8000c101120 */
[----:B------:R-:W-:Y:S04]  /*558d0*/  @P2 STG.E.U8 desc[UR32][R168.64], R8 ;  /* 0x00000008a8002986 */ /* 0x000fe8000c101120 */
[----:B--2---:R0:W-:Y:S04]  /*558e0*/  @P3 STG.E.U8 desc[UR32][R178.64], R0 ;  /* 0x00000000b2003986 */ /* 0x0041e8000c101120 */
[----:B0-----:R-:W2:Y:S01]  /*558f0*/  LDL.LU.64 R178, [R1+0xb90] ;  /* 0x000b900001b27983 */ /* 0x001ea20000300a00 */
[----:B------:R-:W-:-:S02]  /*55900*/  LOP3.LUT P5, RZ, R247, 0x20, RZ, 0xc0, !PT ;  /* 0x00000020f7ff7812 */ /* 0x000fc400078ac0ff */
[C---:B------:R-:W-:Y:S02]  /*55910*/  LOP3.LUT P4, RZ, R247.reuse, 0x10, RZ, 0xc0, !PT ;  /* 0x00000010f7ff7812 */ /* 0x040fe4000788c0ff */
[C---:B------:R-:W-:Y:S02]  /*55920*/  LOP3.LUT P1, RZ, R247.reuse, 0x8, RZ, 0xc0, !PT ;  /* 0x00000008f7ff7812 */ /* 0x040fe4000782c0ff */
[C---:B------:R-:W-:Y:S02]  /*55930*/  LOP3.LUT P6, RZ, R247.reuse, 0x4, RZ, 0xc0, !PT ;  /* 0x00000004f7ff7812 */ /* 0x040fe400078cc0ff */
[C---:B------:R-:W-:Y:S02]  /*55940*/  LOP3.LUT P0, RZ, R247.reuse, 0x2, RZ, 0xc0, !PT ;  /* 0x00000002f7ff7812 */ /* 0x040fe4000780c0ff */
[----:B------:R-:W-:Y:S02]  /*55950*/  LOP3.LUT P2, RZ, R247, 0x1, RZ, 0xc0, !PT ;  /* 0x00000001f7ff7812 */ /* 0x000fe4000784c0ff */
[----:B------:R-:W-:-:S02]  /*55960*/  PRMT R2, R76, 0x7772, RZ ;  /* 0x000077724c027816 */ /* 0x000fc400000000ff */
[----:B------:R-:W-:Y:S02]  /*55970*/  PRMT R76, R76, 0x7773, RZ ;  /* 0x000077734c4c7816 */ /* 0x000fe400000000ff */
[C---:B------:R-:W-:Y:S02]  /*55980*/  PRMT R5, R77.reuse, 0x7772, RZ ;  /* 0x000077724d057816 */ /* 0x040fe400000000ff */
[----:B------:R-:W-:Y:S01]  /*55990*/  PRMT R77, R77, 0x7773, RZ ;  /* 0x000077734d4d7816 */ /* 0x000fe200000000ff */
[----:B------:R0:W-:Y:S01]  /*559a0*/  @P5 STG.E.U8 desc[UR32][R170.64], R2 ;  /* 0x00000002aa005986 */ /* 0x0001e2000c101120 */
[C---:B------:R-:W-:Y:S02]  /*559b0*/  PRMT R6, R78.reuse, 0x7772, RZ ;  /* 0x000077724e067816 */ /* 0x040fe400000000ff */
[----:B------:R-:W-:Y:S01]  /*559c0*/  PRMT R78, R78, 0x7773, RZ ;  /* 0x000077734e4e7816 */ /* 0x000fe200000000ff */
[----:B------:R1:W-:Y:S04]  /*559d0*/  @P4 STG.E.U8 desc[UR32][R172.64], R76 ;  /* 0x0000004cac004986 */ /* 0x0003e8000c101120 */
[----:B------:R4:W-:Y:S04]  /*559e0*/  @P1 STG.E.U8 desc[UR32][R174.64], R5 ;  /* 0x00000005ae001986 */ /* 0x0009e8000c101120 */
[----:B0-----:R-:W3:Y:S04]  /*559f0*/  LDL.LU.64 R170, [R1+0xb10] ;  /* 0x000b100001aa7983 */ /* 0x001ee80000300a00 */
[----:B-1----:R-:W3:Y:S04]  /*55a00*/  LDL.LU.64 R172, [R1+0x150] ;  /* 0x0001500001ac7983 */ /* 0x002ee80000300a00 */
[----:B----4-:R0:W-:Y:S04]  /*55a10*/  @P6 STG.E.U8 desc[UR32][R176.64], R77 ;  /* 0x0000004db0006986 */ /* 0x0101e8000c101120 */
[----:B------:R-:W4:Y:S04]  /*55a20*/  LDL.LU.64 R174, [R1+0x140] ;  /* 0x0001400001ae7983 */ /* 0x000f280000300a00 */
[----:B0-----:R-:W4:Y:S04]  /*55a30*/  LDL.LU.64 R176, [R1+0x138] ;  /* 0x0001380001b07983 */ /* 0x001f280000300a00 */
[----:B------:R-:W4:Y:S04]  /*55a40*/  LDL.LU.64 R160, [R1+0x130] ;  /* 0x0001300001a07983 */ /* 0x000f280000300a00 */
[----:B------:R-:W4:Y:S04]  /*55a50*/  LDL.LU.64 R162, [R1+0x128] ;  /* 0x0001280001a27983 */ /* 0x000f280000300a00 */
[----:B--2---:R-:W-:Y:S04]  /*55a60*/  @P0 STG.E.U8 desc[UR32][R178.64], R6 ;  /* 0x00000006b2000986 */ /* 0x004fe8000c101120 */
[----:B------:R0:W-:Y:S04]  /*55a70*/  @P2 STG.E.U8 desc[UR32][R72.64], R78 ;  /* 0x0000004e48002986 */ /* 0x0001e8000c101120 */
[----:B0-----:R-:W2:Y:S01]  /*55a80*/  LDL.LU.64 R72, [R1+0x1078] ;  /* 0x0010780001487983 */ /* 0x001ea20000300a00 */
[----:B---3--:R-:W-:-:S02]  /*55a90*/  LOP3.LUT P4, RZ, R248, 0x4000000, RZ, 0xc0, !PT ;  /* 0x04000000f8ff7812 */ /* 0x008fc4000788c0ff */
[C---:B------:R-:W-:Y:S01]  /*55aa0*/  LOP3.LUT P3, RZ, R248.reuse, 0x80000000, RZ, 0xc0, !PT ;  /* 0x80000000f8ff7812 */ /* 0x040fe2000786c0ff */
[----:B------:R-:W3:Y:S01]  /*55ab0*/  LDL.LU.64 R178, [R1+0x120] ;  /* 0x0001200001b27983 */ /* 0x000ee20000300a00 */
[----:B------:R-:W-:Y:S02]  /*55ac0*/  P2R R9, PR, RZ, 0x10 ;  /* 0x00000010ff097803 */ /* 0x000fe40000000000 */
[C---:B------:R-:W-:Y:S01]  /*55ad0*/  LOP3.LUT P4, RZ, R248.reuse, 0x8000000, RZ, 0xc0, !PT ;  /* 0x08000000f8ff7812 */ /* 0x040fe2000788c0ff */
[----:B------:R-:W3:Y:S03]  /*55ae0*/  LDL.LU.64 R164, [R1+0x118] ;  /* 0x0001180001a47983 */ /* 0x000ee60000300a00 */
[----:B------:R-:W-:Y:S01]  /*55af0*/  P2R R8, PR, RZ, 0x10 ;  /* 0x00000010ff087803 */ /* 0x000fe20000000000 */
[----:B------:R-:W3:Y:S01]  /*55b00*/  LDL.LU.64 R166, [R1+0x110] ;  /* 0x0001100001a67983 */ /* 0x000ee20000300a00 */
[----:B------:R-:W-:-:S02]  /*55b10*/  LOP3.LUT P4, RZ, R248, 0x10000000, RZ, 0xc0, !PT ;  /* 0x10000000f8ff7812 */ /* 0x000fc4000788c0ff */
[C---:B------:R-:W-:Y:S01]  /*55b20*/  LOP3.LUT P5, RZ, R248.reuse, 0x40000000, RZ, 0xc0, !PT ;  /* 0x40000000f8ff7812 */ /* 0x040fe200078ac0ff */
[----:B------:R-:W3:Y:S01]  /*55b30*/  LDL.LU.64 R168, [R1+0x108] ;  /* 0x0001080001a87983 */ /* 0x000ee20000300a00 */
[----:B------:R-:W-:Y:S02]  /*55b40*/  P2R R7, PR, RZ, 0x10 ;  /* 0x00000010ff077803 */ /* 0x000fe40000000000 */
[----:B------:R-:W-:Y:S02]  /*55b50*/  LOP3.LUT P4, RZ, R248, 0x20000000, RZ, 0xc0, !PT ;  /* 0x20000000f8ff7812 */ /* 0x000fe4000788c0ff */
[C---:B------:R-:W-:Y:S02]  /*55b60*/  PRMT R0, R79.reuse, 0x7772, RZ ;  /* 0x000077724f007816 */ /* 0x040fe400000000ff */
[----:B------:R-:W-:-:S03]  /*55b70*/  PRMT R79, R79, 0x7773, RZ ;  /* 0x000077734f4f7816 */ /* 0x000fc600000000ff */
[----:B------:R-:W-:Y:S04]  /*55b80*/  @P3 STG.E.U8 desc[UR32][R170.64], R0 ;  /* 0x00000000aa003986 */ /* 0x000fe8000c101120 */
[----:B------:R-:W-:Y:S01]  /*55b90*/  @P5 STG.E.U8 desc[UR32][R172.64], R79 ;  /* 0x0000004fac005986 */ /* 0x000fe2000c101120 */
[----:B--2---:R-:W-:-:S05]  /*55ba0*/  PRMT R2, R72, 0x7770, RZ ;  /* 0x0000777048027816 */ /* 0x004fca00000000ff */
[----:B------:R0:W-:Y:S04]  /*55bb0*/  @P4 STG.E.U8 desc[UR32][R74.64], R2 ;  /* 0x000000024a004986 */ /* 0x0001e8000c101120 */
[----:B0-----:R-:W2:Y:S01]  /*55bc0*/  LDL.LU.64 R74, [R1+0x1070] ;  /* 0x00107000014a7983 */ /* 0x001ea20000300a00 */
[----:B------:R-:W-:Y:S02]  /*55bd0*/  ISETP.NE.AND P4, PT, R7, RZ, PT ;  /* 0x000000ff0700720c */ /* 0x000fe40003f85270 */
[----:B------:R-:W-:Y:S01]  /*55be0*/  PRMT R5, R72, 0x7771, RZ ;  /* 0x0000777148057816 */ /* 0x000fe200000000ff */
[----:B------:R-:W3:Y:S01]  /*55bf0*/  LDL.LU.64 R170, [R1+0x100] ;  /* 0x0001000001aa7983 */ /* 0x000ee20000300a00 */
[----:B------:R-:W-:Y:S02]  /*55c00*/  LOP3.LUT P6, RZ, R248, 0x200000, RZ, 0xc0, !PT ;  /* 0x00200000f8ff7812 */ /* 0x000fe400078cc0ff */
[----:B------:R-:W-:Y:S01]  /*55c10*/  PRMT R6, R73, 0x7770, RZ ;  /* 0x0000777049067816 */ /* 0x000fe200000000ff */
[----:B------:R-:W3:Y:S06]  /*55c20*/  LDL.LU.64 R172, [R1+0xf8] ;  /* 0x0000f80001ac7983 */ /* 0x000eec0000300a00 */
[----:B----4-:R0:W-:Y:S01]  /*55c30*/  @P4 STG.E.U8 desc[UR32][R174.64], R5 ;  /* 0x00000005ae004986 */ /* 0x0101e2000c101120 */
[----:B------:R-:W-:-:S02]  /*55c40*/  ISETP.NE.AND P4, PT, R8, RZ, PT ;  /* 0x000000ff0800720c */ /* 0x000fc40003f85270 */
[----:B------:R-:W-:Y:S02]  /*55c50*/  P2R R80, PR, RZ, 0x40 ;  /* 0x00000040ff507803 */ /* 0x000fe40000000000 */
[----:B------:R-:W-:-:S04]  /*55c60*/  LOP3.LUT P6, RZ, R248, 0x400000, RZ, 0xc0, !PT ;  /* 0x00400000f8ff7812 */ /* 0x000fc800078cc0ff */
[----:B------:R-:W-:Y:S02]  /*55c70*/  P2R R77, PR, RZ, 0x40 ;  /* 0x00000040ff4d7803 */ /* 0x000fe40000000000 */
[C---:B------:R-:W-:Y:S01]  /*55c80*/  LOP3.LUT P6, RZ, R248.reuse, 0x800000, RZ, 0xc0, !PT ;  /* 0x00800000f8ff7812 */ /* 0x040fe200078cc0ff */
[----:B0-----:R-:W4:Y:S01]  /*55c90*/  LDL.LU.64 R174, [R1+0xf0] ;  /* 0x0000f00001ae7983 */ /* 0x001f220000300a00 */
[----:B------:R-:W-:-:S03]  /*55ca0*/  LOP3.LUT P1, RZ, R248, 0x2000000, RZ, 0xc0, !PT ;  /* 0x02000000f8ff7812 */ /* 0x000fc6000782c0ff */
[----:B------:R0:W-:Y:S01]  /*55cb0*/  @P4 STG.E.U8 desc[UR32][R176.64], R6 ;  /* 0x00000006b0004986 */ /* 0x0001e2000c101120 */
[----:B------:R-:W-:Y:S02]  /*55cc0*/  ISETP.NE.AND P4, PT, R9, RZ, PT ;  /* 0x000000ff0900720c */ /* 0x000fe40003f85270 */
[----:B------:R-:W-:Y:S02]  /*55cd0*/  P2R R76, PR, RZ, 0x40 ;  /* 0x00000040ff4c7803 */ /* 0x000fe40000000000 */
[----:B------:R-:W-:Y:S02]  /*55ce0*/  LOP3.LUT P6, RZ, R248, 0x1000000, RZ, 0xc0, !PT ;  /* 0x01000000f8ff7812 */ /* 0x000fe400078cc0ff */
[----:B------:R-:W-:Y:S01]  /*55cf0*/  PRMT R7, R73, 0x7771, RZ ;  /* 0x0000777149077816 */ /* 0x000fe200000000ff */
[----:B0-----:R-:W4:Y:S06]  /*55d00*/  LDL.LU.64 R176, [R1+0xe8] ;  /* 0x0000e80001b07983 */ /* 0x001f2c0000300a00 */
[----:B------:R-:W-:Y:S01]  /*55d10*/  @P4 STG.E.U8 desc[UR32][R160.64], R7 ;  /* 0x00000007a0004986 */ /* 0x000fe2000c101120 */
[----:B--2---:R-:W-:-:S02]  /*55d20*/  PRMT R0, R74, 0x7770, RZ ;  /* 0x000077704a007816 */ /* 0x004fc400000000ff */
[----:B------:R-:W-:-:S03]  /*55d30*/  PRMT R8, R74, 0x7771, RZ ;  /* 0x000077714a087816 */ /* 0x000fc600000000ff */
[----:B------:R-:W-:Y:S04]  /*55d40*/  @P1 STG.E.U8 desc[UR32][R162.64], R0 ;  /* 0x00000000a2001986 */ /* 0x000fe8000c101120 */
[----:B---3--:R0:W-:Y:S04]  /*55d50*/  @P6 STG.E.U8 desc[UR32][R178.64], R8 ;  /* 0x00000008b2006986 */ /* 0x0081e8000c101120 */
[----:B0-----:R-:W2:Y:S01]  /*55d60*/  LDL.LU.64 R178, [R1+0xe0] ;  /* 0x0000e00001b27983 */ /* 0x001ea20000300a00 */
[----:B------:R-:W-:Y:S02]  /*55d70*/  ISETP.NE.AND P6, PT, R76, RZ, PT ;  /* 0x000000ff4c00720c */ /* 0x000fe40003fc5270 */
[----:B------:R-:W-:-:S02]  /*55d80*/  PRMT R2, R75, 0x7770, RZ ;  /* 0x000077704b027816 */ /* 0x000fc400000000ff */
[----:B------:R-:W-:-:S09]  /*55d90*/  PRMT R5, R75, 0x7771, RZ ;  /* 0x000077714b057816 */ /* 0x000fd200000000ff */
[----:B------:R0:W-:Y:S01]  /*55da0*/  @P6 STG.E.U8 desc[UR32][R164.64], R2 ;  /* 0x00000002a4006986 */ /* 0x0001e2000c101120 */
[----:B------:R-:W-:Y:S02]  /*55db0*/  ISETP.NE.AND P6, PT, R77, RZ, PT ;  /* 0x000000ff4d00720c */ /* 0x000fe40003fc5270 */
[C---:B------:R-:W-:Y:S02]  /*55dc0*/  LOP3.LUT P0, RZ, R248.reuse, 0x100000, RZ, 0xc0, !PT ;  /* 0x00100000f8ff7812 */ /* 0x040fe4000780c0ff */
[C---:B------:R-:W-:Y:S02]  /*55dd0*/  LOP3.LUT P2, RZ, R248.reuse, 0x80000, RZ, 0xc0, !PT ;  /* 0x00080000f8ff7812 */ /* 0x040fe4000784c0ff */
[C---:B------:R-:W-:Y:S02]  /*55de0*/  LOP3.LUT P3, RZ, R248.reuse, 0x40000, RZ, 0xc0, !PT ;  /* 0x00040000f8ff7812 */ /* 0x040fe4000786c0ff */
[----:B------:R-:W-:-:S05]  /*55df0*/  LOP3.LUT P5, RZ, R248, 0x20000, RZ, 0xc0, !PT ;  /* 0x00020000f8ff7812 */ /* 0x000fca00078ac0ff */
[----:B------:R1:W-:Y:S01]  /*55e00*/  @P6 STG.E.U8 desc[UR32][R166.64], R5 ;  /* 0x00000005a6006986 */ /* 0x0003e2000c101120 */
[----:B------:R-:W-:Y:S02]  /*55e10*/  ISETP.NE.AND P6, PT, R80, RZ, PT ;  /* 0x000000ff5000720c */ /* 0x000fe40003fc5270 */
[C---:B------:R-:W-:Y:S02]  /*55e20*/  LOP3.LUT P4, RZ, R248.reuse, 0x10000, RZ, 0xc0, !PT ;  /* 0x00010000f8ff7812 */ /* 0x040fe4000788c0ff */
[----:B------:R-:W-:Y:S02]  /*55e30*/  LOP3.LUT P1, RZ, R248, 0x8000, RZ, 0xc0, !PT ;  /* 0x00008000f8ff7812 */ /* 0x000fe4000782c0ff */
[C---:B------:R-:W-:Y:S02]  /*55e40*/  PRMT R6, R72.reuse, 0x7772, RZ ;  /* 0x0000777248067816 */ /* 0x040fe400000000ff */
[----:B------:R-:W-:Y:S02]  /*55e50*/  PRMT R72, R72, 0x7773, RZ ;  /* 0x0000777348487816 */ /* 0x000fe400000000ff */
[----:B------:R-:W-:-:S02]  /*55e60*/  PRMT R0, R73, 0x7772, RZ ;  /* 0x0000777249007816 */ /* 0x000fc400000000ff */
[----:B------:R-:W-:Y:S01]  /*55e70*/  PRMT R73, R73, 0x7773, RZ ;  /* 0x0000777349497816 */ /* 0x000fe200000000ff */
[----:B------:R-:W-:Y:S01]  /*55e80*/  @P6 STG.E.U8 desc[UR32][R168.64], R6 ;  /* 0x00000006a8006986 */ /* 0x000fe2000c101120 */
[C---:B0-----:R-:W-:Y:S02]  /*55e90*/  PRMT R2, R74.reuse, 0x7772, RZ ;  /* 0x000077724a027816 */ /* 0x041fe400000000ff */
[----:B------:R-:W-:Y:S01]  /*55ea0*/  PRMT R74, R74, 0x7773, RZ ;  /* 0x000077734a4a7816 */ /* 0x000fe200000000ff */
[----:B------:R-:W-:Y:S01]  /*55eb0*/  @P0 STG.E.U8 desc[UR32][R170.64], R72 ;  /* 0x00000048aa000986 */ /* 0x000fe2000c101120 */
[----:B-1----:R-:W-:-:S03]  /*55ec0*/  PRMT R5, R75, 0x7772, RZ ;  /* 0x000077724b057816 */ /* 0x002fc600000000ff */
[----:B------:R0:W-:Y:S04]  /*55ed0*/  @P2 STG.E.U8 desc[UR32][R172.64], R0 ;  /* 0x00000000ac002986 */ /* 0x0001e8000c101120 */
[----:B----4-:R1:W-:Y:S04]  /*55ee0*/  @P3 STG.E.U8 desc[UR32][R174.64], R73 ;  /* 0x00000049ae003986 */ /* 0x0103e8000c101120 */
[----:B------:R3:W-:Y:S04]  /*55ef0*/  @P5 STG.E.U8 desc[UR32][R176.64], R2 ;  /* 0x00000002b0005986 */ /* 0x0007e8000c101120 */
[----:B0-----:R-:W4:Y:S04]  /*55f00*/  LDL.LU.64 R172, [R1+0xd0] ;  /* 0x0000d00001ac7983 */ /* 0x001f280000300a00 */
[----:B-1----:R-:W4:Y:S04]  /*55f10*/  LDL.LU.64 R174, [R1+0xc8] ;  /* 0x0000c80001ae7983 */ /* 0x002f280000300a00 */
[----:B---3--:R-:W3:Y:S04]  /*55f20*/  LDL.LU.64 R176, [R1+0xb8] ;  /* 0x0000b80001b07983 */ /* 0x008ee80000300a00 */
[----:B--2---:R0:W-:Y:S04]  /*55f30*/  @P4 STG.E.U8 desc[UR32][R178.64], R74 ;  /* 0x0000004ab2004986 */ /* 0x0041e8000c101120 */
[----:B------:R1:W-:Y:S04]  /*55f40*/  @P1 STG.E.U8 desc[UR32][R68.64], R5 ;  /* 0x0000000544001986 */ /* 0x0003e8000c101120 */
[----:B0-----:R-:W2:Y:S04]  /*55f50*/  LDL.LU.64 R178, [R1+0xb0] ;  /* 0x0000b00001b27983 */ /* 0x001ea80000300a00 */
[----:B-1----:R-:W3:Y:S01]  /*55f60*/  LDL.LU.64 R68, [R1+0x1068] ;  /* 0x0010680001447983 */ /* 0x002ee20000300a00 */
[----:B------:R-:W-:-:S02]  /*55f70*/  LOP3.LUT P6, RZ, R248, 0x4000, RZ, 0xc0, !PT ;  /* 0x00004000f8ff7812 */ /* 0x000fc400078cc0ff */
[C---:B------:R-:W-:Y:S01]  /*55f80*/  LOP3.LUT P0, RZ, R248.reuse, 0x2000, RZ, 0xc0, !PT ;  /* 0x00002000f8ff7812 */ /* 0x040fe2000780c0ff */
[----:B------:R-:W2:Y:S01]  /*55f90*/  LDL.LU.64 R160, [R1+0xa8] ;  /* 0x0000a80001a07983 */ /* 0x000ea20000300a00 */
[C---:B------:R-:W-:Y:S02]  /*55fa0*/  LOP3.LUT P2, RZ, R248.reuse, 0x1000, RZ, 0xc0, !PT ;  /* 0x00001000f8ff7812 */ /* 0x040fe4000784c0ff */
[----:B------:R-:W-:Y:S01]  /*55fb0*/  PRMT R75, R75, 0x7773, RZ ;  /* 0x000077734b4b7816 */ /* 0x000fe200000000ff */
[----:B------:R-:W2:Y:S04]  /*55fc0*/  LDL.LU.64 R162, [R1+0xa0] ;  /* 0x0000a00001a27983 */ /* 0x000ea80000300a00 */
[----:B------:R-:W2:Y:S04]  /*55fd0*/  LDL.LU.64 R168, [R1+0x98] ;  /* 0x0000980001a87983 */ /* 0x000ea80000300a00 */
[----:B------:R-:W2:Y:S04]  /*55fe0*/  LDL.LU.64 R164, [R1+0x90] ;  /* 0x0000900001a47983 */ /* 0x000ea80000300a00 */
[----:B------:R-:W2:Y:S04]  /*55ff0*/  LDL.LU.64 R166, [R1+0x88] ;  /* 0x0000880001a67983 */ /* 0x000ea80000300a00 */
[----:B------:R-:W2:Y:S04]  /*56000*/  LDL.LU.64 R170, [R1+0x80] ;  /* 0x0000800001aa7983 */ /* 0x000ea80000300a00 */
[----:B----4-:R-:W-:Y:S01]  /*56010*/  @P6 STG.E.U8 desc[UR32][R172.64], R75 ;  /* 0x0000004bac006986 */ /* 0x010fe2000c101120 */
[----:B------:R-:W-:-:S04]  /*56020*/  LOP3.LUT P5, RZ, R248, 0x80, RZ, 0xc0, !PT ;  /* 0x00000080f8ff7812 */ /* 0x000fc800078ac0ff */
[----:B------:R-:W-:Y:S02]  /*56030*/  P2R R72, PR, RZ, 0x20 ;  /* 0x00000020ff487803 */ /* 0x000fe40000000000 */
[----:B------:R-:W-:-:S04]  /*56040*/  LOP3.LUT P5, RZ, R248, 0x100, RZ, 0xc0, !PT ;  /* 0x00000100f8ff7812 */ /* 0x000fc800078ac0ff */
[----:B------:R-:W-:Y:S02]  /*56050*/  P2R R9, PR, RZ, 0x20 ;  /* 0x00000020ff097803 */ /* 0x000fe40000000000 */
[C---:B------:R-:W-:Y:S02]  /*56060*/  LOP3.LUT P5, RZ, R248.reuse, 0x200, RZ, 0xc0, !PT ;  /* 0x00000200f8ff7812 */ /* 0x040fe400078ac0ff */
[C---:B------:R-:W-:Y:S02]  /*56070*/  LOP3.LUT P3, RZ, R248.reuse, 0x800, RZ, 0xc0, !PT ;  /* 0x00000800f8ff7812 */ /* 0x040fe4000786c0ff */
[----:B------:R-:W-:Y:S02]  /*56080*/  P2R R8, PR, RZ, 0x20 ;  /* 0x00000020ff087803 */ /* 0x000fe40000000000 */
[----:B------:R-:W-:Y:S02]  /*56090*/  LOP3.LUT P5, RZ, R248, 0x400, RZ, 0xc0, !PT ;  /* 0x00000400f8ff7812 */ /* 0x000fe400078ac0ff */
[----:B---3--:R-:W-:-:S02]  /*560a0*/  PRMT R0, R68, 0x7770, RZ ;  /* 0x0000777044007816 */ /* 0x008fc400000000ff */
[----:B------:R-:W-:-:S03]  /*560b0*/  PRMT R6, R68, 0x7771, RZ ;  /* 0x0000777144067816 */ /* 0x000fc600000000ff */
[----:B------:R-:W-:Y:S04]  /*560c0*/  @P0 STG.E.U8 desc[UR32][R174.64], R0 ;  /* 0x00000000ae000986 */ /* 0x000fe8000c101120 */
[----:B------:R0:W-:Y:S04]  /*560d0*/  @P2 STG.E.U8 desc[UR32][R70.64], R6 ;  /* 0x0000000646002986 */ /* 0x0001e8000c101120 */
[----:B0-----:R-:W3:Y:S04]  /*560e0*/  LDL.LU.64 R70, [R1+0x1060] ;  /* 0x0010600001467983 */ /* 0x001ee80000300a00 */
[----:B------:R-:W4:Y:S01]  /*560f0*/  LDL.LU.64 R172, [R1+0x78] ;  /* 0x0000780001ac7983 */ /* 0x000f220000300a00 */
[----:B------:R-:W-:-:S02]  /*56100*/  PRMT R2, R69, 0x7770, RZ ;  /* 0x0000777045027816 */ /* 0x000fc400000000ff */
[----:B------:R-:W-:Y:S01]  /*56110*/  PRMT R7, R69, 0x7771, RZ ;  /* 0x0000777145077816 */ /* 0x000fe200000000ff */
[----:B------:R-:W4:Y:S04]  /*56120*/  LDL.LU.64 R174, [R1+0x70] ;  /* 0x0000700001ae7983 */ /* 0x000f280000300a00 */
[----:B------:R0:W-:Y:S04]  /*56130*/  @P3 STG.E.U8 desc[UR32][R176.64], R2 ;  /* 0x00000002b0003986 */ /* 0x0001e8000c101120 */
[----:B--2---:R1:W-:Y:S04]  /*56140*/  @P5 STG.E.U8 desc[UR32][R178.64], R7 ;  /* 0x00000007b2005986 */ /* 0x0043e8000c101120 */
[----:B0-----:R-:W2:Y:S04]  /*56150*/  LDL.LU.64 R176, [R1+0x68] ;  /* 0x0000680001b07983 */ /* 0x001ea80000300a00 */
[----:B-1----:R-:W2:Y:S01]  /*56160*/  LDL.LU.64 R178, [R1+0x60] ;  /* 0x0000600001b27983 */ /* 0x002ea20000300a00 */
[----:B------:R-:W-:-:S02]  /*56170*/  ISETP.NE.AND P5, PT, R8, RZ, PT ;  /* 0x000000ff0800720c */ /* 0x000fc40003fa5270 */
        /* <DEDUP_REMOVED lines=8> */
[----:B------:R-:W-:-:S02]  /*56200*/  PRMT R2, R68, 0x7772, RZ ;  /* 0x0000777244027816 */ /* 0x000fc400000000ff */
[----:B------:R-:W-:Y:S02]  /*56210*/  PRMT R68, R68, 0x7773, RZ ;  /* 0x0000777344447816 */ /* 0x000fe400000000ff */
[C---:B------:R-:W-:Y:S02]  /*56220*/  LOP3.LUT P6, RZ, R248.reuse, 0x2, RZ, 0xc0, !PT ;  /* 0x00000002f8ff7812 */ /* 0x040fe400078cc0ff */
[----:B------:R-:W-:Y:S02]  /*56230*/  LOP3.LUT P0, RZ, R248, 0x1, RZ, 0xc0, !PT ;  /* 0x00000001f8ff7812 */ /* 0x000fe4000780c0ff */
[----:B------:R-:W-:Y:S02]  /*56240*/  LOP3.LUT P2, RZ, R249, 0x80000000, RZ, 0xc0, !PT ;  /* 0x80000000f9ff7812 */ /* 0x000fe4000784c0ff */
[----:B---3--:R-:W-:-:S05]  /*56250*/  PRMT R5, R70, 0x7770, RZ ;  /* 0x0000777046057816 */ /* 0x008fca00000000ff */
[----:B------:R0:W-:Y:S01]  /*56260*/  @P5 STG.E.U8 desc[UR32][R160.64], R5 ;  /* 0x00000005a0005986 */ /* 0x0001e2000c101120 */
[----:B------:R-:W-:Y:S02]  /*56270*/  ISETP.NE.AND P5, PT, R9, RZ, PT ;  /* 0x000000ff0900720c */ /* 0x000fe40003fa5270 */
[----:B------:R-:W-:Y:S02]  /*56280*/  PRMT R8, R70, 0x7771, RZ ;  /* 0x0000777146087816 */ /* 0x000fe400000000ff */
[----:B------:R-:W-:-:S09]  /*56290*/  PRMT R0, R71, 0x7770, RZ ;  /* 0x0000777047007816 */ /* 0x000fd200000000ff */
[----:B------:R-:W-:Y:S01]  /*562a0*/  @P5 STG.E.U8 desc[UR32][R162.64], R8 ;  /* 0x00000008a2005986 */ /* 0x000fe2000c101120 */
[----:B------:R-:W-:Y:S02]  /*562b0*/  ISETP.NE.AND P5, PT, R72, RZ, PT ;  /* 0x000000ff4800720c */ /* 0x000fe40003fa5270 */
[----:B------:R-:W-:-:S11]  /*562c0*/  PRMT R6, R71, 0x7771, RZ ;  /* 0x0000777147067816 */ /* 0x000fd600000000ff */
[----:B------:R1:W-:Y:S04]  /*562d0*/  @P5 STG.E.U8 desc[UR32][R168.64], R0 ;  /* 0x00000000a8005986 */ /* 0x0003e8000c101120 */
[----:B------:R-:W-:Y:S04]  /*562e0*/  @P4 STG.E.U8 desc[UR32][R164.64], R6 ;  /* 0x00000006a4004986 */ /* 0x000fe8000c101120 */
[----:B------:R3:W-:Y:S01]  /*562f0*/  @P1 STG.E.U8 desc[UR32][R166.64], R2 ;  /* 0x00000002a6001986 */ /* 0x0007e2000c101120 */
[----:B------:R-:W-:Y:S02]  /*56300*/  ISETP.NE.AND P1, PT, R73, RZ, PT ;  /* 0x000000ff4900720c */ /* 0x000fe40003f25270 */
[----:B0-----:R-:W-:Y:S01]  /*56310*/  PRMT R5, R69, 0x7772, RZ ;  /* 0x0000777245057816 */ /* 0x001fe200000000ff */
[----:B-1----:R-:W2:Y:S10]  /*56320*/  LDL.LU.64 R168, [R1+0x50] ;  /* 0x0000500001a87983 */ /* 0x002eb40000300a00 */
[----:B------:R0:W-:Y:S01]  /*56330*/  @P1 STG.E.U8 desc[UR32][R170.64], R68 ;  /* 0x00000044aa001986 */ /* 0x0001e2000c101120 */
[----:B------:R-:W-:-:S02]  /*56340*/  ISETP.NE.AND P1, PT, R74, RZ, PT ;  /* 0x000000ff4a00720c */ /* 0x000fc40003f25270 */
[----:B------:R-:W-:Y:S02]  /*56350*/  PRMT R69, R69, 0x7773, RZ ;  /* 0x0000777345457816 */ /* 0x000fe400000000ff */
[----:B------:R-:W-:Y:S02]  /*56360*/  PRMT R0, R70, 0x7772, RZ ;  /* 0x0000777246007816 */ /* 0x000fe400000000ff */
[----:B---3--:R-:W-:Y:S01]  /*56370*/  PRMT R2, R71, 0x7772, RZ ;  /* 0x0000777247027816 */ /* 0x008fe200000000ff */
[----:B0-----:R-:W3:Y:S06]  /*56380*/  LDL.LU.64 R170, [R1+0x48] ;  /* 0x0000480001aa7983 */ /* 0x001eec0000300a00 */
[----:B----4-:R0:W-:Y:S01]  /*56390*/  @P1 STG.E.U8 desc[UR32][R172.64], R5 ;  /* 0x00000005ac001986 */ /* 0x0101e2000c101120 */
[----:B------:R-:W-:-:S02]  /*563a0*/  ISETP.NE.AND P1, PT, R76, RZ, PT ;  /* 0x000000ff4c00720c */ /* 0x000fc40003f25270 */
[----:B------:R-:W-:Y:S01]  /*563b0*/  PRMT R70, R70, 0x7773, RZ ;  /* 0x0000777346467816 */ /* 0x000fe200000000ff */
[----:B0-----:R-:W4:Y:S10]  /*563c0*/  LDL.LU.64 R172, [R1+0x38] ;  /* 0x0000380001ac7983 */ /* 0x001f340000300a00 */
[----:B------:R0:W-:Y:S04]  /*563d0*/  @P1 STG.E.U8 desc[UR32][R174.64], R69 ;  /* 0x00000045ae001986 */ /* 0x0001e8000c101120 */
[----:B--2---:R-:W-:Y:S04]  /*563e0*/  @P6 STG.E.U8 desc[UR32][R176.64], R0 ;  /* 0x00000000b0006986 */ /* 0x004fe8000c101120 */
[----:B------:R-:W-:Y:S04]  /*563f0*/  @P0 STG.E.U8 desc[UR32][R178.64], R70 ;  /* 0x00000046b2000986 */ /* 0x000fe8000c101120 */
[----:B0-----:R-:W2:Y:S04]  /*56400*/  LDL.LU.64 R174, [R1+0x30] ;  /* 0x0000300001ae7983 */ /* 0x001ea80000300a00 */
[----:B------:R0:W-:Y:S04]  /*56410*/  @P2 STG.E.U8 desc[UR32][R64.64], R2 ;  /* 0x0000000240002986 */ /* 0x0001e8000c101120 */
[----:B0-----:R-:W3:Y:S01]  /*56420*/  LDL.LU.64 R64, [R1+0x1058] ;  /* 0x0010580001407983 */ /* 0x001ee20000300a00 */
[----:B------:R-:W-:-:S02]  /*56430*/  LOP3.LUT P3, RZ, R249, 0x40000000, RZ, 0xc0, !PT ;  /* 0x40000000f9ff7812 */ /* 0x000fc4000786c0ff */
[C---:B------:R-:W-:Y:S01]  /*56440*/  LOP3.LUT P5, RZ, R249.reuse, 0x20000000, RZ, 0xc0, !PT ;  /* 0x20000000f9ff7812 */ /* 0x040fe200078ac0ff */
[----:B------:R-:W2:Y:S01]  /*56450*/  LDL.LU.64 R176, [R1+0x28] ;  /* 0x0000280001b07983 */ /* 0x000ea20000300a00 */
[----:B------:R-:W-:Y:S02]  /*56460*/  LOP3.LUT P4, RZ, R249, 0x10000000, RZ, 0xc0, !PT ;  /* 0x10000000f9ff7812 */ /* 0x000fe4000788c0ff */
[----:B------:R-:W-:Y:S01]  /*56470*/  PRMT R71, R71, 0x7773, RZ ;  /* 0x0000777347477816 */ /* 0x000fe200000000ff */
[----:B------:R-:W2:Y:S06]  /*56480*/  LDL.LU.64 R178, [R1+0x20] ;  /* 0x0000200001b27983 */ /* 0x000eac0000300a00 */
[----:B------:R-:W-:Y:S01]  /*56490*/  @P3 STG.E.U8 desc[UR32][R168.64], R71 ;  /* 0x00000047a8003986 */ /* 0x000fe2000c101120 */
[----:B---3--:R-:W-:-:S02]  /*564a0*/  PRMT R5, R64, 0x7770, RZ ;  /* 0x0000777040057816 */ /* 0x008fc400000000ff */
[----:B------:R-:W-:-:S03]  /*564b0*/  PRMT R6, R64, 0x7771, RZ ;  /* 0x0000777140067816 */ /* 0x000fc600000000ff */
[----:B------:R-:W-:Y:S04]  /*564c0*/  @P5 STG.E.U8 desc[UR32][R170.64], R5 ;  /* 0x00000005aa005986 */ /* 0x000fe8000c101120 */
[----:B------:R0:W-:Y:S04]  /*564d0*/  @P4 STG.E.U8 desc[UR32][R66.64], R6 ;  /* 0x0000000642004986 */ /* 0x0001e8000c101120 */
[----:B0-----:R-:W3:Y:S01]  /*564e0*/  LDL.LU.64 R66, [R1+0x1050] ;  /* 0x0010500001427983 */ /* 0x001ee20000300a00 */
[----:B------:R-:W-:-:S04]  /*564f0*/  LOP3.LUT P3, RZ, R249, 0x100000, RZ, 0xc0, !PT ;  /* 0x00100000f9ff7812 */ /* 0x000fc8000786c0ff */
[----:B------:R-:W-:Y:S02]  /*56500*/  P2R R69, PR, RZ, 0x8 ;  /* 0x00000008ff457803 */ /* 0x000fe40000000000 */
[C---:B------:R-:W-:Y:S02]  /*56510*/  LOP3.LUT P3, RZ, R249.reuse, 0x200000, RZ, 0xc0, !PT ;  /* 0x00200000f9ff7812 */ /* 0x040fe4000786c0ff */
[C---:B------:R-:W-:Y:S02]  /*56520*/  LOP3.LUT P1, RZ, R249.reuse, 0x8000000, RZ, 0xc0, !PT ;  /* 0x08000000f9ff7812 */ /* 0x040fe4000782c0ff */
[----:B------:R-:W-:Y:S02]  /*56530*/  P2R R68, PR, RZ, 0x8 ;  /* 0x00000008ff447803 */ /* 0x000fe40000000000 */
[C---:B------:R-:W-:Y:S02]  /*56540*/  LOP3.LUT P3, RZ, R249.reuse, 0x400000, RZ, 0xc0, !PT ;  /* 0x00400000f9ff7812 */ /* 0x040fe4000786c0ff */
[----:B------:R-:W-:-:S02]  /*56550*/  LOP3.LUT P6, RZ, R249, 0x4000000, RZ, 0xc0, !PT ;  /* 0x04000000f9ff7812 */ /* 0x000fc400078cc0ff */
[C---:B------:R-:W-:Y:S02]  /*56560*/  LOP3.LUT P0, RZ, R249.reuse, 0x2000000, RZ, 0xc0, !PT ;  /* 0x02000000f9ff7812 */ /* 0x040fe4000780c0ff */
[C---:B------:R-:W-:Y:S02]  /*56570*/  LOP3.LUT P2, RZ, R249.reuse, 0x1000000, RZ, 0xc0, !PT ;  /* 0x01000000f9ff7812 */ /* 0x040fe4000784c0ff */
[----:B------:R-:W-:Y:S02]  /*56580*/  P2R R9, PR, RZ, 0x8 ;  /* 0x00000008ff097803 */ /* 0x000fe40000000000 */
[----:B------:R-:W-:Y:S02]  /*56590*/  LOP3.LUT P3, RZ, R249, 0x800000, RZ, 0xc0, !PT ;  /* 0x00800000f9ff7812 */ /* 0x000fe4000786c0ff */
[C---:B------:R-:W-:Y:S02]  /*565a0*/  PRMT R0, R65.reuse, 0x7770, RZ ;  /* 0x0000777041007816 */ /* 0x040fe400000000ff */
[----:B------:R-:W-:-:S03]  /*565b0*/  PRMT R7, R65, 0x7771, RZ ;  /* 0x0000777141077816 */ /* 0x000fc600000000ff */
[----:B----4-:R0:W-:Y:S04]  /*565c0*/  @P1 STG.E.U8 desc[UR32][R172.64], R0 ;  /* 0x00000000ac001986 */ /* 0x0101e8000c101120 */
[----:B--2---:R-:W-:Y:S01]  /*565d0*/  @P6 STG.E.U8 desc[UR32][R174.64], R7 ;  /* 0x00000007ae006986 */ /* 0x004fe2000c101120 */
[C---:B0-----:R-:W-:Y:S02]  /*565e0*/  PRMT R0, R64.reuse, 0x7772, RZ ;  /* 0x0000777240007816 */ /* 0x041fe400000000ff */
[----:B------:R-:W-:Y:S02]  /*565f0*/  PRMT R64, R64, 0x7773, RZ ;  /* 0x0000777340407816 */ /* 0x000fe400000000ff */
[C---:B---3--:R-:W-:Y:S02]  /*56600*/  PRMT R2, R66.reuse, 0x7770, RZ ;  /* 0x0000777042027816 */ /* 0x048fe400000000ff */
[----:B------:R-:W-:-:S02]  /*56610*/  PRMT R8, R66, 0x7771, RZ ;  /* 0x0000777142087816 */ /* 0x000fc400000000ff */
[----:B------:R-:W-:Y:S01]  /*56620*/  PRMT R5, R67, 0x7770, RZ ;  /* 0x0000777043057816 */ /* 0x000fe200000000ff */
[----:B------:R-:W-:Y:S04]  /*56630*/  @P0 STG.E.U8 desc[UR32][R176.64], R2 ;  /* 0x00000002b0000986 */ /* 0x000fe8000c101120 */
[----:B------:R-:W-:Y:S04]  /*56640*/  @P2 STG.E.U8 desc[UR32][R178.64], R8 ;  /* 0x00000008b2002986 */ /* 0x000fe8000c101120 */
[----:B------:R0:W-:Y:S01]  /*56650*/  @P3 STG.E.U8 desc[UR32][R56.64], R5 ;  /* 0x0000000538003986 */ /* 0x0001e2000c101120 */
[----:B------:R-:W-:-:S02]  /*56660*/  ISETP.NE.AND P3, PT, R9, RZ, PT ;  /* 0x000000ff0900720c */ /* 0x000fc40003f65270 */
[----:B------:R-:W-:Y:S01]  /*56670*/  PRMT R6, R67, 0x7771, RZ ;  /* 0x0000777143067816 */ /* 0x000fe200000000ff */
[----:B0-----:R-:W2:Y:S10]  /*56680*/  LDL.LU.64 R56, [R1+0x1048] ;  /* 0x0010480001387983 */ /* 0x001eb40000300a00 */
[----:B------:R0:W-:Y:S01]  /*56690*/  @P3 STG.E.U8 desc[UR32][R58.64], R6 ;  /* 0x000000063a003986 */ /* 0x0001e2000c101120 */
[----:B------:R-:W-:-:S03]  /*566a0*/  ISETP.NE.AND P3, PT, R68, RZ, PT ;  /* 0x000000ff4400720c */ /* 0x000fc60003f65270 */
[----:B0-----:R-:W3:Y:S10]  /*566b0*/  LDL.LU.64 R58, [R1+0x1040] ;  /* 0x00104000013a7983 */ /* 0x001ef40000300a00 */
[----:B------:R0:W-:Y:S04]  /*566c0*/  @P3 STG.E.U8 desc[UR32][R60.64], R0 ;  /* 0x000000003c003986 */ /* 0x0001e8000c101120 */
[----:B0-----:R-:W4:Y:S01]  /*566d0*/  LDL.LU.64 R60, [R1+0x1038] ;  /* 0x00103800013c7983 */ /* 0x001f220000300a00 */
[----:B------:R-:W-:-:S13]  /*566e0*/  ISETP.NE.AND P3, PT, R69, RZ, PT ;  /* 0x000000ff4500720c */ /* 0x000fda0003f65270 */
[----:B------:R0:W-:Y:S04]  /*566f0*/  @P3 STG.E.U8 desc[UR32][R62.64], R64 ;  /* 0x000000403e003986 */ /* 0x0001e8000c101120 */
[----:B0-----:R-:W2:Y:S01]  /*56700*/  LDL.LU.64 R62, [R1+0x1030] ;  /* 0x00103000013e7983 */ /* 0x001ea20000300a00 */
        /* <DEDUP_REMOVED lines=9> */
[----:B------:R-:W-:-:S05]  /*567a0*/  PRMT R65, R65, 0x7773, RZ ;  /* 0x0000777341417816 */ /* 0x000fca00000000ff */
[----:B------:R-:W-:Y:S04]  /*567b0*/  @P5 STG.E.U8 desc[UR32][R12.64], R7 ;  /* 0x000000070c005986 */ /* 0x000fe8000c101120 */
[----:B------:R-:W-:Y:S01]  /*567c0*/  @P4 STG.E.U8 desc[UR32][R14.64], R65 ;  /* 0x000000410e004986 */ /* 0x000fe2000c101120 */
[----:B------:R-:W-:Y:S02]  /*567d0*/  ISETP.NE.AND P4, PT, R70, RZ, PT ;  /* 0x000000ff4600720c */ /* 0x000fe40003f85270 */
[C---:B------:R-:W-:Y:S02]  /*567e0*/  PRMT R5, R66.reuse, 0x7772, RZ ;  /* 0x0000777242057816 */ /* 0x040fe400000000ff */
        /* <DEDUP_REMOVED lines=9> */
[C---:B------:R-:W-:Y:S02]  /*56880*/  PRMT R69, R67.reuse, 0x7772, RZ ;  /* 0x0000777243457816 */ /* 0x040fe400000000ff */
[----:B------:R-:W-:-:S09]  /*56890*/  PRMT R67, R67, 0x7773, RZ ;  /* 0x0000777343437816 */ /* 0x000fd200000000ff */
[----:B------:R-:W-:Y:S04]  /*568a0*/  @P4 STG.E.U8 desc[UR32][R20.64], R69 ;  /* 0x0000004514004986 */ /* 0x000fe8000c101120 */
[----:B------:R-:W-:Y:S01]  /*568b0*/  @P1 STG.E.U8 desc[UR32][R22.64], R67 ;  /* 0x0000004316001986 */ /* 0x000fe2000c101120 */
[C---:B------:R-:W-:Y:S02]  /*568c0*/  LOP3.LUT P3, RZ, R249.reuse, 0x400, RZ, 0xc0, !PT ;  /* 0x00000400f9ff7812 */ /* 0x040fe4000786c0ff */
[C---:B------:R-:W-:Y:S02]  /*568d0*/  LOP3.LUT P5, RZ, R249.reuse, 0x200, RZ, 0xc0, !PT ;  /* 0x00000200f9ff7812 */ /* 0x040fe400078ac0ff */
[----:B------:R-:W-:Y:S02]  /*568e0*/  LOP3.LUT P1, RZ, R249, 0x100, RZ, 0xc0, !PT ;  /* 0x00000100f9ff7812 */ /* 0x000fe4000782c0ff */
[----:B------:R-:W-:-:S04]  /*568f0*/  LOP3.LUT P4, RZ, R4, 0x10000000, RZ, 0xc0, !PT ;  /* 0x1000000004ff7812 */ /* 0x000fc8000788c0ff */
[----:B0-----:R-:W-:Y:S02]  /*56900*/  P2R R16, PR, RZ, 0x10 ;  /* 0x00000010ff107803 */ /* 0x001fe40000000000 */
[----:B------:R-:W-:-:S04]  /*56910*/  LOP3.LUT P4, RZ, R4, 0x20000000, RZ, 0xc0, !PT ;  /* 0x2000000004ff7812 */ /* 0x000fc8000788c0ff */
[----:B------:R-:W-:Y:S02]  /*56920*/  P2R R14, PR, RZ, 0x10 ;  /* 0x00000010ff0e7803 */ /* 0x000fe40000000000 */
[----:B------:R-:W-:-:S04]  /*56930*/  LOP3.LUT P4, RZ, R4, 0x40000000, RZ, 0xc0, !PT ;  /* 0x4000000004ff7812 */ /* 0x000fc8000788c0ff */
[----:B------:R-:W-:Y:S02]  /*56940*/  P2R R12, PR, RZ, 0x10 ;  /* 0x00000010ff0c7803 */ /* 0x000fe40000000000 */
[----:B------:R-:W-:-:S04]  /*56950*/  LOP3.LUT P4, RZ, R4, 0x80000000, RZ, 0xc0, !PT ;  /* 0x8000000004ff7812 */ /* 0x000fc8000788c0ff */
[----:B------:R-:W-:Y:S02]  /*56960*/  P2R R8, PR, RZ, 0x10 ;  /* 0x00000010ff087803 */ /* 0x000fe40000000000 */
[----:B------:R-:W-:Y:S02]  /*56970*/  LOP3.LUT P4, RZ, R249, 0x1, RZ, 0xc0, !PT ;  /* 0x00000001f9ff7812 */ /* 0x000fe4000788c0ff */
[C---:B----4-:R-:W-:Y:S02]  /*56980*/  PRMT R7, R60.reuse, 0x7770, RZ ;  /* 0x000077703c077816 */ /* 0x050fe400000000ff */
[----:B------:R-:W-:Y:S02]  /*56990*/  PRMT R13, R60, 0x7771, RZ ;  /* 0x000077713c0d7816 */ /* 0x000fe400000000ff */
[----:B------:R-:W-:Y:S01]  /*569a0*/  PRMT R5, R61, 0x7770, RZ ;  /* 0x000077703d057816 */ /* 0x000fe200000000ff */
[----:B------:R0:W-:Y:S04]  /*569b0*/  @P6 STG.E.U8 desc[UR32][R24.64], R7 ;  /* 0x0000000718006986 */ /* 0x0001e8000c101120 */
[----:B------:R4:W-:Y:S04]  /*569c0*/  @P0 STG.E.U8 desc[UR32][R26.64], R13 ;  /* 0x0000000d1a000986 */ /* 0x0009e8000c101120 */
[----:B------:R3:W-:Y:S01]  /*569d0*/  @P2 STG.E.U8 desc[UR32][R28.64], R5 ;  /* 0x000000051c002986 */ /* 0x0007e2000c101120 */
[----:B------:R-:W-:-:S04]  /*569e0*/  LOP3.LUT P2, RZ, R249, 0x4, RZ, 0xc0, !PT ;  /* 0x00000004f9ff7812 */ /* 0x000fc8000784c0ff */
[----:B------:R-:W-:Y:S02]  /*569f0*/  P2R R6, PR, RZ, 0x4 ;  /* 0x00000004ff067803 */ /* 0x000fe40000000000 */
[----:B------:R-:W-:-:S04]  /*56a00*/  LOP3.LUT P2, RZ, R249, 0x8, RZ, 0xc0, !PT ;  /* 0x00000008f9ff7812 */ /* 0x000fc8000784c0ff */
[----:B------:R-:W-:Y:S02]  /*56a10*/  P2R R2, PR, RZ, 0x4 ;  /* 0x00000004ff027803 */ /* 0x000fe40000000000 */
[C---:B------:R-:W-:Y:S02]  /*56a20*/  LOP3.LUT P2, RZ, R249.reuse, 0x10, RZ, 0xc0, !PT ;  /* 0x00000010f9ff7812 */ /* 0x040fe4000784c0ff */
[C---:B------:R-:W-:Y:S02]  /*56a30*/  LOP3.LUT P6, RZ, R249.reuse, 0x80, RZ, 0xc0, !PT ;  /* 0x00000080f9ff7812 */ /* 0x040fe400078cc0ff */
[C---:B------:R-:W-:Y:S02]  /*56a40*/  LOP3.LUT P0, RZ, R249.reuse, 0x40, RZ, 0xc0, !PT ;  /* 0x00000040f9ff7812 */ /* 0x040fe4000780c0ff */
[----:B------:R-:W-:Y:S02]  /*56a50*/  P2R R0, PR, RZ, 0x4 ;  /* 0x00000004ff007803 */ /* 0x000fe40000000000 */
[----:B------:R-:W-:-:S02]  /*56a60*/  LOP3.LUT P2, RZ, R249, 0x20, RZ, 0xc0, !PT ;  /* 0x00000020f9ff7812 */ /* 0x000fc4000784c0ff */
[----:B-1----:R-:W-:Y:S02]  /*56a70*/  PRMT R9, R61, 0x7771, RZ ;  /* 0x000077713d097816 */ /* 0x002fe400000000ff */
[C---:B--2---:R-:W-:Y:S02]  /*56a80*/  PRMT R15, R62.reuse, 0x7770, RZ ;  /* 0x000077703e0f7816 */ /* 0x044fe400000000ff */
[----:B------:R-:W-:Y:S02]  /*56a90*/  PRMT R17, R62, 0x7771, RZ ;  /* 0x000077713e117816 */ /* 0x000fe400000000ff */
[C---:B0-----:R-:W-:Y:S01]  /*56aa0*/  PRMT R7, R63.reuse, 0x7770, RZ ;  /* 0x000077703f077816 */ /* 0x041fe200000000ff */
[----:B------:R0:W-:Y:S01]  /*56ab0*/  @P3 STG.E.U8 desc[UR32][R30.64], R9 ;  /* 0x000000091e003986 */ /* 0x0001e2000c101120 */
[----:B----4-:R-:W-:Y:S02]  /*56ac0*/  PRMT R13, R63, 0x7771, RZ ;  /* 0x000077713f0d7816 */ /* 0x010fe400000000ff */
[----:B---3--:R-:W-:Y:S01]  /*56ad0*/  PRMT R5, R60, 0x7772, RZ ;  /* 0x000077723c057816 */ /* 0x008fe200000000ff */
[----:B------:R1:W-:Y:S04]  /*56ae0*/  @P5 STG.E.U8 desc[UR32][R32.64], R15 ;  /* 0x0000000f20005986 */ /* 0x0003e8000c101120 */
[----:B------:R-:W-:Y:S04]  /*56af0*/  @P1 STG.E.U8 desc[UR32][R34.64], R17 ;  /* 0x0000001122001986 */ /* 0x000fe8000c101120 */
[----:B------:R2:W-:Y:S04]  /*56b00*/  @P6 STG.E.U8 desc[UR32][R36.64], R7 ;  /* 0x0000000724006986 */ /* 0x0005e8000c101120 */
[----:B------:R3:W-:Y:S04]  /*56b10*/  @P0 STG.E.U8 desc[UR32][R38.64], R13 ;  /* 0x0000000d26000986 */ /* 0x0007e8000c101120 */
[----:B------:R4:W-:Y:S01]  /*56b20*/  @P2 STG.E.U8 desc[UR32][R40.64], R5 ;  /* 0x0000000528002986 */ /* 0x0009e2000c101120 */
[----:B------:R-:W-:-:S02]  /*56b30*/  ISETP.NE.AND P2, PT, R0, RZ, PT ;  /* 0x000000ff0000720c */ /* 0x000fc40003f45270 */
[----:B0-----:R-:W-:Y:S02]  /*56b40*/  PRMT R9, R60, 0x7773, RZ ;  /* 0x000077733c097816 */ /* 0x001fe400000000ff */
[----:B-1----:R-:W-:-:S09]  /*56b50*/  PRMT R15, R61, 0x7772, RZ ;  /* 0x000077723d0f7816 */ /* 0x002fd200000000ff */
[----:B------:R0:W-:Y:S01]  /*56b60*/  @P2 STG.E.U8 desc[UR32][R42.64], R9 ;  /* 0x000000092a002986 */ /* 0x0001e2000c101120 */
[----:B------:R-:W-:Y:S02]  /*56b70*/  ISETP.NE.AND P2, PT, R2, RZ, PT ;  /* 0x000000ff0200720c */ /* 0x000fe40003f45270 */
[----:B------:R-:W-:Y:S02]  /*56b80*/  LOP3.LUT P3, RZ, R249, 0x2, RZ, 0xc0, !PT ;  /* 0x00000002f9ff7812 */ /* 0x000fe4000786c0ff */
[----:B------:R-:W-:Y:S01]  /*56b90*/  PRMT R61, R61, 0x7773, RZ ;  /* 0x000077733d3d7816 */ /* 0x000fe200000000ff */
[----:B------:R-:W1:Y:S08]  /*56ba0*/  LDS.128 R248, [R251] ;  /* 0x00000000fbf87984 */ /* 0x000e700000000c00 */
[----:B------:R0:W-:Y:S01]  /*56bb0*/  @P2 STG.E.U8 desc[UR32][R44.64], R15 ;  /* 0x0000000f2c002986 */ /* 0x0001e2000c101120 */
[----:B------:R-:W-:-:S02]  /*56bc0*/  ISETP.NE.AND P2, PT, R6, RZ, PT ;  /* 0x000000ff0600720c */ /* 0x000fc40003f45270 */
[C---:B--2---:R-:W-:Y:S02]  /*56bd0*/  PRMT R7, R62.reuse, 0x7772, RZ ;  /* 0x000077723e077816 */ /* 0x044fe400000000ff */
[----:B---3--:R-:W-:-:S09]  /*56be0*/  PRMT R13, R62, 0x7773, RZ ;  /* 0x000077733e0d7816 */ /* 0x008fd200000000ff */
[----:B------:R-:W-:Y:S04]  /*56bf0*/  @P2 STG.E.U8 desc[UR32][R46.64], R61 ;  /* 0x0000003d2e002986 */ /* 0x000fe8000c101120 */
[----:B------:R2:W-:Y:S04]  /*56c00*/  @P3 STG.E.U8 desc[UR32][R48.64], R7 ;  /* 0x0000000730003986 */ /* 0x0005e8000c101120 */
[----:B------:R3:W-:Y:S01]  /*56c10*/  @P4 STG.E.U8 desc[UR32][R50.64], R13 ;  /* 0x0000000d32004986 */ /* 0x0007e2000c101120 */
[----:B------:R-:W-:Y:S02]  /*56c20*/  ISETP.NE.AND P4, PT, R8, RZ, PT ;  /* 0x000000ff0800720c */ /* 0x000fe40003f85270 */
[----:B----4-:R-:W-:-:S02]  /*56c30*/  PRMT R5, R63, 0x7772, RZ ;  /* 0x000077723f057816 */ /* 0x010fc400000000ff */
[----:B------:R-:W-:-:S09]  /*56c40*/  PRMT R63, R63, 0x7773, RZ ;  /* 0x000077733f3f7816 */ /* 0x000fd200000000ff */
[----:B------:R4:W-:Y:S01]  /*56c50*/  @P4 STG.E.U8 desc[UR32][R52.64], R5 ;  /* 0x0000000534004986 */ /* 0x0009e2000c101120 */
[----:B------:R-:W-:Y:S02]  /*56c60*/  ISETP.NE.AND P4, PT, R12, RZ, PT ;  /* 0x000000ff0c00720c */ /* 0x000fe40003f85270 */
[----:B0-----:R-:W-:-:S11]  /*56c70*/  PRMT R9, R56, 0x7770, RZ ;  /* 0x0000777038097816 */ /* 0x001fd600000000ff */
[----:B------:R-:W-:Y:S01]  /*56c80*/  @P4 STG.E.U8 desc[UR32][R54.64], R63 ;  /* 0x0000003f36004986 */ /* 0x000fe2000c101120 */
[----:B------:R-:W-:Y:S02]  /*56c90*/  ISETP.NE.AND P4, PT, R14, RZ, PT ;  /* 0x000000ff0e00720c */ /* 0x000fe40003f85270 */
[----:B------:R-:W-:-:S11]  /*56ca0*/  PRMT R15, R56, 0x7771, RZ ;  /* 0x00007771380f7816 */ /* 0x000fd600000000ff */
[----:B------:R0:W-:Y:S01]  /*56cb0*/  @P4 STG.E.U8 desc[UR32][R180.64], R9 ;  /* 0x00000009b4004986 */ /* 0x0001e2000c101120 */
[----:B------:R-:W-:Y:S02]  /*56cc0*/  ISETP.NE.AND P4, PT, R16, RZ, PT ;  /* 0x000000ff1000720c */ /* 0x000fe40003f85270 */
[C---:B------:R-:W-:Y:S02]  /*56cd0*/  LOP3.LUT P1, RZ, R4.reuse, 0x8000000, RZ, 0xc0, !PT ;  /* 0x0800000004ff7812 */ /* 0x040fe4000782c0ff */
[C---:B------:R-:W-:Y:S02]  /*56ce0*/  LOP3.LUT P5, RZ, R4.reuse, 0x4000000, RZ, 0xc0, !PT ;  /* 0x0400000004ff7812 */ /* 0x040fe400078ac0ff */
[----:B------:R-:W-:-:S07]  /*56cf0*/  LOP3.LUT P6, RZ, R4, 0x2000000, RZ, 0xc0, !PT ;  /* 0x0200000004ff7812 */ /* 0x000fce00078cc0ff */
[----:B------:R1:W-:Y:S01]  /*56d00*/  @P4 STG.E.U8 desc[UR32][R182.64], R15 ;  /* 0x0000000fb6004986 */ /* 0x0003e2000c101120 */
[C---:B------:R-:W-:Y:S02]  /*56d10*/  LOP3.LUT P4, RZ, R4.reuse, 0x10000, RZ, 0xc0, !PT ;  /* 0x0001000004ff7812 */ /* 0x040fe4000788c0ff */
[C---:B--2---:R-:W-:Y:S02]  /*56d20*/  PRMT R7, R57.reuse, 0x7770, RZ ;  /* 0x0000777039077816 */ /* 0x044fe400000000ff */
[----:B------:R-:W-:Y:S02]  /*56d30*/  P2R R6, PR, RZ, 0x10 ;  /* 0x00000010ff067803 */ /* 0x000fe40000000000 */
[----:B------:R-:W-:Y:S02]  /*56d40*/  LOP3.LUT P4, RZ, R4, 0x20000, RZ, 0xc0, !PT ;  /* 0x0002000004ff7812 */ /* 0x000fe4000788c0ff */
[----:B---3--:R-:W-:Y:S02]  /*56d50*/  PRMT R13, R57, 0x7771, RZ ;  /* 0x00007771390d7816 */ /* 0x008fe400000000ff */
[----:B----4-:R-:W-:-:S02]  /*56d60*/  PRMT R5, R58, 0x7770, RZ ;  /* 0x000077703a057816 */ /* 0x010fc400000000ff */
[----:B------:R-:W-:Y:S01]  /*56d70*/  P2R R2, PR, RZ, 0x10 ;  /* 0x00000010ff027803 */ /* 0x000fe20000000000 */
[----:B------:R2:W-:Y:S01]  /*56d80*/  @P1 STG.E.U8 desc[UR32][R184.64], R7 ;  /* 0x00000007b8001986 */ /* 0x0005e2000c101120 */
[C---:B------:R-:W-:Y:S02]  /*56d90*/  LOP3.LUT P0, RZ, R4.reuse, 0x1000000, RZ, 0xc0, !PT ;  /* 0x0100000004ff7812 */ /* 0x040fe4000780c0ff */
[C---:B------:R-:W-:Y:S01]  /*56da0*/  LOP3.LUT P4, RZ, R4.reuse, 0x40000, RZ, 0xc0, !PT ;  /* 0x0004000004ff7812 */ /* 0x040fe2000788c0ff */
[----:B------:R3:W-:Y:S01]  /*56db0*/  @P5 STG.E.U8 desc[UR32][R186.64], R13 ;  /* 0x0000000dba005986 */ /* 0x0007e2000c101120 */
[C---:B------:R-:W-:Y:S02]  /*56dc0*/  LOP3.LUT P2, RZ, R4.reuse, 0x800000, RZ, 0xc0, !PT ;  /* 0x0080000004ff7812 */ /* 0x040fe4000784c0ff */
[C---:B------:R-:W-:Y:S01]  /*56dd0*/  LOP3.LUT P3, RZ, R4.reuse, 0x400000, RZ, 0xc0, !PT ;  /* 0x0040000004ff7812 */ /* 0x040fe2000786c0ff */
[----:B------:R4:W-:Y:S01]  /*56de0*/  @P6 STG.E.U8 desc[UR32][R188.64], R5 ;  /* 0x00000005bc006986 */ /* 0x0009e2000c101120 */
[----:B------:R-:W-:-:S02]  /*56df0*/  LOP3.LUT P1, RZ, R4, 0x200000, RZ, 0xc0, !PT ;  /* 0x0020000004ff7812 */ /* 0x000fc4000782c0ff */
[C---:B------:R-:W-:Y:S02]  /*56e00*/  LOP3.LUT P6, RZ, R4.reuse, 0x100000, RZ, 0xc0, !PT ;  /* 0x0010000004ff7812 */ /* 0x040fe400078cc0ff */
[----:B------:R-:W-:Y:S02]  /*56e10*/  P2R R0, PR, RZ, 0x10 ;  /* 0x00000010ff007803 */ /* 0x000fe40000000000 */
[----:B------:R-:W-:Y:S02]  /*56e20*/  LOP3.LUT P4, RZ, R4, 0x80000, RZ, 0xc0, !PT ;  /* 0x0008000004ff7812 */ /* 0x000fe4000788c0ff */
[----:B------:R-:W-:Y:S02]  /*56e30*/  PRMT R17, R58, 0x7771, RZ ;  /* 0x000077713a117816 */ /* 0x000fe400000000ff */
[C---:B0-----:R-:W-:Y:S02]  /*56e40*/  PRMT R9, R59.reuse, 0x7770, RZ ;  /* 0x000077703b097816 */ /* 0x041fe400000000ff */
[----:B-1----:R-:W-:-:S02]  /*56e50*/  PRMT R15, R59, 0x7771, RZ ;  /* 0x000077713b0f7816 */ /* 0x002fc400000000ff */
[C---:B--2---:R-:W-:Y:S01]  /*56e60*/  PRMT R7, R56.reuse, 0x7772, RZ ;  /* 0x0000777238077816 */ /* 0x044fe200000000ff */
[----:B------:R0:W-:Y:S01]  /*56e70*/  @P0 STG.E.U8 desc[UR32][R190.64], R17 ;  /* 0x00000011be000986 */ /* 0x0001e2000c101120 */
[----:B---3--:R-:W-:Y:S02]  /*56e80*/  PRMT R13, R56, 0x7773, RZ ;  /* 0x00007773380d7816 */ /* 0x008fe400000000ff */
[----:B----4-:R-:W-:Y:S01]  /*56e90*/  PRMT R5, R57, 0x7772, RZ ;  /* 0x0000777239057816 */ /* 0x010fe200000000ff */
[----:B------:R1:W-:Y:S04]  /*56ea0*/  @P2 STG.E.U8 desc[UR32][R192.64], R9 ;  /* 0x00000009c0002986 */ /* 0x0003e8000c101120 */
[----:B------:R2:W-:Y:S04]  /*56eb0*/  @P3 STG.E.U8 desc[UR32][R194.64], R15 ;  /* 0x0000000fc2003986 */ /* 0x0005e8000c101120 */
[----:B------:R3:W-:Y:S04]  /*56ec0*/  @P1 STG.E.U8 desc[UR32][R196.64], R7 ;  /* 0x00000007c4001986 */ /* 0x0007e8000c101120 */
[----:B------:R-:W-:Y:S04]  /*56ed0*/  @P6 STG.E.U8 desc[UR32][R198.64], R13 ;  /* 0x0000000dc6006986 */ /* 0x000fe8000c101120 */
[----:B------:R4:W-:Y:S01]  /*56ee0*/  @P4 STG.E.U8 desc[UR32][R200.64], R5 ;  /* 0x00000005c8004986 */ /* 0x0009e2000c101120 */
[----:B------:R-:W-:-:S02]  /*56ef0*/  ISETP.NE.AND P4, PT, R0, RZ, PT ;  /* 0x000000ff0000720c */ /* 0x000fc40003f85270 */
[C---:B------:R-:W-:Y:S02]  /*56f00*/  LOP3.LUT P3, RZ, R4.reuse, 0x400, RZ, 0xc0, !PT ;  /* 0x0000040004ff7812 */ /* 0x040fe4000786c0ff */
[----:B------:R-:W-:Y:S02]  /*56f10*/  PRMT R57, R57, 0x7773, RZ ;  /* 0x0000777339397816 */ /* 0x000fe400000000ff */
[----:B0-----:R-:W-:Y:S02]  /*56f20*/  P2R R17, PR, RZ, 0x8 ;  /* 0x00000008ff117803 */ /* 0x001fe40000000000 */
[----:B------:R-:W-:-:S04]  /*56f30*/  LOP3.LUT P3, RZ, R4, 0x800, RZ, 0xc0, !PT ;  /* 0x0000080004ff7812 */ /* 0x000fc8000786c0ff */
[----:B------:R-:W-:Y:S01]  /*56f40*/  P2R R16, PR, RZ, 0x8 ;  /* 0x00000008ff107803 */ /* 0x000fe20000000000 */
[----:B------:R-:W-:Y:S01]  /*56f50*/  @P4 STG.E.U8 desc[UR32][R202.64], R57 ;  /* 0x00000039ca004986 */ /* 0x000fe2000c101120 */
[----:B------:R-:W-:Y:S02]  /*56f60*/  LOP3.LUT P3, RZ, R4, 0x1000, RZ, 0xc0, !PT ;  /* 0x0000100004ff7812 */ /* 0x000fe4000786c0ff */
[----:B------:R-:W-:Y:S02]  /*56f70*/  ISETP.NE.AND P4, PT, R2, RZ, PT ;  /* 0x000000ff0200720c */ /* 0x000fe40003f85270 */
[----:B------:R-:W-:Y:S02]  /*56f80*/  P2R R14, PR, RZ, 0x8 ;  /* 0x00000008ff0e7803 */ /* 0x000fe40000000000 */
[----:B------:R-:W-:Y:S02]  /*56f90*/  LOP3.LUT P3, RZ, R4, 0x2000, RZ, 0xc0, !PT ;  /* 0x0000200004ff7812 */ /* 0x000fe4000786c0ff */
[----:B-1----:R-:W-:-:S02]  /*56fa0*/  PRMT R9, R58, 0x7772, RZ ;  /* 0x000077723a097816 */ /* 0x002fc400000000ff */
[----:B------:R-:W-:Y:S02]  /*56fb0*/  P2R R12, PR, RZ, 0x8 ;  /* 0x00000008ff0c7803 */ /* 0x000fe40000000000 */
[----:B------:R-:W-:-:S03]  /*56fc0*/  LOP3.LUT P3, RZ, R4, 0x4000, RZ, 0xc0, !PT ;  /* 0x0000400004ff7812 */ /* 0x000fc6000786c0ff */
[----:B------:R0:W-:Y:S01]  /*56fd0*/  @P4 STG.E.U8 desc[UR32][R204.64], R9 ;  /* 0x00000009cc004986 */ /* 0x0001e2000c101120 */
[----:B------:R-:W-:Y:S02]  /*56fe0*/  P2R R8, PR, RZ, 0x8 ;  /* 0x00000008ff087803 */ /* 0x000fe40000000000 */
[----:B------:R-:W-:Y:S02]  /*56ff0*/  ISETP.NE.AND P4, PT, R6, RZ, PT ;  /* 0x000000ff0600720c */ /* 0x000fe40003f85270 */
[----:B------:R-:W-:Y:S02]  /*57000*/  LOP3.LUT P3, RZ, R4, 0x8000, RZ, 0xc0, !PT ;  /* 0x0000800004ff7812 */ /* 0x000fe4000786c0ff */
[----:B--2---:R-:W-:Y:S02]  /*57010*/  PRMT R15, R58, 0x7773, RZ ;  /* 0x000077733a0f7816 */ /* 0x004fe400000000ff */
[----:B---3--:R-:W-:-:S07]  /*57020*/  PRMT R7, R59, 0x7772, RZ ;  /* 0x000077723b077816 */ /* 0x008fce00000000ff */
[----:B------:R1:W-:Y:S04]  /*57030*/  @P4 STG.E.U8 desc[UR32][R206.64], R15 ;  /* 0x0000000fce004986 */ /* 0x0003e8000c101120 */
[----:B------:R2:W-:Y:S01]  /*57040*/  @P3 STG.E.U8 desc[UR32][R208.64], R7 ;  /* 0x00000007d0003986 */ /* 0x0005e2000c101120 */
[----:B------:R-:W-:Y:S02]  /*57050*/  ISETP.NE.AND P3, PT, R8, RZ, PT ;  /* 0x000000ff0800720c */ /* 0x000fe40003f65270 */
[----:B------:R-:W-:Y:S02]  /*57060*/  PRMT R59, R59, 0x7773, RZ ;  /* 0x000077733b3b7816 */ /* 0x000fe400000000ff */
[----:B----4-:R-:W-:-:S09]  /*57070*/  PRMT R5, R248, 0x7770, RZ ;  /* 0x00007770f8057816 */ /* 0x010fd200000000ff */
[----:B------:R-:W-:Y:S01]  /*57080*/  @P3 STG.E.U8 desc[UR32][R210.64], R59 ;  /* 0x0000003bd2003986 */ /* 0x000fe2000c101120 */
[----:B------:R-:W-:Y:S02]  /*57090*/  ISETP.NE.AND P3, PT, R12, RZ, PT ;  /* 0x000000ff0c00720c */ /* 0x000fe40003f65270 */
[----:B------:R-:W-:-:S11]  /*570a0*/  PRMT R13, R248, 0x7771, RZ ;  /* 0x00007771f80d7816 */ /* 0x000fd600000000ff */
[----:B------:R3:W-:Y:S01]  /*570b0*/  @P3 STG.E.U8 desc[UR32][R212.64], R5 ;  /* 0x00000005d4003986 */ /* 0x0007e2000c101120 */
[----:B------:R-:W-:Y:S02]  /*570c0*/  ISETP.NE.AND P3, PT, R14, RZ, PT ;  /* 0x000000ff0e00720c */ /* 0x000fe40003f65270 */
[----:B0-----:R-:W-:-:S11]  /*570d0*/  PRMT R9, R249, 0x7770, RZ ;  /* 0x00007770f9097816 */ /* 0x001fd600000000ff */
        /* <DEDUP_REMOVED lines=8> */
[----:B------:R-:W-:Y:S02]  /*57160*/  LOP3.LUT P5, RZ, R4, 0x20, RZ, 0xc0, !PT ;  /* 0x0000002004ff7812 */ /* 0x000fe400078ac0ff */
[----:B-1----:R-:W-:Y:S02]  /*57170*/  PRMT R15, R249, 0x7771, RZ ;  /* 0x00007771f90f7816 */ /* 0x002fe400000000ff */
[C---:B--2---:R-:W-:Y:S02]  /*57180*/  PRMT R7, R250.reuse, 0x7770, RZ ;  /* 0x00007770fa077816 */ /* 0x044fe400000000ff */
[----:B------:R-:W-:Y:S02]  /*57190*/  PRMT R17, R250, 0x7771, RZ ;  /* 0x00007771fa117816 */ /* 0x000fe400000000ff */
[----:B---3--:R-:W-:-:S02]  /*571a0*/  PRMT R5, R251, 0x7770, RZ ;  /* 0x00007770fb057816 */ /* 0x008fc400000000ff */
[----:B0-----:R-:W-:Y:S01]  /*571b0*/  PRMT R13, R251, 0x7771, RZ ;  /* 0x00007771fb0d7816 */ /* 0x001fe200000000ff */
[----:B------:R0:W-:Y:S01]  /*571c0*/  @P3 STG.E.U8 desc[UR32][R218.64], R15 ;  /* 0x0000000fda003986 */ /* 0x0001e2000c101120 */
[----:B------:R-:W-:Y:S02]  /*571d0*/  LOP3.LUT P4, RZ, R4, 0x10, RZ, 0xc0, !PT ;  /* 0x0000001004ff7812 */ /* 0x000fe4000788c0ff */
[----:B----4-:R-:W-:Y:S01]  /*571e0*/  PRMT R9, R248, 0x7772, RZ ;  /* 0x00007772f8097816 */ /* 0x010fe200000000ff */
[----:B------:R1:W-:Y:S01]  /*571f0*/  @P2 STG.E.U8 desc[UR32][R220.64], R7 ;  /* 0x00000007dc002986 */ /* 0x0003e2000c101120 */
[C---:B------:R-:W-:Y:S02]  /*57200*/  LOP3.LUT P3, RZ, R3.reuse, 0x40000000, RZ, 0xc0, !PT ;  /* 0x4000000003ff7812 */ /* 0x040fe4000786c0ff */
[C---:B------:R-:W-:Y:S01]  /*57210*/  LOP3.LUT P2, RZ, R3.reuse, 0x20000000, RZ, 0xc0, !PT ;  /* 0x2000000003ff7812 */ /* 0x040fe2000784c0ff */
[----:B------:R2:W-:Y:S01]  /*57220*/  @P1 STG.E.U8 desc[UR32][R222.64], R17 ;  /* 0x00000011de001986 */ /* 0x0005e2000c101120 */
[----:B------:R-:W-:-:S03]  /*57230*/  LOP3.LUT P1, RZ, R3, 0x10000000, RZ, 0xc0, !PT ;  /* 0x1000000003ff7812 */ /* 0x000fc6000782c0ff */
[----:B------:R3:W-:Y:S01]  /*57240*/  @P0 STG.E.U8 desc[UR32][R224.64], R5 ;  /* 0x00000005e0000986 */ /* 0x0007e2000c101120 */
[----:B------:R-:W-:-:S03]  /*57250*/  LOP3.LUT P0, RZ, R3, 0x8000000, RZ, 0xc0, !PT ;  /* 0x0800000003ff7812 */ /* 0x000fc6000780c0ff */
[----:B------:R3:W-:Y:S01]  /*57260*/  @P6 STG.E.U8 desc[UR32][R226.64], R13 ;  /* 0x0000000de2006986 */ /* 0x0007e2000c101120 */
[----:B------:R-:W-:-:S03]  /*57270*/  LOP3.LUT P6, RZ, R3, 0x4000000, RZ, 0xc0, !PT ;  /* 0x0400000003ff7812 */ /* 0x000fc600078cc0ff */
[----:B------:R3:W-:Y:S01]  /*57280*/  @P5 STG.E.U8 desc[UR32][R228.64], R9 ;  /* 0x00000009e4005986 */ /* 0x0007e2000c101120 */
[----:B------:R-:W-:Y:S02]  /*57290*/  LOP3.LUT P5, RZ, R3, 0x2000000, RZ, 0xc0, !PT ;  /* 0x0200000003ff7812 */ /* 0x000fe400078ac0ff */
[----:B------:R-:W-:Y:S02]  /*572a0*/  PRMT R3, R248, 0x7773, RZ ;  /* 0x00007773f8037816 */ /* 0x000fe400000000ff */
[C---:B0-----:R-:W-:Y:S02]  /*572b0*/  PRMT R15, R249.reuse, 0x7772, RZ ;  /* 0x00007772f90f7816 */ /* 0x041fe400000000ff */
[----:B------:R-:W-:Y:S02]  /*572c0*/  PRMT R249, R249, 0x7773, RZ ;  /* 0x00007773f9f97816 */ /* 0x000fe400000000ff */
[C---:B-1----:R-:W-:Y:S01]  /*572d0*/  PRMT R7, R250.reuse, 0x7772, RZ ;  /* 0x00007772fa077816 */ /* 0x042fe200000000ff */
[----:B------:R3:W-:Y:S01]  /*572e0*/  @P4 STG.E.U8 desc[UR32][R230.64], R3 ;  /* 0x00000003e6004986 */ /* 0x0007e2000c101120 */
[----:B--2---:R-:W-:-:S02]  /*572f0*/  PRMT R17, R250, 0x7773, RZ ;  /* 0x00007773fa117816 */ /* 0x004fc400000000ff */
[C---:B------:R-:W-:Y:S01]  /*57300*/  PRMT R19, R251.reuse, 0x7772, RZ ;  /* 0x00007772fb137816 */ /* 0x040fe200000000ff */
[----:B------:R3:W-:Y:S04]  /*57310*/  @P3 STG.E.U8 desc[UR32][R232.64], R15 ;  /* 0x0000000fe8003986 */ /* 0x0007e8000c101120 */
[----:B------:R3:W-:Y:S04]  /*57320*/  @P2 STG.E.U8 desc[UR32][R234.64], R249 ;  /* 0x000000f9ea002986 */ /* 0x0007e8000c101120 */
[----:B------:R3:W-:Y:S04]  /*57330*/  @P1 STG.E.U8 desc[UR32][R236.64], R7 ;  /* 0x00000007ec001986 */ /* 0x0007e8000c101120 */
[----:B------:R3:W-:Y:S01]  /*57340*/  @P0 STG.E.U8 desc[UR32][R238.64], R17 ;  /* 0x00000011ee000986 */ /* 0x0007e2000c101120 */
[----:B------:R-:W-:-:S03]  /*57350*/  PRMT R251, R251, 0x7773, RZ ;  /* 0x00007773fbfb7816 */ /* 0x000fc600000000ff */
[----:B------:R3:W-:Y:S01]  /*57360*/  @P6 STG.E.U8 desc[UR32][R240.64], R19 ;  /* 0x00000013f0006986 */ /* 0x0007e2000c101120 */
[----:B------:R-:W-:Y:S05]  /*57370*/  @!P5 EXIT ;  /* 0x000000000000d94d */ /* 0x000fea0003800000 */
[----:B------:R-:W-:Y:S01]  /*57380*/  STG.E.U8 desc[UR32][R10.64], R251 ;  /* 0x000000fb0a007986 */ /* 0x000fe2000c101120 */
[----:B------:R-:W-:Y:S05]  /*57390*/  EXIT ;  /* 0x000000000000794d */ /* 0x000fea0003800000 */
.L_x_3:
[----:B------:R-:W-:-:S00]  /*573a0*/  BRA `(.L_x_3) ;  /* 0xfffffffc00fc7947 */ /* 0x000fc0000383ffff */
[----:B------:R-:W-:-:S00]  /*573b0*/  NOP ;  /* 0x0000000000007918 */ /* 0x000fc00000000000 */
        /* <DEDUP_REMOVED lines=12> */
.L_x_4:


//--------------------- .nv.shared.matmul_kernel  --------------------------
	.section	.nv.shared.matmul_kernel,"aw",@nobits
	.sectionflags	@""
	.align	16
	.zero		1024


//--------------------- .nv.shared.reserved.0     --------------------------
	.section	.nv.shared.reserved.0,"aw",@nobits
	.weak		__nv_reservedSMEM_offset_0_alias
	.size		__nv_reservedSMEM_offset_0_alias, 0, 0
	.other		__nv_reservedSMEM_offset_0_alias,@"STO_CUDA_RESERVED_SHARED STV_DEFAULT"
__nv_reservedSMEM_offset_0_alias:
	.zero		0


//--------------------- .nv.constant0.matmul_kernel --------------------------
	.section	.nv.constant0.matmul_kernel,"a",@progbits
	.sectionflags	@""
	.align	4
.nv.constant0.matmul_kernel:
	.zero		608


//--------------------- SYMBOLS --------------------------

	.type		.nv.reservedSmem.offset0,@object
	.size		.nv.reservedSmem.offset0,0x4
